// auto-generated by cutlass_sweep.fmha — config: {"arch": "sm_100", "direction": "fwd", "dtype": "bf16", "head_dim": 16, "mask": "causal", "schedule": "individual", "tile_kv": 64, "tile_q": 256}
#include "cutlass/cutlass.h"
#include "cute/tensor.hpp"
#include "cutlass/device_kernel.h"
#include "cutlass/kernel_hardware_info.h"
#include "77_blackwell_fmha/collective/fmha_fusion.hpp"
#include "77_blackwell_fmha/collective/sm100_fmha_load_tma_warpspecialized.hpp"
#include "77_blackwell_fmha/collective/sm100_fmha_fwd_mainloop_tma_warpspecialized.hpp"
#include "77_blackwell_fmha/collective/sm100_fmha_fwd_epilogue_tma_warpspecialized.hpp"
#include "77_blackwell_fmha/kernel/fmha_tile_scheduler.hpp"
#include "77_blackwell_fmha/kernel/sm100_fmha_fwd_kernel_tma_warpspecialized.hpp"

using namespace cute;
using Element    = cutlass::bfloat16_t;
using ElementOut = cutlass::half_t;
using TileShape  = Shape<_256, _64, _16>;

using ProblemShape = cute::tuple<int, int, int, cute::tuple<cute::tuple<int, int>, int>>;
using StrideQ   = cute::tuple<int, _1, cute::tuple<cute::tuple<int, int>, int>>;
using StrideK   = cute::tuple<int, _1, cute::tuple<cute::tuple<_0, int>, int>>;
using StrideV   = StrideK;
using StrideO   = StrideQ;
using StrideLSE = cute::tuple<_1, cute::tuple<cute::tuple<int, int>, int>>;

using TileScheduler = std::conditional_t<
    cute::false_type::value,
    cutlass::fmha::kernel::PersistentTileScheduler,
    cutlass::fmha::kernel::IndividualTileScheduler>;

using Mainloop = cutlass::fmha::collective::Sm100FmhaFwdMainloopTmaWarpspecialized<
    Element, float, float, TileShape, StrideQ, StrideK, StrideV,
    cutlass::fmha::collective::CausalMask<true>>;

using Kernel = cutlass::fmha::kernel::Sm100FmhaFwdKernelTmaWarpspecialized<
    ProblemShape, Mainloop,
    cutlass::fmha::collective::Sm100FmhaFwdEpilogueTmaWarpspecialized<
        ElementOut, float, typename Mainloop::TileShapePV, StrideO, StrideLSE>,
    TileScheduler>;

auto* _anchor = &cutlass::device_kernel<Kernel>;


// ===== COMPILED SASS (sm_100a) =====

	.target	sm_100a

	.elftype	@"ET_EXEC"


//--------------------- .note.nv.tkinfo           --------------------------
	.section	.note.nv.tkinfo,"",@"SHT_NOTE"
	.sectionflags	@"SHF_NOTE_NV_TKINFO"
	.tkinfo
        /*0018*/ 	.word	0x00000002
        /*0030*/ 	.string	""
        /*0030*/ 	.string	"ptxas"
        /*0030*/ 	.string	"Cuda compilation tools, release 13.0, V13.0.88"
        /*0030*/ 	.string	"Build cuda_13.0.r13.0/compiler.36424714_0"
        /*0030*/ 	.string	"-arch sm_100a -m 64 "



//--------------------- .note.nv.cuinfo           --------------------------
	.section	.note.nv.cuinfo,"",@"SHT_NOTE"
	.sectionflags	@"SHF_NOTE_NV_CUINFO"
        /*0018*/ 	.short	0x0002
        /*001a*/ 	.short	0x0064
        /*001c*/ 	.short	0x0082
	.zero		2


//--------------------- .nv.info                  --------------------------
	.section	.nv.info,"",@"SHT_CUDA_INFO"
	.align	4


	//----- nvinfo : EIATTR_REGCOUNT
	.align		4
        /*0000*/ 	.byte	0x04, 0x2f
        /*0002*/ 	.short	(.L_34 - .L_33)
	.align		4
.L_33:
        /*0004*/ 	.word	index@(_ZN7cutlass13device_kernelINS_4fmha6kernel36Sm100FmhaFwdKernelTmaWarpspecializedIN4cute5tupleIJiiiNS5_IJNS5_IJiiEEEiEEEEEENS1_10collective38Sm100FmhaFwdMainloopTmaWarpspecializedINS_10bfloat16_tEffNS5_IJNS4_1CILi256EEENSC_ILi64EEENSC_ILi16EEEEEENS5_IJiNSC_ILi1EEES7_EEENS5_IJiSH_NS5_IJNS5_IJNSC_ILi0EEEiEEEiEEEEEESM_NS9_10CausalMaskILb1EEENS5_IJNSC_ILi2EEESH_SH_EEENSC_ILb0EEEEENS9_38Sm100FmhaFwdEpilogueTmaWarpspecializedINS_6half_tEfNS5_IJNSC_ILi128EEESF_SE_EEESI_NS5_IJSH_S7_EEESR_EENS2_23IndividualTileSchedulerENS2_41Sm100FmhaCtxKernelWarpspecializedScheduleEEEEEvNT_6ParamsE)
        /*0008*/ 	.word	0x00000080


	//----- nvinfo : EIATTR_FRAME_SIZE
	.align		4
.L_34:
        /*000c*/ 	.byte	0x04, 0x11
        /*000e*/ 	.short	(.L_36 - .L_35)
	.align		4
.L_35:
        /*0010*/ 	.word	index@($__internal_3_$__cuda_sm3x_div_rn_noftz_f32_slowpath)
        /*0014*/ 	.word	0x00000018


	//----- nvinfo : EIATTR_FRAME_SIZE
	.align		4
.L_36:
        /*0018*/ 	.byte	0x04, 0x11
        /*001a*/ 	.short	(.L_38 - .L_37)
	.align		4
.L_37:
        /*001c*/ 	.word	index@($__internal_2_$__cuda_sm10x_tcgen05_guardrail_trap_unallocated_columns_being_dealloced)
        /*0020*/ 	.word	0x00000018


	//----- nvinfo : EIATTR_FRAME_SIZE
	.align		4
.L_38:
        /*0024*/ 	.byte	0x04, 0x11
        /*0026*/ 	.short	(.L_40 - .L_39)
	.align		4
.L_39:
        /*0028*/ 	.word	index@($__internal_1_$__cuda_sm10x_tcgen05_guardrail_trap_phase_invalid_during_alloc)
        /*002c*/ 	.word	0x00000018


	//----- nvinfo : EIATTR_FRAME_SIZE
	.align		4
.L_40:
        /*0030*/ 	.byte	0x04, 0x11
        /*0032*/ 	.short	(.L_42 - .L_41)
	.align		4
.L_41:
        /*0034*/ 	.word	index@($__internal_0_$__cuda_sm10x_tcgen05_guardrail_trap_col_being_dealloced_not_returned_by_alloc)
        /*0038*/ 	.word	0x00000018


	//----- nvinfo : EIATTR_FRAME_SIZE
	.align		4
.L_42:
        /*003c*/ 	.byte	0x04, 0x11
        /*003e*/ 	.short	(.L_44 - .L_43)
	.align		4
.L_43:
        /*0040*/ 	.word	index@(_ZN7cutlass13device_kernelINS_4fmha6kernel36Sm100FmhaFwdKernelTmaWarpspecializedIN4cute5tupleIJiiiNS5_IJNS5_IJiiEEEiEEEEEENS1_10collective38Sm100FmhaFwdMainloopTmaWarpspecializedINS_10bfloat16_tEffNS5_IJNS4_1CILi256EEENSC_ILi64EEENSC_ILi16EEEEEENS5_IJiNSC_ILi1EEES7_EEENS5_IJiSH_NS5_IJNS5_IJNSC_ILi0EEEiEEEiEEEEEESM_NS9_10CausalMaskILb1EEENS5_IJNSC_ILi2EEESH_SH_EEENSC_ILb0EEEEENS9_38Sm100FmhaFwdEpilogueTmaWarpspecializedINS_6half_tEfNS5_IJNSC_ILi128EEESF_SE_EEESI_NS5_IJSH_S7_EEESR_EENS2_23IndividualTileSchedulerENS2_41Sm100FmhaCtxKernelWarpspecializedScheduleEEEEEvNT_6ParamsE)
        /*0044*/ 	.word	0x00000018


	//----- nvinfo : EIATTR_MIN_STACK_SIZE
	.align		4
.L_44:
        /*0048*/ 	.byte	0x04, 0x12
        /*004a*/ 	.short	(.L_46 - .L_45)
	.align		4
.L_45:
        /*004c*/ 	.word	index@(_ZN7cutlass13device_kernelINS_4fmha6kernel36Sm100FmhaFwdKernelTmaWarpspecializedIN4cute5tupleIJiiiNS5_IJNS5_IJiiEEEiEEEEEENS1_10collective38Sm100FmhaFwdMainloopTmaWarpspecializedINS_10bfloat16_tEffNS5_IJNS4_1CILi256EEENSC_ILi64EEENSC_ILi16EEEEEENS5_IJiNSC_ILi1EEES7_EEENS5_IJiSH_NS5_IJNS5_IJNSC_ILi0EEEiEEEiEEEEEESM_NS9_10CausalMaskILb1EEENS5_IJNSC_ILi2EEESH_SH_EEENSC_ILb0EEEEENS9_38Sm100FmhaFwdEpilogueTmaWarpspecializedINS_6half_tEfNS5_IJNSC_ILi128EEESF_SE_EEESI_NS5_IJSH_S7_EEESR_EENS2_23IndividualTileSchedulerENS2_41Sm100FmhaCtxKernelWarpspecializedScheduleEEEEEvNT_6ParamsE)
        /*0050*/ 	.word	0x00000018
.L_46:


//--------------------- .nv.compat                --------------------------
	.section	.nv.compat,"",@"SHT_CUDA_COMPAT_INFO"
	.align	4
        /*0000*/ 	.byte	0x02, 0x09, 0x01, 0x00, 0x02, 0x02, 0x02, 0x00, 0x02, 0x05, 0x05, 0x00, 0x03, 0x07, 0x01, 0x01
        /*0010*/ 	.byte	0x02, 0x03, 0x01, 0x00, 0x02, 0x06, 0x01, 0x00, 0x04, 0x0b, 0x08, 0x00, 0x01, 0x00, 0x00, 0x00
        /*0020*/ 	.byte	0x00, 0x00, 0x00, 0x00


//--------------------- .nv.info._ZN7cutlass13device_kernelINS_4fmha6kernel36Sm100FmhaFwdKernelTmaWarpspecializedIN4cute5tupleIJiiiNS5_IJNS5_IJiiEEEiEEEEEENS1_10collective38Sm100FmhaFwdMainloopTmaWarpspecializedINS_10bfloat16_tEffNS5_IJNS4_1CILi256EEENSC_ILi64EEENSC_ILi16EEEEEENS5_IJiNSC_ILi1EEES7_EEENS5_IJiSH_NS5_IJNS5_IJNSC_ILi0EEEiEEEiEEEEEESM_NS9_10CausalMaskILb1EEENS5_IJNSC_ILi2EEESH_SH_EEENSC_ILb0EEEEENS9_38Sm100FmhaFwdEpilogueTmaWarpspecializedINS_6half_tEfNS5_IJNSC_ILi128EEESF_SE_EEESI_NS5_IJSH_S7_EEESR_EENS2_23IndividualTileSchedulerENS2_41Sm100FmhaCtxKernelWarpspecializedScheduleEEEEEvNT_6ParamsE --------------------------
	.section	.nv.info._ZN7cutlass13device_kernelINS_4fmha6kernel36Sm100FmhaFwdKernelTmaWarpspecializedIN4cute5tupleIJiiiNS5_IJNS5_IJiiEEEiEEEEEENS1_10collective38Sm100FmhaFwdMainloopTmaWarpspecializedINS_10bfloat16_tEffNS5_IJNS4_1CILi256EEENSC_ILi64EEENSC_ILi16EEEEEENS5_IJiNSC_ILi1EEES7_EEENS5_IJiSH_NS5_IJNS5_IJNSC_ILi0EEEiEEEiEEEEEESM_NS9_10CausalMaskILb1EEENS5_IJNSC_ILi2EEESH_SH_EEENSC_ILb0EEEEENS9_38Sm100FmhaFwdEpilogueTmaWarpspecializedINS_6half_tEfNS5_IJNSC_ILi128EEESF_SE_EEESI_NS5_IJSH_S7_EEESR_EENS2_23IndividualTileSchedulerENS2_41Sm100FmhaCtxKernelWarpspecializedScheduleEEEEEvNT_6ParamsE,"",@"SHT_CUDA_INFO"
	.sectionflags	@""
	.align	4


	//----- nvinfo : EIATTR_CUDA_API_VERSION
	.align		4
        /*0000*/ 	.byte	0x04, 0x37
        /*0002*/ 	.short	(.L_48 - .L_47)
.L_47:
        /*0004*/ 	.word	0x00000082


	//----- nvinfo : EIATTR_KPARAM_INFO
	.align		4
.L_48:
        /*0008*/ 	.byte	0x04, 0x17
        /*000a*/ 	.short	(.L_50 - .L_49)
.L_49:
        /*000c*/ 	.word	0x00000000
        /*0010*/ 	.short	0x0000
        /*0012*/ 	.short	0x0000
        /*0014*/ 	.byte	0x00, 0xf0, 0x01, 0x18


	//----- nvinfo : EIATTR_AT_ENTRY_FRAGMENTS
	.align		4
.L_50:
        /*0018*/ 	.byte	0x04, 0x4f
        /*001a*/ 	.short	(.L_52 - .L_51)


	//   ....[0]....
.L_51:
        /*001c*/ 	.word	0x00000006


	//----- nvinfo : EIATTR_RESERVED_SMEM_USED
	.align		4
.L_52:
        /*0020*/ 	.byte	0x01, 0x41
	.zero		2


	//----- nvinfo : EIATTR_SPARSE_MMA_MASK
	.align		4
        /*0024*/ 	.byte	0x03, 0x50
        /*0026*/ 	.short	0x0000


	//----- nvinfo : EIATTR_TCGEN05_1CTA_USED
	.align		4
        /*0028*/ 	.byte	0x01, 0x51
	.zero		2


	//----- nvinfo : EIATTR_MAXREG_COUNT
	.align		4
        /*002c*/ 	.byte	0x03, 0x1b
        /*002e*/ 	.short	0x0080


	//----- nvinfo : EIATTR_NUM_BARRIERS
	.align		4
        /*0030*/ 	.byte	0x02, 0x4c
        /*0032*/ 	.byte	0x01
	.zero		1


	//----- nvinfo : EIATTR_EXTERNS
	.align		4
        /*0034*/ 	.byte	0x04, 0x0f
        /*0036*/ 	.short	(.L_54 - .L_53)


	//   ....[0]....
	.align		4
.L_53:
        /*0038*/ 	.word	index@(vprintf)


	//   ....[1]....
	.align		4
        /*003c*/ 	.word	index@(__assertfail)


	//----- nvinfo : EIATTR_MERCURY_ISA_VERSION
	.align		4
.L_54:
        /*0040*/ 	.byte	0x03, 0x5f
        /*0042*/ 	.short	0x0101


	//----- nvinfo : EIATTR_INT_WARP_WIDE_INSTR_OFFSETS
	.align		4
        /*0044*/ 	.byte	0x04, 0x31
        /*0046*/ 	.short	(.L_56 - .L_55)


	//   ....[0]....
.L_55:
        /*0048*/ 	.word	0x00011780


	//   ....[1]....
        /*004c*/ 	.word	0x000117c0


	//   ....[2]....
        /*0050*/ 	.word	0x000117f0


	//----- nvinfo : EIATTR_COOP_GROUP_MASK_REGIDS
	.align		4
.L_56:
        /*0054*/ 	.byte	0x04, 0x29
        /*0056*/ 	.short	(.L_58 - .L_57)


	//   ....[0]....
.L_57:
        /*0058*/ 	.word	0xffffffff


	//   ....[1]....
        /*005c*/ 	.word	0xffffffff


	//   ....[2]....
        /*0060*/ 	.word	0xffffffff


	//   ....[3]....
        /*0064*/ 	.word	0xffffffff


	//   ....[4]....
        /*0068*/ 	.word	0xffffffff


	//   ....[5]....
        /*006c*/ 	.word	0xffffffff


	//   ....[6]....
        /*0070*/ 	.word	0xffffffff


	//   ....[7]....
        /*0074*/ 	.word	0xffffffff


	//   ....[8]....
        /*0078*/ 	.word	0xffffffff


	//   ....[9]....
        /*007c*/ 	.word	0xffffffff


	//   ....[10]....
        /*0080*/ 	.word	0xffffffff


	//   ....[11]....
        /*0084*/ 	.word	0xffffffff


	//   ....[12]....
        /*0088*/ 	.word	0xffffffff


	//   ....[13]....
        /*008c*/ 	.word	0xffffffff


	//   ....[14]....
        /*0090*/ 	.word	0xffffffff


	//   ....[15]....
        /*0094*/ 	.word	0xffffffff


	//   ....[16]....
        /*0098*/ 	.word	0xffffffff


	//   ....[17]....
        /*009c*/ 	.word	0xffffffff


	//   ....[18]....
        /*00a0*/ 	.word	0xffffffff


	//----- nvinfo : EIATTR_COOP_GROUP_INSTR_OFFSETS
	.align		4
.L_58:
        /*00a4*/ 	.byte	0x04, 0x28
        /*00a6*/ 	.short	(.L_60 - .L_59)


	//   ....[0]....
.L_59:
        /*00a8*/ 	.word	0x00000120


	//   ....[1]....
        /*00ac*/ 	.word	0x000008e0


	//   ....[2]....
        /*00b0*/ 	.word	0x00000b10


	//   ....[3]....
        /*00b4*/ 	.word	0x00000c40


	//   ....[4]....
        /*00b8*/ 	.word	0x00000d80


	//   ....[5]....
        /*00bc*/ 	.word	0x00001040


	//   ....[6]....
        /*00c0*/ 	.word	0x00001230


	//   ....[7]....
        /*00c4*/ 	.word	0x00001340


	//   ....[8]....
        /*00c8*/ 	.word	0x000014a0


	//   ....[9]....
        /*00cc*/ 	.word	0x00001600


	//   ....[10]....
        /*00d0*/ 	.word	0x00001800


	//   ....[11]....
        /*00d4*/ 	.word	0x00001a10


	//   ....[12]....
        /*00d8*/ 	.word	0x00001a40


	//   ....[13]....
        /*00dc*/ 	.word	0x00006970


	//   ....[14]....
        /*00e0*/ 	.word	0x000070b0


	//   ....[15]....
        /*00e4*/ 	.word	0x00009280


	//   ....[16]....
        /*00e8*/ 	.word	0x0000b800


	//   ....[17]....
        /*00ec*/ 	.word	0x000116a0


	//   ....[18]....
        /*00f0*/ 	.word	0x000118c0


	//----- nvinfo : EIATTR_REG_RECONFIG
	.align		4
.L_60:
        /*00f4*/ 	.byte	0x01, 0x54
	.zero		2


	//----- nvinfo : EIATTR_VRC_CTA_INIT_COUNT
	.align		4
        /*00f8*/ 	.byte	0x02, 0x4a
        /*00fa*/ 	.byte	0x80
	.zero		1


	//----- nvinfo : EIATTR_SYSCALL_OFFSETS
	.align		4
        /*00fc*/ 	.byte	0x04, 0x46
        /*00fe*/ 	.short	(.L_62 - .L_61)


	//   ....[0]....
.L_61:
        /*0100*/ 	.word	0x00003600


	//   ....[1]....
        /*0104*/ 	.word	0x000036d0


	//   ....[2]....
        /*0108*/ 	.word	0x00003740


	//   ....[3]....
        /*010c*/ 	.word	0x000037b0


	//   ....[4]....
        /*0110*/ 	.word	0x00003820


	//   ....[5]....
        /*0114*/ 	.word	0x000038c0


	//   ....[6]....
        /*0118*/ 	.word	0x00003980


	//   ....[7]....
        /*011c*/ 	.word	0x00003a20


	//   ....[8]....
        /*0120*/ 	.word	0x00003ac0


	//   ....[9]....
        /*0124*/ 	.word	0x00003b60


	//   ....[10]....
        /*0128*/ 	.word	0x00003bd0


	//   ....[11]....
        /*012c*/ 	.word	0x00003c70


	//   ....[12]....
        /*0130*/ 	.word	0x00003d10


	//   ....[13]....
        /*0134*/ 	.word	0x00003d80


	//   ....[14]....
        /*0138*/ 	.word	0x00003e20


	//   ....[15]....
        /*013c*/ 	.word	0x00003ec0


	//   ....[16]....
        /*0140*/ 	.word	0x00003f60


	//   ....[17]....
        /*0144*/ 	.word	0x00004000


	//   ....[18]....
        /*0148*/ 	.word	0x00004070


	//   ....[19]....
        /*014c*/ 	.word	0x00004110


	//   ....[20]....
        /*0150*/ 	.word	0x000041b0


	//   ....[21]....
        /*0154*/ 	.word	0x00004220


	//   ....[22]....
        /*0158*/ 	.word	0x000042c0


	//   ....[23]....
        /*015c*/ 	.word	0x00004360


	//   ....[24]....
        /*0160*/ 	.word	0x00004400


	//   ....[25]....
        /*0164*/ 	.word	0x000044a0


	//   ....[26]....
        /*0168*/ 	.word	0x00004510


	//   ....[27]....
        /*016c*/ 	.word	0x000045b0


	//   ....[28]....
        /*0170*/ 	.word	0x00004650


	//   ....[29]....
        /*0174*/ 	.word	0x000046c0


	//   ....[30]....
        /*0178*/ 	.word	0x00004760


	//   ....[31]....
        /*017c*/ 	.word	0x00004800


	//   ....[32]....
        /*0180*/ 	.word	0x000048a0


	//   ....[33]....
        /*0184*/ 	.word	0x00004940


	//   ....[34]....
        /*0188*/ 	.word	0x000049e0


	//   ....[35]....
        /*018c*/ 	.word	0x00004a80


	//   ....[36]....
        /*0190*/ 	.word	0x00004af0


	//   ....[37]....
        /*0194*/ 	.word	0x00004b90


	//   ....[38]....
        /*0198*/ 	.word	0x00004c30


	//   ....[39]....
        /*019c*/ 	.word	0x00004ca0


	//   ....[40]....
        /*01a0*/ 	.word	0x00004d40


	//   ....[41]....
        /*01a4*/ 	.word	0x00004de0


	//   ....[42]....
        /*01a8*/ 	.word	0x00004e80


	//   ....[43]....
        /*01ac*/ 	.word	0x00004f20


	//   ....[44]....
        /*01b0*/ 	.word	0x00004f90


	//   ....[45]....
        /*01b4*/ 	.word	0x00005030


	//   ....[46]....
        /*01b8*/ 	.word	0x000050d0


	//   ....[47]....
        /*01bc*/ 	.word	0x00005140


	//   ....[48]....
        /*01c0*/ 	.word	0x000051d0


	//   ....[49]....
        /*01c4*/ 	.word	0x00005270


	//   ....[50]....
        /*01c8*/ 	.word	0x00005310


	//   ....[51]....
        /*01cc*/ 	.word	0x000053b0


	//   ....[52]....
        /*01d0*/ 	.word	0x00005420


	//   ....[53]....
        /*01d4*/ 	.word	0x000054b0


	//   ....[54]....
        /*01d8*/ 	.word	0x00005550


	//   ....[55]....
        /*01dc*/ 	.word	0x000055c0


	//   ....[56]....
        /*01e0*/ 	.word	0x00005660


	//   ....[57]....
        /*01e4*/ 	.word	0x00005700


	//   ....[58]....
        /*01e8*/ 	.word	0x000057a0


	//   ....[59]....
        /*01ec*/ 	.word	0x00005840


	//   ....[60]....
        /*01f0*/ 	.word	0x00006aa0


	//   ....[61]....
        /*01f4*/ 	.word	0x00006c80


	//   ....[62]....
        /*01f8*/ 	.word	0x00006f30


	//   ....[63]....
        /*01fc*/ 	.word	0x000071e0


	//   ....[64]....
        /*0200*/ 	.word	0x000073c0


	//   ....[65]....
        /*0204*/ 	.word	0x000078b0


	//   ....[66]....
        /*0208*/ 	.word	0x000082c0


	//   ....[67]....
        /*020c*/ 	.word	0x00008560


	//   ....[68]....
        /*0210*/ 	.word	0x00009420


	//   ....[69]....
        /*0214*/ 	.word	0x00009570


	//   ....[70]....
        /*0218*/ 	.word	0x00009900


	//   ....[71]....
        /*021c*/ 	.word	0x0000afc0


	//   ....[72]....
        /*0220*/ 	.word	0x0000b5e0


	//   ....[73]....
        /*0224*/ 	.word	0x0000b9a0


	//   ....[74]....
        /*0228*/ 	.word	0x0000bb00


	//   ....[75]....
        /*022c*/ 	.word	0x0000d290


	//   ....[76]....
        /*0230*/ 	.word	0x0000e950


	//   ....[77]....
        /*0234*/ 	.word	0x0000ef50


	//----- nvinfo : EIATTR_MBARRIER_INSTR_OFFSETS
	.align		4
.L_62:
        /*0238*/ 	.byte	0x04, 0x39
        /*023a*/ 	.short	(.L_64 - .L_63)


	//   ....[0]....
.L_63:
        /*023c*/ 	.word	0x000009c0
        /*0240*/ 	.word	0x000000ff
        /*0244*/ 	.word	0x00003800
        /*0248*/ 	.short	0x0100
        /*024a*/ 	.byte	0x05
	.zero		1


	//   ....[1]....
        /*024c*/ 	.word	0x000009d0
        /*0250*/ 	.word	0x000000ff
        /*0254*/ 	.word	0x00003810
        /*0258*/ 	.short	0x0100
        /*025a*/ 	.byte	0x05
	.zero		1


	//   ....[2]....
        /*025c*/ 	.word	0x000009e0
        /*0260*/ 	.word	0x000000ff
        /*0264*/ 	.word	0x00003808
        /*0268*/ 	.short	0x0100
        /*026a*/ 	.byte	0x05
	.zero		1


	//   ....[3]....
        /*026c*/ 	.word	0x000009f0
        /*0270*/ 	.word	0x000000ff
        /*0274*/ 	.word	0x00003818
        /*0278*/ 	.short	0x0100
        /*027a*/ 	.byte	0x05
	.zero		1


	//   ....[4]....
        /*027c*/ 	.word	0x00000bd0
        /*0280*/ 	.word	0x000000ff
        /*0284*/ 	.word	0x00003820
        /*0288*/ 	.short	0x0100
        /*028a*/ 	.byte	0x05
	.zero		1


	//   ....[5]....
        /*028c*/ 	.word	0x00000be0
        /*0290*/ 	.word	0x000000ff
        /*0294*/ 	.word	0x00003838
        /*0298*/ 	.short	0x0100
        /*029a*/ 	.byte	0x05
	.zero		1


	//   ....[6]....
        /*029c*/ 	.word	0x00000bf0
        /*02a0*/ 	.word	0x000000ff
        /*02a4*/ 	.word	0x00003828
        /*02a8*/ 	.short	0x0100
        /*02aa*/ 	.byte	0x05
	.zero		1


	//   ....[7]....
        /*02ac*/ 	.word	0x00000c00
        /*02b0*/ 	.word	0x000000ff
        /*02b4*/ 	.word	0x00003840
        /*02b8*/ 	.short	0x0100
        /*02ba*/ 	.byte	0x05
	.zero		1


	//   ....[8]....
        /*02bc*/ 	.word	0x00000c10
        /*02c0*/ 	.word	0x000000ff
        /*02c4*/ 	.word	0x00003830
        /*02c8*/ 	.short	0x0100
        /*02ca*/ 	.byte	0x05
	.zero		1


	//   ....[9]....
        /*02cc*/ 	.word	0x00000c20
        /*02d0*/ 	.word	0x000000ff
        /*02d4*/ 	.word	0x00003848
        /*02d8*/ 	.short	0x0100
        /*02da*/ 	.byte	0x05
	.zero		1


	//   ....[10]....
        /*02dc*/ 	.word	0x00000d50
        /*02e0*/ 	.word	0x000000ff
        /*02e4*/ 	.word	0x00003850
        /*02e8*/ 	.short	0x0100
        /*02ea*/ 	.byte	0x06
	.zero		1


	//   ....[11]....
        /*02ec*/ 	.word	0x00000d60
        /*02f0*/ 	.word	0x000000ff
        /*02f4*/ 	.word	0x00003858
        /*02f8*/ 	.short	0x0100
        /*02fa*/ 	.byte	0x06
	.zero		1


	//   ....[12]....
        /*02fc*/ 	.word	0x00000f10
        /*0300*/ 	.word	0x000000ff
        /*0304*/ 	.word	0x00003860
        /*0308*/ 	.short	0x0100
        /*030a*/ 	.byte	0x06
	.zero		1


	//   ....[13]....
        /*030c*/ 	.word	0x00000f20
        /*0310*/ 	.word	0x000000ff
        /*0314*/ 	.word	0x00003868
        /*0318*/ 	.short	0x0100
        /*031a*/ 	.byte	0x06
	.zero		1


	//   ....[14]....
        /*031c*/ 	.word	0x00001100
        /*0320*/ 	.word	0x000000ff
        /*0324*/ 	.word	0x00003870
        /*0328*/ 	.short	0x0100
        /*032a*/ 	.byte	0x05
	.zero		1


	//   ....[15]....
        /*032c*/ 	.word	0x00001110
        /*0330*/ 	.word	0x000000ff
        /*0334*/ 	.word	0x00003878
        /*0338*/ 	.short	0x0100
        /*033a*/ 	.byte	0x05
	.zero		1


	//   ....[16]....
        /*033c*/ 	.word	0x00001310
        /*0340*/ 	.word	0x000000ff
        /*0344*/ 	.word	0x00003880
        /*0348*/ 	.short	0x0100
        /*034a*/ 	.byte	0x05
	.zero		1


	//   ....[17]....
        /*034c*/ 	.word	0x00001320
        /*0350*/ 	.word	0x000000ff
        /*0354*/ 	.word	0x00003888
        /*0358*/ 	.short	0x0100
        /*035a*/ 	.byte	0x05
	.zero		1


	//   ....[18]....
        /*035c*/ 	.word	0x00001450
        /*0360*/ 	.word	0x000000ff
        /*0364*/ 	.word	0x00003890
        /*0368*/ 	.short	0x0100
        /*036a*/ 	.byte	0x08
	.zero		1


	//   ....[19]....
        /*036c*/ 	.word	0x00001460
        /*0370*/ 	.word	0x000000ff
        /*0374*/ 	.word	0x000038a0
        /*0378*/ 	.short	0x0100
        /*037a*/ 	.byte	0x08
	.zero		1


	//   ....[20]....
        /*037c*/ 	.word	0x00001470
        /*0380*/ 	.word	0x000000ff
        /*0384*/ 	.word	0x00003898
        /*0388*/ 	.short	0x0100
        /*038a*/ 	.byte	0x08
	.zero		1


	//   ....[21]....
        /*038c*/ 	.word	0x00001480
        /*0390*/ 	.word	0x000000ff
        /*0394*/ 	.word	0x000038a8
        /*0398*/ 	.short	0x0100
        /*039a*/ 	.byte	0x08
	.zero		1


	//   ....[22]....
        /*039c*/ 	.word	0x000015b0
        /*03a0*/ 	.word	0x000000ff
        /*03a4*/ 	.word	0x000038b0
        /*03a8*/ 	.short	0x0100
        /*03aa*/ 	.byte	0x08
	.zero		1


	//   ....[23]....
        /*03ac*/ 	.word	0x000015c0
        /*03b0*/ 	.word	0x000000ff
        /*03b4*/ 	.word	0x000038c0
        /*03b8*/ 	.short	0x0100
        /*03ba*/ 	.byte	0x08
	.zero		1


	//   ....[24]....
        /*03bc*/ 	.word	0x000015d0
        /*03c0*/ 	.word	0x000000ff
        /*03c4*/ 	.word	0x000038b8
        /*03c8*/ 	.short	0x0100
        /*03ca*/ 	.byte	0x08
	.zero		1


	//   ....[25]....
        /*03cc*/ 	.word	0x000015e0
        /*03d0*/ 	.word	0x000000ff
        /*03d4*/ 	.word	0x000038c8
        /*03d8*/ 	.short	0x0100
        /*03da*/ 	.byte	0x08
	.zero		1


	//   ....[26]....
        /*03dc*/ 	.word	0x000016d0
        /*03e0*/ 	.word	0x000000ff
        /*03e4*/ 	.word	0x000038d0
        /*03e8*/ 	.short	0x0100
        /*03ea*/ 	.byte	0x05
	.zero		1


	//   ....[27]....
        /*03ec*/ 	.word	0x000016e0
        /*03f0*/ 	.word	0x000000ff
        /*03f4*/ 	.word	0x000038d8
        /*03f8*/ 	.short	0x0100
        /*03fa*/ 	.byte	0x05
	.zero		1


	//   ....[28]....
        /*03fc*/ 	.word	0x00001bc0
        /*0400*/ 	.word	0x000000ff
        /*0404*/ 	.word	0x00003800
        /*0408*/ 	.short	0x010a
        /*040a*/ 	.byte	0x04
	.zero		1


	//   ....[29]....
        /*040c*/ 	.word	0x00001c00
        /*0410*/ 	.word	0x000000ff
        /*0414*/ 	.word	0x00003820
        /*0418*/ 	.short	0x010a
        /*041a*/ 	.byte	0x04
	.zero		1


	//   ....[30]....
        /*041c*/ 	.word	0x00001c80
        /*0420*/ 	.word	0x000000ff
        /*0424*/ 	.word	0x00003858
        /*0428*/ 	.short	0x010a
        /*042a*/ 	.byte	0x04
	.zero		1


	//   ....[31]....
        /*042c*/ 	.word	0x00001d80
        /*0430*/ 	.word	0x000000ff
        /*0434*/ 	.word	0x00003808
        /*0438*/ 	.short	0x010a
        /*043a*/ 	.byte	0x04
	.zero		1


	//   ....[32]....
        /*043c*/ 	.word	0x00001de0
        /*0440*/ 	.word	0x000000ff
        /*0444*/ 	.word	0x00003868
        /*0448*/ 	.short	0x010a
        /*044a*/ 	.byte	0x04
	.zero		1


	//   ....[33]....
        /*044c*/ 	.word	0x00001f20
        /*0450*/ 	.word	0x000000ff
        /*0454*/ 	.word	0x00003828
        /*0458*/ 	.short	0x010a
        /*045a*/ 	.byte	0x04
	.zero		1


	//   ....[34]....
        /*045c*/ 	.word	0x00001f60
        /*0460*/ 	.word	0x000000ff
        /*0464*/ 	.word	0x000038a0
        /*0468*/ 	.short	0x010a
        /*046a*/ 	.byte	0x04
	.zero		1


	//   ....[35]....
        /*046c*/ 	.word	0x00001fa0
        /*0470*/ 	.word	0x000000ff
        /*0474*/ 	.word	0x00003858
        /*0478*/ 	.short	0x010a
        /*047a*/ 	.byte	0x04
	.zero		1


	//   ....[36]....
        /*047c*/ 	.word	0x00002370
        /*0480*/ 	.word	0x000000ff
        /*0484*/ 	.word	0x00003820
        /*0488*/ 	.short	0x010a
        /*048a*/ 	.byte	0x07
	.zero		1


	//   ....[37]....
        /*048c*/ 	.word	0x000024f0
        /*0490*/ 	.word	0x000000ff
        /*0494*/ 	.word	0x000038a8
        /*0498*/ 	.short	0x010a
        /*049a*/ 	.byte	0x04
	.zero		1


	//   ....[38]....
        /*049c*/ 	.word	0x00002540
        /*04a0*/ 	.word	0x000000ff
        /*04a4*/ 	.word	0x00003868
        /*04a8*/ 	.short	0x010a
        /*04aa*/ 	.byte	0x04
	.zero		1


	//   ....[39]....
        /*04ac*/ 	.word	0x000029f0
        /*04b0*/ 	.word	0x000000ff
        /*04b4*/ 	.word	0x00003820
        /*04b8*/ 	.short	0x010a
        /*04ba*/ 	.byte	0x07
	.zero		1


	//   ....[40]....
        /*04bc*/ 	.word	0x00002a40
        /*04c0*/ 	.word	0x000000ff
        /*04c4*/ 	.word	0x000038a0
        /*04c8*/ 	.short	0x010a
        /*04ca*/ 	.byte	0x04
	.zero		1


	//   ....[41]....
        /*04cc*/ 	.word	0x00002a90
        /*04d0*/ 	.word	0x000000ff
        /*04d4*/ 	.word	0x00003858
        /*04d8*/ 	.short	0x010a
        /*04da*/ 	.byte	0x04
	.zero		1


	//   ....[42]....
        /*04dc*/ 	.word	0x00002ef0
        /*04e0*/ 	.word	0x000000ff
        /*04e4*/ 	.word	0x000038a8
        /*04e8*/ 	.short	0x010a
        /*04ea*/ 	.byte	0x04
	.zero		1


	//   ....[43]....
        /*04ec*/ 	.word	0x00002f40
        /*04f0*/ 	.word	0x000000ff
        /*04f4*/ 	.word	0x00003868
        /*04f8*/ 	.short	0x010a
        /*04fa*/ 	.byte	0x04
	.zero		1


	//   ....[44]....
        /*04fc*/ 	.word	0x00003450
        /*0500*/ 	.word	0x00000011
        /*0504*/ 	.word	0x000038c0
        /*0508*/ 	.short	0x010a
        /*050a*/ 	.byte	0xff
	.zero		1


	//   ....[45]....
        /*050c*/ 	.word	0x00005e10
        /*0510*/ 	.word	0x00000011
        /*0514*/ 	.word	0x000038b0
        /*0518*/ 	.short	0x0101
        /*051a*/ 	.byte	0xff
	.zero		1


	//   ....[46]....
        /*051c*/ 	.word	0x00006140
        /*0520*/ 	.word	0x00000011
        /*0524*/ 	.word	0x000038c8
        /*0528*/ 	.short	0x010a
        /*052a*/ 	.byte	0xff
	.zero		1


	//   ....[47]....
        /*052c*/ 	.word	0x00006450
        /*0530*/ 	.word	0x00000011
        /*0534*/ 	.word	0x000038b8
        /*0538*/ 	.short	0x0101
        /*053a*/ 	.byte	0xff
	.zero		1


	//   ....[48]....
        /*053c*/ 	.word	0x000065b0
        /*0540*/ 	.word	0x000000ff
        /*0544*/ 	.word	0x00003870
        /*0548*/ 	.short	0x010a
        /*054a*/ 	.byte	0x27
	.zero		1


	//   ....[49]....
        /*054c*/ 	.word	0x00006630
        /*0550*/ 	.word	0x000000ff
        /*0554*/ 	.word	0x00000000
        /*0558*/ 	.short	0x0101
        /*055a*/ 	.byte	0x04
	.zero		1


	//   ....[50]....
        /*055c*/ 	.word	0x00006660
        /*0560*/ 	.word	0x000000ff
        /*0564*/ 	.word	0x00003880
        /*0568*/ 	.short	0x010a
        /*056a*/ 	.byte	0x27
	.zero		1


	//   ....[51]....
        /*056c*/ 	.word	0x000067f0
        /*0570*/ 	.word	0x000000ff
        /*0574*/ 	.word	0x00003870
        /*0578*/ 	.short	0x010a
        /*057a*/ 	.byte	0x27
	.zero		1


	//   ....[52]....
        /*057c*/ 	.word	0x00006950
        /*0580*/ 	.word	0x000000ff
        /*0584*/ 	.word	0x00003890
        /*0588*/ 	.short	0x010a
        /*058a*/ 	.byte	0x27
	.zero		1


	//   ....[53]....
        /*058c*/ 	.word	0x00006d30
        /*0590*/ 	.word	0x000000ff
        /*0594*/ 	.word	0x00000000
        /*0598*/ 	.short	0x0101
        /*059a*/ 	.byte	0x04
	.zero		1


	//   ....[54]....
        /*059c*/ 	.word	0x00006db0
        /*05a0*/ 	.word	0x000000ff
        /*05a4*/ 	.word	0x00000000
        /*05a8*/ 	.short	0x0101
        /*05aa*/ 	.byte	0x04
	.zero		1


	//   ....[55]....
        /*05ac*/ 	.word	0x00006e10
        /*05b0*/ 	.word	0x000000ff
        /*05b4*/ 	.word	0x00003880
        /*05b8*/ 	.short	0x010a
        /*05ba*/ 	.byte	0x27
	.zero		1


	//   ....[56]....
        /*05bc*/ 	.word	0x00007090
        /*05c0*/ 	.word	0x000000ff
        /*05c4*/ 	.word	0x00003898
        /*05c8*/ 	.short	0x010a
        /*05ca*/ 	.byte	0x27
	.zero		1


	//   ....[57]....
        /*05cc*/ 	.word	0x00007450
        /*05d0*/ 	.word	0x000000ff
        /*05d4*/ 	.word	0x00000000
        /*05d8*/ 	.short	0x0101
        /*05da*/ 	.byte	0x04
	.zero		1


	//   ....[58]....
        /*05dc*/ 	.word	0x000074f0
        /*05e0*/ 	.word	0x000000ff
        /*05e4*/ 	.word	0x00000000
        /*05e8*/ 	.short	0x0101
        /*05ea*/ 	.byte	0x05
	.zero		1


	//   ....[59]....
        /*05ec*/ 	.word	0x000075a0
        /*05f0*/ 	.word	0x000000ff
        /*05f4*/ 	.word	0x00000000
        /*05f8*/ 	.short	0x0101
        /*05fa*/ 	.byte	0x05
	.zero		1


	//   ....[60]....
        /*05fc*/ 	.word	0x000075e0
        /*0600*/ 	.word	0x000000ff
        /*0604*/ 	.word	0x00003870
        /*0608*/ 	.short	0x010a
        /*060a*/ 	.byte	0x28
	.zero		1


	//   ....[61]....
        /*060c*/ 	.word	0x00007650
        /*0610*/ 	.word	0x000000ff
        /*0614*/ 	.word	0x00000000
        /*0618*/ 	.short	0x0101
        /*061a*/ 	.byte	0x04
	.zero		1


	//   ....[62]....
        /*061c*/ 	.word	0x000076b0
        /*0620*/ 	.word	0x000000ff
        /*0624*/ 	.word	0x00003890
        /*0628*/ 	.short	0x010a
        /*062a*/ 	.byte	0x28
	.zero		1


	//   ....[63]....
        /*062c*/ 	.word	0x00007760
        /*0630*/ 	.word	0x000000ff
        /*0634*/ 	.word	0x000038c0
        /*0638*/ 	.short	0x010a
        /*063a*/ 	.byte	0x28
	.zero		1


	//   ....[64]....
        /*063c*/ 	.word	0x000080f0
        /*0640*/ 	.word	0x000000ff
        /*0644*/ 	.word	0x00000000
        /*0648*/ 	.short	0x0101
        /*064a*/ 	.byte	0x04
	.zero		1


	//   ....[65]....
        /*064c*/ 	.word	0x00008120
        /*0650*/ 	.word	0x000000ff
        /*0654*/ 	.word	0x000038b0
        /*0658*/ 	.short	0x0101
        /*065a*/ 	.byte	0x28
	.zero		1


	//   ....[66]....
        /*065c*/ 	.word	0x000081a0
        /*0660*/ 	.word	0x000000ff
        /*0664*/ 	.word	0x00003880
        /*0668*/ 	.short	0x010a
        /*066a*/ 	.byte	0x28
	.zero		1


	//   ....[67]....
        /*066c*/ 	.word	0x00008350
        /*0670*/ 	.word	0x000000ff
        /*0674*/ 	.word	0x00000000
        /*0678*/ 	.short	0x0101
        /*067a*/ 	.byte	0x27
	.zero		1


	//   ....[68]....
        /*067c*/ 	.word	0x000083a0
        /*0680*/ 	.word	0x000000ff
        /*0684*/ 	.word	0x00003898
        /*0688*/ 	.short	0x010a
        /*068a*/ 	.byte	0x28
	.zero		1


	//   ....[69]....
        /*068c*/ 	.word	0x00008430
        /*0690*/ 	.word	0x000000ff
        /*0694*/ 	.word	0x000038c8
        /*0698*/ 	.short	0x010a
        /*069a*/ 	.byte	0x28
	.zero		1


	//   ....[70]....
        /*069c*/ 	.word	0x00008d40
        /*06a0*/ 	.word	0x000000ff
        /*06a4*/ 	.word	0x00000000
        /*06a8*/ 	.short	0x0101
        /*06aa*/ 	.byte	0x04
	.zero		1


	//   ....[71]....
        /*06ac*/ 	.word	0x00008d70
        /*06b0*/ 	.word	0x000000ff
        /*06b4*/ 	.word	0x000038b8
        /*06b8*/ 	.short	0x0101
        /*06ba*/ 	.byte	0x28
	.zero		1


	//   ....[72]....
        /*06bc*/ 	.word	0x00009020
        /*06c0*/ 	.word	0x000000ff
        /*06c4*/ 	.word	0x00000000
        /*06c8*/ 	.short	0x010a
        /*06ca*/ 	.byte	0x3b
	.zero		1


	//   ....[73]....
        /*06cc*/ 	.word	0x00009300
        /*06d0*/ 	.word	0x000000ff
        /*06d4*/ 	.word	0x00000000
        /*06d8*/ 	.short	0x010a
        /*06da*/ 	.byte	0x2c
	.zero		1


	//   ....[74]....
        /*06dc*/ 	.word	0x00009a80
        /*06e0*/ 	.word	0x000000ff
        /*06e4*/ 	.word	0x00000000
        /*06e8*/ 	.short	0x0101
        /*06ea*/ 	.byte	0x04
	.zero		1


	//   ....[75]....
        /*06ec*/ 	.word	0x00009ac0
        /*06f0*/ 	.word	0x00000004
        /*06f4*/ 	.word	0x000038d0
        /*06f8*/ 	.short	0x010a
        /*06fa*/ 	.byte	0x25
	.zero		1


	//   ....[76]....
        /*06fc*/ 	.word	0x0000a180
        /*0700*/ 	.word	0x00000000
        /*0704*/ 	.word	0x000038d0
        /*0708*/ 	.short	0x0101
        /*070a*/ 	.byte	0x25
	.zero		1


	//   ....[77]....
        /*070c*/ 	.word	0x0000b0d0
        /*0710*/ 	.word	0x000000ff
        /*0714*/ 	.word	0x00000000
        /*0718*/ 	.short	0x0101
        /*071a*/ 	.byte	0x04
	.zero		1


	//   ....[78]....
        /*071c*/ 	.word	0x0000b170
        /*0720*/ 	.word	0x000000ff
        /*0724*/ 	.word	0x00000000
        /*0728*/ 	.short	0x010a
        /*072a*/ 	.byte	0x3b
	.zero		1


	//   ....[79]....
        /*072c*/ 	.word	0x0000b4c0
        /*0730*/ 	.word	0x000000ff
        /*0734*/ 	.word	0x00000000
        /*0738*/ 	.short	0x010a
        /*073a*/ 	.byte	0x2c
	.zero		1


	//   ....[80]....
        /*073c*/ 	.word	0x0000b880
        /*0740*/ 	.word	0x000000ff
        /*0744*/ 	.word	0x00000000
        /*0748*/ 	.short	0x010a
        /*074a*/ 	.byte	0x2a
	.zero		1


	//   ....[81]....
        /*074c*/ 	.word	0x0000d420
        /*0750*/ 	.word	0x000000ff
        /*0754*/ 	.word	0x00000000
        /*0758*/ 	.short	0x0101
        /*075a*/ 	.byte	0x04
	.zero		1


	//   ....[82]....
        /*075c*/ 	.word	0x0000d460
        /*0760*/ 	.word	0x00000004
        /*0764*/ 	.word	0x000038d0
        /*0768*/ 	.short	0x010a
        /*076a*/ 	.byte	0x25
	.zero		1


	//   ....[83]....
        /*076c*/ 	.word	0x0000e510
        /*0770*/ 	.word	0x00000000
        /*0774*/ 	.word	0x000038d0
        /*0778*/ 	.short	0x0101
        /*077a*/ 	.byte	0x25
	.zero		1


	//   ....[84]....
        /*077c*/ 	.word	0x0000ea40
        /*0780*/ 	.word	0x000000ff
        /*0784*/ 	.word	0x00000000
        /*0788*/ 	.short	0x0101
        /*078a*/ 	.byte	0x04
	.zero		1


	//   ....[85]....
        /*078c*/ 	.word	0x0000eae0
        /*0790*/ 	.word	0x000000ff
        /*0794*/ 	.word	0x00000000
        /*0798*/ 	.short	0x010a
        /*079a*/ 	.byte	0x3b
	.zero		1


	//   ....[86]....
        /*079c*/ 	.word	0x0000ee30
        /*07a0*/ 	.word	0x000000ff
        /*07a4*/ 	.word	0x00000000
        /*07a8*/ 	.short	0x010a
        /*07aa*/ 	.byte	0x2a
	.zero		1


	//   ....[87]....
        /*07ac*/ 	.word	0x0000f0b0
        /*07b0*/ 	.word	0x000000ff
        /*07b4*/ 	.word	0x00000000
        /*07b8*/ 	.short	0x0101
        /*07ba*/ 	.byte	0x04
	.zero		1


	//   ....[88]....
        /*07bc*/ 	.word	0x0000f120
        /*07c0*/ 	.word	0x000000ff
        /*07c4*/ 	.word	0x00000000
        /*07c8*/ 	.short	0x010a
        /*07ca*/ 	.byte	0x3b
	.zero		1


	//   ....[89]....
        /*07cc*/ 	.word	0x0000f1e0
        /*07d0*/ 	.word	0x000000ff
        /*07d4*/ 	.word	0x00000000
        /*07d8*/ 	.short	0x0101
        /*07da*/ 	.byte	0x04
	.zero		1


	//   ....[90]....
        /*07dc*/ 	.word	0x0000f5c0
        /*07e0*/ 	.word	0x000000ff
        /*07e4*/ 	.word	0x00003810
        /*07e8*/ 	.short	0x010a
        /*07ea*/ 	.byte	0x08
	.zero		1


	//   ....[91]....
        /*07ec*/ 	.word	0x0000f770
        /*07f0*/ 	.word	0x000000ff
        /*07f4*/ 	.word	0x00003838
        /*07f8*/ 	.short	0x010a
        /*07fa*/ 	.byte	0x08
	.zero		1


	//   ....[92]....
        /*07fc*/ 	.word	0x0000f940
        /*0800*/ 	.word	0x000000ff
        /*0804*/ 	.word	0x00003818
        /*0808*/ 	.short	0x010a
        /*080a*/ 	.byte	0x08
	.zero		1


	//   ....[93]....
        /*080c*/ 	.word	0x0000fb00
        /*0810*/ 	.word	0x000000ff
        /*0814*/ 	.word	0x00003840
        /*0818*/ 	.short	0x010a
        /*081a*/ 	.byte	0x08
	.zero		1


	//   ....[94]....
        /*081c*/ 	.word	0x0000fde0
        /*0820*/ 	.word	0x000000ff
        /*0824*/ 	.word	0x00003838
        /*0828*/ 	.short	0x010a
        /*082a*/ 	.byte	0x21
	.zero		1


	//   ....[95]....
        /*082c*/ 	.word	0x0000ffb0
        /*0830*/ 	.word	0x000000ff
        /*0834*/ 	.word	0x00003838
        /*0838*/ 	.short	0x010a
        /*083a*/ 	.byte	0x11
	.zero		1


	//   ....[96]....
        /*083c*/ 	.word	0x000101a0
        /*0840*/ 	.word	0x000000ff
        /*0844*/ 	.word	0x00003838
        /*0848*/ 	.short	0x010a
        /*084a*/ 	.byte	0x19
	.zero		1


	//   ....[97]....
        /*084c*/ 	.word	0x00010380
        /*0850*/ 	.word	0x000000ff
        /*0854*/ 	.word	0x00003838
        /*0858*/ 	.short	0x010a
        /*085a*/ 	.byte	0x11
	.zero		1


	//   ....[98]....
        /*085c*/ 	.word	0x00010570
        /*0860*/ 	.word	0x000000ff
        /*0864*/ 	.word	0x00003838
        /*0868*/ 	.short	0x010a
        /*086a*/ 	.byte	0x11
	.zero		1


	//   ....[99]....
        /*086c*/ 	.word	0x00010760
        /*0870*/ 	.word	0x000000ff
        /*0874*/ 	.word	0x00003838
        /*0878*/ 	.short	0x010a
        /*087a*/ 	.byte	0x11
	.zero		1


	//   ....[100]....
        /*087c*/ 	.word	0x00010950
        /*0880*/ 	.word	0x000000ff
        /*0884*/ 	.word	0x00003838
        /*0888*/ 	.short	0x010a
        /*088a*/ 	.byte	0x11
	.zero		1


	//   ....[101]....
        /*088c*/ 	.word	0x00010b40
        /*0890*/ 	.word	0x000000ff
        /*0894*/ 	.word	0x00003838
        /*0898*/ 	.short	0x010a
        /*089a*/ 	.byte	0x11
	.zero		1


	//   ....[102]....
        /*089c*/ 	.word	0x00010dd0
        /*08a0*/ 	.word	0x000000ff
        /*08a4*/ 	.word	0x00003838
        /*08a8*/ 	.short	0x010a
        /*08aa*/ 	.byte	0x19
	.zero		1


	//   ....[103]....
        /*08ac*/ 	.word	0x00010fb0
        /*08b0*/ 	.word	0x000000ff
        /*08b4*/ 	.word	0x00003838
        /*08b8*/ 	.short	0x010a
        /*08ba*/ 	.byte	0x11
	.zero		1


	//   ....[104]....
        /*08bc*/ 	.word	0x00011420
        /*08c0*/ 	.word	0x000000ff
        /*08c4*/ 	.word	0x000038b0
        /*08c8*/ 	.short	0x010a
        /*08ca*/ 	.byte	0x10
	.zero		1


	//   ....[105]....
        /*08cc*/ 	.word	0x000114c0
        /*08d0*/ 	.word	0x000000ff
        /*08d4*/ 	.word	0x000038b8
        /*08d8*/ 	.short	0x010a
        /*08da*/ 	.byte	0x10
	.zero		1


	//   ....[106]....
        /*08dc*/ 	.word	0x000115e0
        /*08e0*/ 	.word	0x000000ff
        /*08e4*/ 	.word	0x00000000
        /*08e8*/ 	.short	0x0101
        /*08ea*/ 	.byte	0x05
	.zero		1


	//   ....[107]....
        /*08ec*/ 	.word	0x00011660
        /*08f0*/ 	.word	0x000000ff
        /*08f4*/ 	.word	0x00000000
        /*08f8*/ 	.short	0x0101
        /*08fa*/ 	.byte	0x05
	.zero		1


	//   ....[108]....
        /*08fc*/ 	.word	0x000118f0
        /*0900*/ 	.word	0x00000000
        /*0904*/ 	.word	0x00003800
        /*0908*/ 	.short	0x010a
        /*090a*/ 	.byte	0xff
	.zero		1


	//   ....[109]....
        /*090c*/ 	.word	0x00011950
        /*0910*/ 	.word	0x00000000
        /*0914*/ 	.word	0x00003820
        /*0918*/ 	.short	0x010a
        /*091a*/ 	.byte	0xff
	.zero		1


	//   ....[110]....
        /*091c*/ 	.word	0x000119b0
        /*0920*/ 	.word	0x00000005
        /*0924*/ 	.word	0x00003858
        /*0928*/ 	.short	0x010a
        /*092a*/ 	.byte	0xff
	.zero		1


	//   ....[111]....
        /*092c*/ 	.word	0x00011a10
        /*0930*/ 	.word	0x00000000
        /*0934*/ 	.word	0x00003808
        /*0938*/ 	.short	0x010a
        /*093a*/ 	.byte	0xff
	.zero		1


	//   ....[112]....
        /*093c*/ 	.word	0x00011a70
        /*0940*/ 	.word	0x00000005
        /*0944*/ 	.word	0x00003868
        /*0948*/ 	.short	0x010a
        /*094a*/ 	.byte	0xff
	.zero		1


	//   ....[113]....
        /*094c*/ 	.word	0x00011ad0
        /*0950*/ 	.word	0x00000000
        /*0954*/ 	.word	0x00003828
        /*0958*/ 	.short	0x010a
        /*095a*/ 	.byte	0xff
	.zero		1


	//   ....[114]....
        /*095c*/ 	.word	0x00011b30
        /*0960*/ 	.word	0x00000005
        /*0964*/ 	.word	0x000038a0
        /*0968*/ 	.short	0x010a
        /*096a*/ 	.byte	0xff
	.zero		1


	//   ....[115]....
        /*096c*/ 	.word	0x00011b90
        /*0970*/ 	.word	0x00000000
        /*0974*/ 	.word	0x00003858
        /*0978*/ 	.short	0x010a
        /*097a*/ 	.byte	0xff
	.zero		1


	//   ....[116]....
        /*097c*/ 	.word	0x00011bf0
        /*0980*/ 	.word	0x00000000
        /*0984*/ 	.word	0x00003820
        /*0988*/ 	.short	0x010a
        /*098a*/ 	.byte	0xff
	.zero		1


	//   ....[117]....
        /*098c*/ 	.word	0x00011c50
        /*0990*/ 	.word	0x00000000
        /*0994*/ 	.word	0x000038a8
        /*0998*/ 	.short	0x010a
        /*099a*/ 	.byte	0xff
	.zero		1


	//   ....[118]....
        /*099c*/ 	.word	0x00011cb0
        /*09a0*/ 	.word	0x00000000
        /*09a4*/ 	.word	0x00003868
        /*09a8*/ 	.short	0x010a
        /*09aa*/ 	.byte	0xff
	.zero		1


	//   ....[119]....
        /*09ac*/ 	.word	0x00011d10
        /*09b0*/ 	.word	0x00000000
        /*09b4*/ 	.word	0x00003820
        /*09b8*/ 	.short	0x010a
        /*09ba*/ 	.byte	0xff
	.zero		1


	//   ....[120]....
        /*09bc*/ 	.word	0x00011d70
        /*09c0*/ 	.word	0x00000000
        /*09c4*/ 	.word	0x000038a0
        /*09c8*/ 	.short	0x010a
        /*09ca*/ 	.byte	0xff
	.zero		1


	//   ....[121]....
        /*09cc*/ 	.word	0x00011dd0
        /*09d0*/ 	.word	0x00000000
        /*09d4*/ 	.word	0x00003858
        /*09d8*/ 	.short	0x010a
        /*09da*/ 	.byte	0xff
	.zero		1


	//   ....[122]....
        /*09dc*/ 	.word	0x00011e30
        /*09e0*/ 	.word	0x00000000
        /*09e4*/ 	.word	0x000038a8
        /*09e8*/ 	.short	0x010a
        /*09ea*/ 	.byte	0xff
	.zero		1


	//   ....[123]....
        /*09ec*/ 	.word	0x00011e90
        /*09f0*/ 	.word	0x00000000
        /*09f4*/ 	.word	0x00003868
        /*09f8*/ 	.short	0x010a
        /*09fa*/ 	.byte	0xff
	.zero		1


	//   ....[124]....
        /*09fc*/ 	.word	0x00011ee0
        /*0a00*/ 	.word	0x00000011
        /*0a04*/ 	.word	0x000038c0
        /*0a08*/ 	.short	0x010a
        /*0a0a*/ 	.byte	0xff
	.zero		1


	//   ....[125]....
        /*0a0c*/ 	.word	0x00011f30
        /*0a10*/ 	.word	0x00000011
        /*0a14*/ 	.word	0x000038c8
        /*0a18*/ 	.short	0x010a
        /*0a1a*/ 	.byte	0xff
	.zero		1


	//   ....[126]....
        /*0a1c*/ 	.word	0x00011f90
        /*0a20*/ 	.word	0x00000000
        /*0a24*/ 	.word	0x00003870
        /*0a28*/ 	.short	0x010a
        /*0a2a*/ 	.byte	0xff
	.zero		1


	//   ....[127]....
        /*0a2c*/ 	.word	0x00011ff0
        /*0a30*/ 	.word	0x00000000
        /*0a34*/ 	.word	0x00003880
        /*0a38*/ 	.short	0x010a
        /*0a3a*/ 	.byte	0xff
	.zero		1


	//   ....[128]....
        /*0a3c*/ 	.word	0x00012050
        /*0a40*/ 	.word	0x00000000
        /*0a44*/ 	.word	0x00003870
        /*0a48*/ 	.short	0x010a
        /*0a4a*/ 	.byte	0xff
	.zero		1


	//   ....[129]....
        /*0a4c*/ 	.word	0x000120b0
        /*0a50*/ 	.word	0x00000000
        /*0a54*/ 	.word	0x00003890
        /*0a58*/ 	.short	0x010a
        /*0a5a*/ 	.byte	0xff
	.zero		1


	//   ....[130]....
        /*0a5c*/ 	.word	0x00012110
        /*0a60*/ 	.word	0x00000000
        /*0a64*/ 	.word	0x00003880
        /*0a68*/ 	.short	0x010a
        /*0a6a*/ 	.byte	0xff
	.zero		1


	//   ....[131]....
        /*0a6c*/ 	.word	0x00012170
        /*0a70*/ 	.word	0x00000000
        /*0a74*/ 	.word	0x00003898
        /*0a78*/ 	.short	0x010a
        /*0a7a*/ 	.byte	0xff
	.zero		1


	//   ....[132]....
        /*0a7c*/ 	.word	0x000121d0
        /*0a80*/ 	.word	0x00000000
        /*0a84*/ 	.word	0x00003870
        /*0a88*/ 	.short	0x010a
        /*0a8a*/ 	.byte	0xff
	.zero		1


	//   ....[133]....
        /*0a8c*/ 	.word	0x00012230
        /*0a90*/ 	.word	0x00000000
        /*0a94*/ 	.word	0x00003890
        /*0a98*/ 	.short	0x010a
        /*0a9a*/ 	.byte	0xff
	.zero		1


	//   ....[134]....
        /*0a9c*/ 	.word	0x00012290
        /*0aa0*/ 	.word	0x00000003
        /*0aa4*/ 	.word	0x000038c0
        /*0aa8*/ 	.short	0x010a
        /*0aaa*/ 	.byte	0xff
	.zero		1


	//   ....[135]....
        /*0aac*/ 	.word	0x000122f0
        /*0ab0*/ 	.word	0x00000000
        /*0ab4*/ 	.word	0x00003880
        /*0ab8*/ 	.short	0x010a
        /*0aba*/ 	.byte	0xff
	.zero		1


	//   ....[136]....
        /*0abc*/ 	.word	0x00012350
        /*0ac0*/ 	.word	0x00000000
        /*0ac4*/ 	.word	0x00003898
        /*0ac8*/ 	.short	0x010a
        /*0aca*/ 	.byte	0xff
	.zero		1


	//   ....[137]....
        /*0acc*/ 	.word	0x000123b0
        /*0ad0*/ 	.word	0x00000003
        /*0ad4*/ 	.word	0x000038c8
        /*0ad8*/ 	.short	0x010a
        /*0ada*/ 	.byte	0xff
	.zero		1


	//   ....[138]....
        /*0adc*/ 	.word	0x00012410
        /*0ae0*/ 	.word	0x00000000
        /*0ae4*/ 	.word	0x00000000
        /*0ae8*/ 	.short	0x010a
        /*0aea*/ 	.byte	0xff
	.zero		1


	//   ....[139]....
        /*0aec*/ 	.word	0x00012470
        /*0af0*/ 	.word	0x00000000
        /*0af4*/ 	.word	0x00000000
        /*0af8*/ 	.short	0x010a
        /*0afa*/ 	.byte	0xff
	.zero		1


	//   ....[140]....
        /*0afc*/ 	.word	0x000124d0
        /*0b00*/ 	.word	0x00000004
        /*0b04*/ 	.word	0x000038d0
        /*0b08*/ 	.short	0x010a
        /*0b0a*/ 	.byte	0xff
	.zero		1


	//   ....[141]....
        /*0b0c*/ 	.word	0x00012530
        /*0b10*/ 	.word	0x00000003
        /*0b14*/ 	.word	0x00000000
        /*0b18*/ 	.short	0x010a
        /*0b1a*/ 	.byte	0xff
	.zero		1


	//   ....[142]....
        /*0b1c*/ 	.word	0x00012590
        /*0b20*/ 	.word	0x00000000
        /*0b24*/ 	.word	0x00000000
        /*0b28*/ 	.short	0x010a
        /*0b2a*/ 	.byte	0xff
	.zero		1


	//   ....[143]....
        /*0b2c*/ 	.word	0x000125f0
        /*0b30*/ 	.word	0x00000000
        /*0b34*/ 	.word	0x00000000
        /*0b38*/ 	.short	0x010a
        /*0b3a*/ 	.byte	0xff
	.zero		1


	//   ....[144]....
        /*0b3c*/ 	.word	0x00012650
        /*0b40*/ 	.word	0x00000004
        /*0b44*/ 	.word	0x000038d0
        /*0b48*/ 	.short	0x010a
        /*0b4a*/ 	.byte	0xff
	.zero		1


	//   ....[145]....
        /*0b4c*/ 	.word	0x000126b0
        /*0b50*/ 	.word	0x00000003
        /*0b54*/ 	.word	0x00000000
        /*0b58*/ 	.short	0x010a
        /*0b5a*/ 	.byte	0xff
	.zero		1


	//   ....[146]....
        /*0b5c*/ 	.word	0x00012710
        /*0b60*/ 	.word	0x00000000
        /*0b64*/ 	.word	0x00000000
        /*0b68*/ 	.short	0x010a
        /*0b6a*/ 	.byte	0xff
	.zero		1


	//   ....[147]....
        /*0b6c*/ 	.word	0x00012770
        /*0b70*/ 	.word	0x00000000
        /*0b74*/ 	.word	0x00000000
        /*0b78*/ 	.short	0x010a
        /*0b7a*/ 	.byte	0xff
	.zero		1


	//   ....[148]....
        /*0b7c*/ 	.word	0x000127d0
        /*0b80*/ 	.word	0x00000000
        /*0b84*/ 	.word	0x00003810
        /*0b88*/ 	.short	0x010a
        /*0b8a*/ 	.byte	0xff
	.zero		1


	//   ....[149]....
        /*0b8c*/ 	.word	0x00012830
        /*0b90*/ 	.word	0x00000000
        /*0b94*/ 	.word	0x00003838
        /*0b98*/ 	.short	0x010a
        /*0b9a*/ 	.byte	0xff
	.zero		1


	//   ....[150]....
        /*0b9c*/ 	.word	0x00012890
        /*0ba0*/ 	.word	0x00000000
        /*0ba4*/ 	.word	0x00003818
        /*0ba8*/ 	.short	0x010a
        /*0baa*/ 	.byte	0xff
	.zero		1


	//   ....[151]....
        /*0bac*/ 	.word	0x000128f0
        /*0bb0*/ 	.word	0x00000000
        /*0bb4*/ 	.word	0x00003840
        /*0bb8*/ 	.short	0x010a
        /*0bba*/ 	.byte	0xff
	.zero		1


	//   ....[152]....
        /*0bbc*/ 	.word	0x00012950
        /*0bc0*/ 	.word	0x00000000
        /*0bc4*/ 	.word	0x00003838
        /*0bc8*/ 	.short	0x010a
        /*0bca*/ 	.byte	0xff
	.zero		1


	//   ....[153]....
        /*0bcc*/ 	.word	0x000129b0
        /*0bd0*/ 	.word	0x00000000
        /*0bd4*/ 	.word	0x00003838
        /*0bd8*/ 	.short	0x010a
        /*0bda*/ 	.byte	0xff
	.zero		1


	//   ....[154]....
        /*0bdc*/ 	.word	0x00012a10
        /*0be0*/ 	.word	0x00000000
        /*0be4*/ 	.word	0x00003838
        /*0be8*/ 	.short	0x010a
        /*0bea*/ 	.byte	0xff
	.zero		1


	//   ....[155]....
        /*0bec*/ 	.word	0x00012a70
        /*0bf0*/ 	.word	0x00000000
        /*0bf4*/ 	.word	0x00003838
        /*0bf8*/ 	.short	0x010a
        /*0bfa*/ 	.byte	0xff
	.zero		1


	//   ....[156]....
        /*0bfc*/ 	.word	0x00012ad0
        /*0c00*/ 	.word	0x00000000
        /*0c04*/ 	.word	0x00003838
        /*0c08*/ 	.short	0x010a
        /*0c0a*/ 	.byte	0xff
	.zero		1


	//   ....[157]....
        /*0c0c*/ 	.word	0x00012b30
        /*0c10*/ 	.word	0x00000000
        /*0c14*/ 	.word	0x00003838
        /*0c18*/ 	.short	0x010a
        /*0c1a*/ 	.byte	0xff
	.zero		1


	//   ....[158]....
        /*0c1c*/ 	.word	0x00012b90
        /*0c20*/ 	.word	0x00000000
        /*0c24*/ 	.word	0x00003838
        /*0c28*/ 	.short	0x010a
        /*0c2a*/ 	.byte	0xff
	.zero		1


	//   ....[159]....
        /*0c2c*/ 	.word	0x00012bf0
        /*0c30*/ 	.word	0x00000000
        /*0c34*/ 	.word	0x00003838
        /*0c38*/ 	.short	0x010a
        /*0c3a*/ 	.byte	0xff
	.zero		1


	//   ....[160]....
        /*0c3c*/ 	.word	0x00012c50
        /*0c40*/ 	.word	0x00000000
        /*0c44*/ 	.word	0x00003838
        /*0c48*/ 	.short	0x010a
        /*0c4a*/ 	.byte	0xff
	.zero		1


	//   ....[161]....
        /*0c4c*/ 	.word	0x00012cb0
        /*0c50*/ 	.word	0x00000000
        /*0c54*/ 	.word	0x00003838
        /*0c58*/ 	.short	0x010a
        /*0c5a*/ 	.byte	0xff
	.zero		1


	//   ....[162]....
        /*0c5c*/ 	.word	0x00012d10
        /*0c60*/ 	.word	0x00000000
        /*0c64*/ 	.word	0x000038b0
        /*0c68*/ 	.short	0x010a
        /*0c6a*/ 	.byte	0xff
	.zero		1


	//   ....[163]....
        /*0c6c*/ 	.word	0x00012d70
        /*0c70*/ 	.word	0x00000000
        /*0c74*/ 	.word	0x000038b8
        /*0c78*/ 	.short	0x010a
        /*0c7a*/ 	.byte	0xff
	.zero		1


	//----- nvinfo : EIATTR_NUM_MBARRIERS
	.align		4
.L_64:
        /*0c7c*/ 	.byte	0x03, 0x38
        /*0c7e*/ 	.short	0x001c


	//----- nvinfo : EIATTR_EXIT_INSTR_OFFSETS
	.align		4
        /*0c80*/ 	.byte	0x04, 0x1c
        /*0c82*/ 	.short	(.L_66 - .L_65)


	//   ....[0]....
.L_65:
        /*0c84*/ 	.word	0x000017d0


	//   ....[1]....
        /*0c88*/ 	.word	0x00001a50


	//   ....[2]....
        /*0c8c*/ 	.word	0x000032b0


	//   ....[3]....
        /*0c90*/ 	.word	0x000032f0


	//   ....[4]....
        /*0c94*/ 	.word	0x00003370


	//   ....[5]....
        /*0c98*/ 	.word	0x00006460


	//   ....[6]....
        /*0c9c*/ 	.word	0x00008d80


	//   ....[7]....
        /*0ca0*/ 	.word	0x00008e20


	//   ....[8]....
        /*0ca4*/ 	.word	0x0000f1f0


	//   ....[9]....
        /*0ca8*/ 	.word	0x0000f280


	//   ....[10]....
        /*0cac*/ 	.word	0x0000f320


	//   ....[11]....
        /*0cb0*/ 	.word	0x0000fc70


	//   ....[12]....
        /*0cb4*/ 	.word	0x00010d60


	//   ....[13]....
        /*0cb8*/ 	.word	0x000111a0


	//   ....[14]....
        /*0cbc*/ 	.word	0x00011210


	//   ....[15]....
        /*0cc0*/ 	.word	0x000118d0


	//----- nvinfo : EIATTR_INDIRECT_BRANCH_TARGETS
	.align		4
.L_66:
        /*0cc4*/ 	.byte	0x04, 0x34
        /*0cc6*/ 	.short	(.L_68 - .L_67)


	//   ....[0]....
.L_67:
        /*0cc8*/ 	.word	.L_x_446@srel
        /*0ccc*/ 	.short	0x0
        /*0cce*/ 	.short	0x0
        /*0cd0*/ 	.word	0x3
        /*0cd4*/ 	.word	.L_x_447@srel
        /*0cd8*/ 	.word	.L_x_448@srel
        /*0cdc*/ 	.word	.L_x_449@srel


	//----- nvinfo : EIATTR_MAX_THREADS
	.align		4
.L_68:
        /*0ce0*/ 	.byte	0x04, 0x05
        /*0ce2*/ 	.short	(.L_70 - .L_69)
.L_69:
        /*0ce4*/ 	.word	0x00000200
        /*0ce8*/ 	.word	0x00000001
        /*0cec*/ 	.word	0x00000001


	//----- nvinfo : EIATTR_CRS_STACK_SIZE
	.align		4
.L_70:
        /*0cf0*/ 	.byte	0x04, 0x1e
        /*0cf2*/ 	.short	(.L_72 - .L_71)
.L_71:
        /*0cf4*/ 	.word	0x00000000


	//----- nvinfo : EIATTR_CBANK_PARAM_SIZE
	.align		4
.L_72:
        /*0cf8*/ 	.byte	0x03, 0x19
        /*0cfa*/ 	.short	0x0600


	//----- nvinfo : EIATTR_PARAM_CBANK
	.align		4
        /*0cfc*/ 	.byte	0x04, 0x0a
        /*0cfe*/ 	.short	(.L_74 - .L_73)
	.align		4
.L_73:
        /*0d00*/ 	.word	index@(.nv.constant0._ZN7cutlass13device_kernelINS_4fmha6kernel36Sm100FmhaFwdKernelTmaWarpspecializedIN4cute5tupleIJiiiNS5_IJNS5_IJiiEEEiEEEEEENS1_10collective38Sm100FmhaFwdMainloopTmaWarpspecializedINS_10bfloat16_tEffNS5_IJNS4_1CILi256EEENSC_ILi64EEENSC_ILi16EEEEEENS5_IJiNSC_ILi1EEES7_EEENS5_IJiSH_NS5_IJNS5_IJNSC_ILi0EEEiEEEiEEEEEESM_NS9_10CausalMaskILb1EEENS5_IJNSC_ILi2EEESH_SH_EEENSC_ILb0EEEEENS9_38Sm100FmhaFwdEpilogueTmaWarpspecializedINS_6half_tEfNS5_IJNSC_ILi128EEESF_SE_EEESI_NS5_IJSH_S7_EEESR_EENS2_23IndividualTileSchedulerENS2_41Sm100FmhaCtxKernelWarpspecializedScheduleEEEEEvNT_6ParamsE)
        /*0d04*/ 	.short	0x0380
        /*0d06*/ 	.short	0x0600


	//----- nvinfo : EIATTR_SW_WAR
	.align		4
.L_74:
        /*0d08*/ 	.byte	0x04, 0x36
        /*0d0a*/ 	.short	(.L_76 - .L_75)
.L_75:
        /*0d0c*/ 	.word	0x00000008
.L_76:


//--------------------- .nv.callgraph             --------------------------
	.section	.nv.callgraph,"",@"SHT_CUDA_CALLGRAPH"
	.align	4
	.sectionentsize	8
	.align		4
        /*0000*/ 	.word	0x00000000
	.align		4
        /*0004*/ 	.word	0xffffffff
	.align		4
        /*0008*/ 	.word	index@(_ZN7cutlass13device_kernelINS_4fmha6kernel36Sm100FmhaFwdKernelTmaWarpspecializedIN4cute5tupleIJiiiNS5_IJNS5_IJiiEEEiEEEEEENS1_10collective38Sm100FmhaFwdMainloopTmaWarpspecializedINS_10bfloat16_tEffNS5_IJNS4_1CILi256EEENSC_ILi64EEENSC_ILi16EEEEEENS5_IJiNSC_ILi1EEES7_EEENS5_IJiSH_NS5_IJNS5_IJNSC_ILi0EEEiEEEiEEEEEESM_NS9_10CausalMaskILb1EEENS5_IJNSC_ILi2EEESH_SH_EEENSC_ILb0EEEEENS9_38Sm100FmhaFwdEpilogueTmaWarpspecializedINS_6half_tEfNS5_IJNSC_ILi128EEESF_SE_EEESI_NS5_IJSH_S7_EEESR_EENS2_23IndividualTileSchedulerENS2_41Sm100FmhaCtxKernelWarpspecializedScheduleEEEEEvNT_6ParamsE)
	.align		4
        /*000c*/ 	.word	index@(__assertfail)
	.align		4
        /*0010*/ 	.word	index@(_ZN7cutlass13device_kernelINS_4fmha6kernel36Sm100FmhaFwdKernelTmaWarpspecializedIN4cute5tupleIJiiiNS5_IJNS5_IJiiEEEiEEEEEENS1_10collective38Sm100FmhaFwdMainloopTmaWarpspecializedINS_10bfloat16_tEffNS5_IJNS4_1CILi256EEENSC_ILi64EEENSC_ILi16EEEEEENS5_IJiNSC_ILi1EEES7_EEENS5_IJiSH_NS5_IJNS5_IJNSC_ILi0EEEiEEEiEEEEEESM_NS9_10CausalMaskILb1EEENS5_IJNSC_ILi2EEESH_SH_EEENSC_ILb0EEEEENS9_38Sm100FmhaFwdEpilogueTmaWarpspecializedINS_6half_tEfNS5_IJNSC_ILi128EEESF_SE_EEESI_NS5_IJSH_S7_EEESR_EENS2_23IndividualTileSchedulerENS2_41Sm100FmhaCtxKernelWarpspecializedScheduleEEEEEvNT_6ParamsE)
	.align		4
        /*0014*/ 	.word	index@(vprintf)
	.align		4
        /*0018*/ 	.word	0x00000000
	.align		4
        /*001c*/ 	.word	0xfffffffe
	.align		4
        /*0020*/ 	.word	0x00000000
	.align		4
        /*0024*/ 	.word	0xfffffffd
	.align		4
        /*0028*/ 	.word	0x00000000
	.align		4
        /*002c*/ 	.word	0xfffffffc


//--------------------- .nv.constant4             --------------------------
	.section	.nv.constant4,"a",@progbits
	.align	8
	.align		8
.nv.constant4:
        /*0000*/ 	.dword	vprintf
	.align		8
        /*0008*/ 	.dword	__assertfail
	.align		8
        /*0010*/ 	.dword	__unnamed_1
	.align		8
        /*0018*/ 	.dword	__unnamed_2
	.align		8
        /*0020*/ 	.dword	__unnamed_3
	.align		8
        /*0028*/ 	.dword	__unnamed_4
	.align		8
        /*0030*/ 	.dword	__unnamed_5
	.align		8
        /*0038*/ 	.dword	__unnamed_6
	.align		8
        /*0040*/ 	.dword	__unnamed_7
	.align		8
        /*0048*/ 	.dword	_ZN39_INTERNAL_1d7df917_4_k_cu_d9ac3381_32074cuda3std3__45__cpo5beginE
	.align		8
        /*0050*/ 	.dword	_ZN39_INTERNAL_1d7df917_4_k_cu_d9ac3381_32074cuda3std3__45__cpo3endE
	.align		8
        /*0058*/ 	.dword	_ZN39_INTERNAL_1d7df917_4_k_cu_d9ac3381_32074cuda3std3__45__cpo6cbeginE
	.align		8
        /*0060*/ 	.dword	_ZN39_INTERNAL_1d7df917_4_k_cu_d9ac3381_32074cuda3std3__45__cpo4cendE
	.align		8
        /*0068*/ 	.dword	_ZN39_INTERNAL_1d7df917_4_k_cu_d9ac3381_32074cuda3std3__441_GLOBAL__N__1d7df917_4_k_cu_d9ac3381_32076ignoreE
	.align		8
        /*0070*/ 	.dword	_ZN39_INTERNAL_1d7df917_4_k_cu_d9ac3381_32074cuda3std3__419piecewise_constructE
	.align		8
        /*0078*/ 	.dword	_ZN39_INTERNAL_1d7df917_4_k_cu_d9ac3381_32074cuda3std3__48in_placeE
	.align		8
        /*0080*/ 	.dword	_ZN39_INTERNAL_1d7df917_4_k_cu_d9ac3381_32074cuda3std6ranges3__45__cpo4swapE
	.align		8
        /*0088*/ 	.dword	_ZN39_INTERNAL_1d7df917_4_k_cu_d9ac3381_32074cuda3std6ranges3__45__cpo9iter_moveE
	.align		8
        /*0090*/ 	.dword	_ZN39_INTERNAL_1d7df917_4_k_cu_d9ac3381_32074cute7productE
	.align		8
        /*0098*/ 	.dword	_ZN39_INTERNAL_1d7df917_4_k_cu_d9ac3381_32074cute1_E
	.align		8
        /*00a0*/ 	.dword	$str$22
	.align		8
        /*00a8*/ 	.dword	$str$23
	.align		8
        /*00b0*/ 	.dword	$str$26
	.align		8
        /*00b8*/ 	.dword	$str$27
	.align		8
        /*00c0*/ 	.dword	$str$28
	.align		8
        /*00c8*/ 	.dword	$str$29
	.align		8
        /*00d0*/ 	.dword	$str$30
	.align		8
        /*00d8*/ 	.dword	$str$31
	.align		8
        /*00e0*/ 	.dword	$str$32
	.align		8
        /*00e8*/ 	.dword	$str$33
	.align		8
        /*00f0*/ 	.dword	$str$34
	.align		8
        /*00f8*/ 	.dword	$str$35
	.align		8
        /*0100*/ 	.dword	$str$36
	.align		8
        /*0108*/ 	.dword	$str$37


//--------------------- .nv.constant2._ZN7cutlass13device_kernelINS_4fmha6kernel36Sm100FmhaFwdKernelTmaWarpspecializedIN4cute5tupleIJiiiNS5_IJNS5_IJiiEEEiEEEEEENS1_10collective38Sm100FmhaFwdMainloopTmaWarpspecializedINS_10bfloat16_tEffNS5_IJNS4_1CILi256EEENSC_ILi64EEENSC_ILi16EEEEEENS5_IJiNSC_ILi1EEES7_EEENS5_IJiSH_NS5_IJNS5_IJNSC_ILi0EEEiEEEiEEEEEESM_NS9_10CausalMaskILb1EEENS5_IJNSC_ILi2EEESH_SH_EEENSC_ILb0EEEEENS9_38Sm100FmhaFwdEpilogueTmaWarpspecializedINS_6half_tEfNS5_IJNSC_ILi128EEESF_SE_EEESI_NS5_IJSH_S7_EEESR_EENS2_23IndividualTileSchedulerENS2_41Sm100FmhaCtxKernelWarpspecializedScheduleEEEEEvNT_6ParamsE --------------------------
	.section	.nv.constant2._ZN7cutlass13device_kernelINS_4fmha6kernel36Sm100FmhaFwdKernelTmaWarpspecializedIN4cute5tupleIJiiiNS5_IJNS5_IJiiEEEiEEEEEENS1_10collective38Sm100FmhaFwdMainloopTmaWarpspecializedINS_10bfloat16_tEffNS5_IJNS4_1CILi256EEENSC_ILi64EEENSC_ILi16EEEEEENS5_IJiNSC_ILi1EEES7_EEENS5_IJiSH_NS5_IJNS5_IJNSC_ILi0EEEiEEEiEEEEEESM_NS9_10CausalMaskILb1EEENS5_IJNSC_ILi2EEESH_SH_EEENSC_ILb0EEEEENS9_38Sm100FmhaFwdEpilogueTmaWarpspecializedINS_6half_tEfNS5_IJNSC_ILi128EEESF_SE_EEESI_NS5_IJSH_S7_EEESR_EENS2_23IndividualTileSchedulerENS2_41Sm100FmhaCtxKernelWarpspecializedScheduleEEEEEvNT_6ParamsE,"a",@progbits
	.sectionflags	@""
	.align	4
.nv.constant2._ZN7cutlass13device_kernelINS_4fmha6kernel36Sm100FmhaFwdKernelTmaWarpspecializedIN4cute5tupleIJiiiNS5_IJNS5_IJiiEEEiEEEEEENS1_10collective38Sm100FmhaFwdMainloopTmaWarpspecializedINS_10bfloat16_tEffNS5_IJNS4_1CILi256EEENSC_ILi64EEENSC_ILi16EEEEEENS5_IJiNSC_ILi1EEES7_EEENS5_IJiSH_NS5_IJNS5_IJNSC_ILi0EEEiEEEiEEEEEESM_NS9_10CausalMaskILb1EEENS5_IJNSC_ILi2EEESH_SH_EEENSC_ILb0EEEEENS9_38Sm100FmhaFwdEpilogueTmaWarpspecializedINS_6half_tEfNS5_IJNSC_ILi128EEESF_SE_EEESI_NS5_IJSH_S7_EEESR_EENS2_23IndividualTileSchedulerENS2_41Sm100FmhaCtxKernelWarpspecializedScheduleEEEEEvNT_6ParamsE:
        /*0000*/ 	.byte	0x90, 0xf2, 0x00, 0x00, 0xb0, 0x11, 0x01, 0x00, 0x60, 0xf2, 0x00, 0x00


//--------------------- .text._ZN7cutlass13device_kernelINS_4fmha6kernel36Sm100FmhaFwdKernelTmaWarpspecializedIN4cute5tupleIJiiiNS5_IJNS5_IJiiEEEiEEEEEENS1_10collective38Sm100FmhaFwdMainloopTmaWarpspecializedINS_10bfloat16_tEffNS5_IJNS4_1CILi256EEENSC_ILi64EEENSC_ILi16EEEEEENS5_IJiNSC_ILi1EEES7_EEENS5_IJiSH_NS5_IJNS5_IJNSC_ILi0EEEiEEEiEEEEEESM_NS9_10CausalMaskILb1EEENS5_IJNSC_ILi2EEESH_SH_EEENSC_ILb0EEEEENS9_38Sm100FmhaFwdEpilogueTmaWarpspecializedINS_6half_tEfNS5_IJNSC_ILi128EEESF_SE_EEESI_NS5_IJSH_S7_EEESR_EENS2_23IndividualTileSchedulerENS2_41Sm100FmhaCtxKernelWarpspecializedScheduleEEEEEvNT_6ParamsE --------------------------
	.section	.text._ZN7cutlass13device_kernelINS_4fmha6kernel36Sm100FmhaFwdKernelTmaWarpspecializedIN4cute5tupleIJiiiNS5_IJNS5_IJiiEEEiEEEEEENS1_10collective38Sm100FmhaFwdMainloopTmaWarpspecializedINS_10bfloat16_tEffNS5_IJNS4_1CILi256EEENSC_ILi64EEENSC_ILi16EEEEEENS5_IJiNSC_ILi1EEES7_EEENS5_IJiSH_NS5_IJNS5_IJNSC_ILi0EEEiEEEiEEEEEESM_NS9_10CausalMaskILb1EEENS5_IJNSC_ILi2EEESH_SH_EEENSC_ILb0EEEEENS9_38Sm100FmhaFwdEpilogueTmaWarpspecializedINS_6half_tEfNS5_IJNSC_ILi128EEESF_SE_EEESI_NS5_IJSH_S7_EEESR_EENS2_23IndividualTileSchedulerENS2_41Sm100FmhaCtxKernelWarpspecializedScheduleEEEEEvNT_6ParamsE,"ax",@progbits
	.align	128
.text._ZN7cutlass13device_kernelINS_4fmha6kernel36Sm100FmhaFwdKernelTmaWarpspecializedIN4cute5tupleIJiiiNS5_IJNS5_IJiiEEEiEEEEEENS1_10collective38Sm100FmhaFwdMainloopTmaWarpspecializedINS_10bfloat16_tEffNS5_IJNS4_1CILi256EEENSC_ILi64EEENSC_ILi16EEEEEENS5_IJiNSC_ILi1EEES7_EEENS5_IJiSH_NS5_IJNS5_IJNSC_ILi0EEEiEEEiEEEEEESM_NS9_10CausalMaskILb1EEENS5_IJNSC_ILi2EEESH_SH_EEENSC_ILb0EEEEENS9_38Sm100FmhaFwdEpilogueTmaWarpspecializedINS_6half_tEfNS5_IJNSC_ILi128EEESF_SE_EEESI_NS5_IJSH_S7_EEESR_EENS2_23IndividualTileSchedulerENS2_41Sm100FmhaCtxKernelWarpspecializedScheduleEEEEEvNT_6ParamsE:
        .type           _ZN7cutlass13device_kernelINS_4fmha6kernel36Sm100FmhaFwdKernelTmaWarpspecializedIN4cute5tupleIJiiiNS5_IJNS5_IJiiEEEiEEEEEENS1_10collective38Sm100FmhaFwdMainloopTmaWarpspecializedINS_10bfloat16_tEffNS5_IJNS4_1CILi256EEENSC_ILi64EEENSC_ILi16EEEEEENS5_IJiNSC_ILi1EEES7_EEENS5_IJiSH_NS5_IJNS5_IJNSC_ILi0EEEiEEEiEEEEEESM_NS9_10CausalMaskILb1EEENS5_IJNSC_ILi2EEESH_SH_EEENSC_ILb0EEEEENS9_38Sm100FmhaFwdEpilogueTmaWarpspecializedINS_6half_tEfNS5_IJNSC_ILi128EEESF_SE_EEESI_NS5_IJSH_S7_EEESR_EENS2_23IndividualTileSchedulerENS2_41Sm100FmhaCtxKernelWarpspecializedScheduleEEEEEvNT_6ParamsE,@function
        .size           _ZN7cutlass13device_kernelINS_4fmha6kernel36Sm100FmhaFwdKernelTmaWarpspecializedIN4cute5tupleIJiiiNS5_IJNS5_IJiiEEEiEEEEEENS1_10collective38Sm100FmhaFwdMainloopTmaWarpspecializedINS_10bfloat16_tEffNS5_IJNS4_1CILi256EEENSC_ILi64EEENSC_ILi16EEEEEENS5_IJiNSC_ILi1EEES7_EEENS5_IJiSH_NS5_IJNS5_IJNSC_ILi0EEEiEEEiEEEEEESM_NS9_10CausalMaskILb1EEENS5_IJNSC_ILi2EEESH_SH_EEENSC_ILb0EEEEENS9_38Sm100FmhaFwdEpilogueTmaWarpspecializedINS_6half_tEfNS5_IJNSC_ILi128EEESF_SE_EEESI_NS5_IJSH_S7_EEESR_EENS2_23IndividualTileSchedulerENS2_41Sm100FmhaCtxKernelWarpspecializedScheduleEEEEEvNT_6ParamsE,(.L_x_450 - _ZN7cutlass13device_kernelINS_4fmha6kernel36Sm100FmhaFwdKernelTmaWarpspecializedIN4cute5tupleIJiiiNS5_IJNS5_IJiiEEEiEEEEEENS1_10collective38Sm100FmhaFwdMainloopTmaWarpspecializedINS_10bfloat16_tEffNS5_IJNS4_1CILi256EEENSC_ILi64EEENSC_ILi16EEEEEENS5_IJiNSC_ILi1EEES7_EEENS5_IJiSH_NS5_IJNS5_IJNSC_ILi0EEEiEEEiEEEEEESM_NS9_10CausalMaskILb1EEENS5_IJNSC_ILi2EEESH_SH_EEENSC_ILb0EEEEENS9_38Sm100FmhaFwdEpilogueTmaWarpspecializedINS_6half_tEfNS5_IJNSC_ILi128EEESF_SE_EEESI_NS5_IJSH_S7_EEESR_EENS2_23IndividualTileSchedulerENS2_41Sm100FmhaCtxKernelWarpspecializedScheduleEEEEEvNT_6ParamsE)
        .other          _ZN7cutlass13device_kernelINS_4fmha6kernel36Sm100FmhaFwdKernelTmaWarpspecializedIN4cute5tupleIJiiiNS5_IJNS5_IJiiEEEiEEEEEENS1_10collective38Sm100FmhaFwdMainloopTmaWarpspecializedINS_10bfloat16_tEffNS5_IJNS4_1CILi256EEENSC_ILi64EEENSC_ILi16EEEEEENS5_IJiNSC_ILi1EEES7_EEENS5_IJiSH_NS5_IJNS5_IJNSC_ILi0EEEiEEEiEEEEEESM_NS9_10CausalMaskILb1EEENS5_IJNSC_ILi2EEESH_SH_EEENSC_ILb0EEEEENS9_38Sm100FmhaFwdEpilogueTmaWarpspecializedINS_6half_tEfNS5_IJNSC_ILi128EEESF_SE_EEESI_NS5_IJSH_S7_EEESR_EENS2_23IndividualTileSchedulerENS2_41Sm100FmhaCtxKernelWarpspecializedScheduleEEEEEvNT_6ParamsE,@"STO_CUDA_ENTRY STV_DEFAULT"
_ZN7cutlass13device_kernelINS_4fmha6kernel36Sm100FmhaFwdKernelTmaWarpspecializedIN4cute5tupleIJiiiNS5_IJNS5_IJiiEEEiEEEEEENS1_10collective38Sm100FmhaFwdMainloopTmaWarpspecializedINS_10bfloat16_tEffNS5_IJNS4_1CILi256EEENSC_ILi64EEENSC_ILi16EEEEEENS5_IJiNSC_ILi1EEES7_EEENS5_IJiSH_NS5_IJNS5_IJNSC_ILi0EEEiEEEiEEEEEESM_NS9_10CausalMaskILb1EEENS5_IJNSC_ILi2EEESH_SH_EEENSC_ILb0EEEEENS9_38Sm100FmhaFwdEpilogueTmaWarpspecializedINS_6half_tEfNS5_IJNSC_ILi128EEESF_SE_EEESI_NS5_IJSH_S7_EEESR_EENS2_23IndividualTileSchedulerENS2_41Sm100FmhaCtxKernelWarpspecializedScheduleEEEEEvNT_6ParamsE:
[----:B------:R-:W1:Y:S02]  /*0000*/  LDC R1, c[0x0][0x37c] ;  /* 0x0000df00ff017b82 */ /* 0x000e640000000800 */
[----:B-1----:R-:W-:-:S04]  /*0010*/  IADD3 R1, PT, PT, R1, -0x18, RZ ;  /* 0xffffffe801017810 */ /* 0x002fc80007ffe0ff */
[----:B------:R-:W-:Y:S01]  /*0020*/  R2UR UR40, R1 ;  /* 0x00000000012872ca */ /* 0x000fe200000e0000 */
[----:B------:R-:W1:Y:S01]  /*0030*/  S2R R16, SR_TID.X ;  /* 0x0000000000107919 */ /* 0x000e620000002100 */
[----:B------:R-:W2:Y:S01]  /*0040*/  LDCU UR4, c[0x0][0x2f8] ;  /* 0x00005f00ff0477ac */ /* 0x000ea20008000800 */
[----:B------:R-:W3:Y:S01]  /*0050*/  LDCU UR39, c[0x0][0x2fc] ;  /* 0x00005f80ff2777ac */ /* 0x000ee20008000800 */
[----:B------:R-:W-:Y:S02]  /*0060*/  UPLOP3.LUT UP3, UPT, UPT, UPT, UPT, 0x40, 0x4 ;  /* 0x000000000004789c */ /* 0x000fe40003f6e870 */
[----:B------:R-:W-:Y:S02]  /*0070*/  UPLOP3.LUT UP1, UPT, UPT, UPT, UPT, 0x80, 0x8 ;  /* 0x000000000008789c */ /* 0x000fe40003f2f070 */
[----:B------:R-:W-:Y:S02]  /*0080*/  UPLOP3.LUT UP0, UPT, UPT, UPT, UPT, 0x40, 0x4 ;  /* 0x000000000004789c */ /* 0x000fe40003f0e870 */
[----:B------:R-:W-:-:S02]  /*0090*/  UPLOP3.LUT UP6, UPT, UPT, UPT, UPT, 0x40, 0x4 ;  /* 0x000000000004789c */ /* 0x000fc40003fce870 */
[----:B------:R-:W-:Y:S02]  /*00a0*/  UPLOP3.LUT UP5, UPT, UPT, UPT, UPT, 0x40, 0x4 ;  /* 0x000000000004789c */ /* 0x000fe40003fae870 */
[----:B--2---:R-:W-:Y:S02]  /*00b0*/  UIADD3 UR40, UP2, UPT, UR40, UR4, URZ ;  /* 0x0000000428287290 */ /* 0x004fe4000ff5e0ff */
[----:B------:R-:W-:Y:S02]  /*00c0*/  UP2UR UR38, UPR, URZ, 0x8 ;  /* 0x00000008ff267883 */ /* 0x000fe40008000000 */
[----:B---3--:R-:W-:Y:S02]  /*00d0*/  UIADD3.X UR39, UPT, UPT, URZ, UR39, URZ, UP2, !UPT ;  /* 0x00000027ff277290 */ /* 0x008fe400097fe4ff */
[----:B------:R-:W-:Y:S02]  /*00e0*/  UPLOP3.LUT UP2, UPT, UPT, UPT, UPT, 0x80, 0x8 ;  /* 0x000000000008789c */ /* 0x000fe40003f4f070 */
[----:B------:R-:W-:-:S02]  /*00f0*/  UPLOP3.LUT UP4, UPT, UPT, UPT, UPT, 0x40, 0x4 ;  /* 0x000000000004789c */ /* 0x000fc40003f8e870 */
[----:B------:R-:W-:Y:S01]  /*0100*/  UP2UR UR62, UPR, URZ, 0x4 ;  /* 0x00000004ff3e7883 */ /* 0x000fe20008000000 */
[----:B-1----:R-:W-:-:S05]  /*0110*/  SHF.R.U32.HI R18, RZ, 0x5, R16 ;  /* 0x00000005ff127819 */ /* 0x002fca0000011610 */
[----:B------:R-:W1:Y:S02]  /*0120*/  SHFL.IDX PT, R0, R18, RZ, 0x1f ;  /* 0x00001fff12007589 */ /* 0x000e6400000e0000 */
[----:B-1----:R-:W-:-:S04]  /*0130*/  SHF.R.S32.HI R3, RZ, 0x1f, R0 ;  /* 0x0000001fff037819 */ /* 0x002fc80000011400 */
[----:B------:R-:W-:-:S04]  /*0140*/  LEA.HI R2, R3, R0, RZ, 0x2 ;  /* 0x0000000003027211 */ /* 0x000fc800078f10ff */
[----:B------:R-:W-:-:S04]  /*0150*/  SHF.R.S32.HI R2, RZ, 0x2, R2 ;  /* 0x00000002ff027819 */ /* 0x000fc80000011402 */
[----:B------:R-:W-:-:S13]  /*0160*/  ISETP.NE.AND P0, PT, R2, RZ, PT ;  /* 0x000000ff0200720c */ /* 0x000fda0003f05270 */
[----:B------:R-:W-:Y:S05]  /*0170*/  @!P0 BRA `(.L_x_0) ;  /* 0x0000000400248947 */ /* 0x000fea0003800000 */
[----:B------:R-:W-:-:S13]  /*0180*/  ISETP.NE.AND P0, PT, R2, 0x2, PT ;  /* 0x000000020200780c */ /* 0x000fda0003f05270 */
[----:B------:R-:W-:Y:S05]  /*0190*/  @!P0 BRA `(.L_x_1) ;  /* 0x0000000000f48947 */ /* 0x000fea0003800000 */
[----:B------:R-:W-:-:S13]  /*01a0*/  ISETP.NE.AND P0, PT, R2, 0x1, PT ;  /* 0x000000010200780c */ /* 0x000fda0003f05270 */
[----:B------:R-:W-:Y:S05]  /*01b0*/  @P0 BRA `(.L_x_2) ;  /* 0x00000000002c0947 */ /* 0x000fea0003800000 */
[----:B------:R-:W-:Y:S01]  /*01c0*/  HFMA2 R2, -RZ, RZ, 0, 5.9604644775390625e-08 ;  /* 0x00000001ff027431 */ /* 0x000fe200000001ff */
[----:B------:R-:W-:Y:S02]  /*01d0*/  UPLOP3.LUT UP3, UPT, UPT, UPT, UPT, 0x40, 0x4 ;  /* 0x000000000004789c */ /* 0x000fe40003f6e870 */
[----:B------:R-:W-:Y:S02]  /*01e0*/  UPLOP3.LUT UP2, UPT, UPT, UPT, UPT, 0x40, 0x4 ;  /* 0x000000000004789c */ /* 0x000fe40003f4e870 */
[----:B------:R-:W-:Y:S02]  /*01f0*/  UPLOP3.LUT UP1, UPT, UPT, UPT, UPT, 0x80, 0x8 ;  /* 0x000000000008789c */ /* 0x000fe40003f2f070 */
[----:B------:R-:W-:Y:S02]  /*0200*/  UPLOP3.LUT UP0, UPT, UPT, UPT, UPT, 0x40, 0x4 ;  /* 0x000000000004789c */ /* 0x000fe40003f0e870 */
[----:B------:R-:W-:Y:S02]  /*0210*/  UPLOP3.LUT UP6, UPT, UPT, UPT, UPT, 0x40, 0x4 ;  /* 0x000000000004789c */ /* 0x000fe40003fce870 */
[----:B------:R-:W-:-:S02]  /*0220*/  UPLOP3.LUT UP5, UPT, UPT, UPT, UPT, 0x40, 0x4 ;  /* 0x000000000004789c */ /* 0x000fc40003fae870 */
[----:B------:R-:W-:Y:S02]  /*0230*/  UPLOP3.LUT UP4, UPT, UPT, UPT, UPT, 0x80, 0x8 ;  /* 0x000000000008789c */ /* 0x000fe40003f8f070 */
[----:B------:R-:W-:Y:S02]  /*0240*/  UP2UR UR38, UPR, URZ, 0x8 ;  /* 0x00000008ff267883 */ /* 0x000fe40008000000 */
[----:B------:R-:W-:Y:S01]  /*0250*/  UP2UR UR62, UPR, URZ, 0x4 ;  /* 0x00000004ff3e7883 */ /* 0x000fe20008000000 */
[----:B------:R-:W-:Y:S11]  /*0260*/  BRA `(.L_x_0) ;  /* 0x0000000000e87947 */ /* 0x000ff60003800000 */
.L_x_2:
[----:B------:R-:W-:Y:S01]  /*0270*/  ISETP.NE.AND P0, PT, R0, 0xc, PT ;  /* 0x0000000c0000780c */ /* 0x000fe20003f05270 */
[----:B------:R-:W-:Y:S01]  /*0280*/  UPLOP3.LUT UP2, UPT, UPT, UPT, UPT, 0x40, 0x4 ;  /* 0x000000000004789c */ /* 0x000fe20003f4e870 */
[----:B------:R-:W-:Y:S01]  /*0290*/  HFMA2 R2, -RZ, RZ, 0, 1.78813934326171875e-07 ;  /* 0x00000003ff027431 */ /* 0x000fe200000001ff */
[----:B------:R-:W-:Y:S02]  /*02a0*/  UPLOP3.LUT UP1, UPT, UPT, UPT, UPT, 0x80, 0x8 ;  /* 0x000000000008789c */ /* 0x000fe40003f2f070 */
[----:B------:R-:W-:Y:S02]  /*02b0*/  UP2UR UR38, UPR, URZ, 0x4 ;  /* 0x00000004ff267883 */ /* 0x000fe40008000000 */
[----:B------:R-:W-:Y:S02]  /*02c0*/  UPLOP3.LUT UP2, UPT, UPT, UPT, UPT, 0x40, 0x4 ;  /* 0x000000000004789c */ /* 0x000fe40003f4e870 */
[----:B------:R-:W-:Y:S02]  /*02d0*/  UPLOP3.LUT UP0, UPT, UPT, UPT, UPT, 0x40, 0x4 ;  /* 0x000000000004789c */ /* 0x000fe40003f0e870 */
[----:B------:R-:W-:-:S02]  /*02e0*/  UPLOP3.LUT UP6, UPT, UPT, UPT, UPT, 0x40, 0x4 ;  /* 0x000000000004789c */ /* 0x000fc40003fce870 */
[----:B------:R-:W-:Y:S02]  /*02f0*/  UPLOP3.LUT UP5, UPT, UPT, UPT, UPT, 0x80, 0x8 ;  /* 0x000000000008789c */ /* 0x000fe40003faf070 */
[----:B------:R-:W-:Y:S02]  /*0300*/  UPLOP3.LUT UP4, UPT, UPT, UPT, UPT, 0x40, 0x4 ;  /* 0x000000000004789c */ /* 0x000fe40003f8e870 */
[----:B------:R-:W-:Y:S01]  /*0310*/  UP2UR UR62, UPR, URZ, 0x4 ;  /* 0x00000004ff3e7883 */ /* 0x000fe20008000000 */
[----:B------:R-:W-:Y:S11]  /*0320*/  @!P0 BRA `(.L_x_0) ;  /* 0x0000000000b88947 */ /* 0x000ff60003800000 */
[----:B------:R-:W-:-:S13]  /*0330*/  ISETP.NE.AND P0, PT, R0, 0xe, PT ;  /* 0x0000000e0000780c */ /* 0x000fda0003f05270 */
[----:B------:R-:W-:Y:S05]  /*0340*/  @!P0 BRA `(.L_x_3) ;  /* 0x00000000005c8947 */ /* 0x000fea0003800000 */
[----:B------:R-:W-:-:S13]  /*0350*/  ISETP.NE.AND P0, PT, R0, 0xd, PT ;  /* 0x0000000d0000780c */ /* 0x000fda0003f05270 */
[----:B------:R-:W-:Y:S05]  /*0360*/  @P0 BRA `(.L_x_4) ;  /* 0x00000000002c0947 */ /* 0x000fea0003800000 */
[----:B------:R-:W-:Y:S01]  /*0370*/  HFMA2 R2, -RZ, RZ, 0, 2.384185791015625e-07 ;  /* 0x00000004ff027431 */ /* 0x000fe200000001ff */
        /* <DEDUP_REMOVED lines=10> */
.L_x_4:
[----:B------:R-:W-:Y:S01]  /*0420*/  HFMA2 R2, -RZ, RZ, 0, 3.5762786865234375e-07 ;  /* 0x00000006ff027431 */ /* 0x000fe200000001ff */
[----:B------:R-:W-:Y:S02]  /*0430*/  UPLOP3.LUT UP3, UPT, UPT, UPT, UPT, 0x40, 0x4 ;  /* 0x000000000004789c */ /* 0x000fe40003f6e870 */
[----:B------:R-:W-:Y:S02]  /*0440*/  UPLOP3.LUT UP2, UPT, UPT, UPT, UPT, 0x40, 0x4 ;  /* 0x000000000004789c */ /* 0x000fe40003f4e870 */
[----:B------:R-:W-:Y:S02]  /*0450*/  UPLOP3.LUT UP0, UPT, UPT, UPT, UPT, 0x40, 0x4 ;  /* 0x000000000004789c */ /* 0x000fe40003f0e870 */
[----:B------:R-:W-:Y:S02]  /*0460*/  UPLOP3.LUT UP6, UPT, UPT, UPT, UPT, 0x40, 0x4 ;  /* 0x000000000004789c */ /* 0x000fe40003fce870 */
[----:B------:R-:W-:Y:S02]  /*0470*/  UPLOP3.LUT UP5, UPT, UPT, UPT, UPT, 0x40, 0x4 ;  /* 0x000000000004789c */ /* 0x000fe40003fae870 */
[----:B------:R-:W-:-:S02]  /*0480*/  UPLOP3.LUT UP4, UPT, UPT, UPT, UPT, 0x40, 0x4 ;  /* 0x000000000004789c */ /* 0x000fc40003f8e870 */
[----:B------:R-:W-:Y:S02]  /*0490*/  UP2UR UR38, UPR, URZ, 0x8 ;  /* 0x00000008ff267883 */ /* 0x000fe40008000000 */
[----:B------:R-:W-:Y:S01]  /*04a0*/  UP2UR UR62, UPR, URZ, 0x4 ;  /* 0x00000004ff3e7883 */ /* 0x000fe20008000000 */
[----:B------:R-:W-:Y:S11]  /*04b0*/  BRA `(.L_x_0) ;  /* 0x0000000000547947 */ /* 0x000ff60003800000 */
.L_x_3:
[----:B------:R-:W-:Y:S01]  /*04c0*/  HFMA2 R2, -RZ, RZ, 0, 2.98023223876953125e-07 ;  /* 0x00000005ff027431 */ /* 0x000fe200000001ff */
        /* <DEDUP_REMOVED lines=10> */
.L_x_1:
[----:B------:R-:W-:Y:S01]  /*0570*/  HFMA2 R2, -RZ, RZ, 0, 1.1920928955078125e-07 ;  /* 0x00000002ff027431 */ /* 0x000fe200000001ff */
        /* <DEDUP_REMOVED lines=8> */
[----:B------:R-:W-:-:S12]  /*0600*/  UP2UR UR62, UPR, URZ, 0x4 ;  /* 0x00000004ff3e7883 */ /* 0x000fd80008000000 */
.L_x_0:
[----:B------:R-:W-:Y:S01]  /*0610*/  ELECT P0, URZ, PT ;  /* 0x0000000000ff782f */ /* 0x000fe20003800000 */
[----:B------:R-:W-:Y:S03]  /*0620*/  BSSY.RECONVERGENT B0, `(.L_x_5) ;  /* 0x000000f000007945 */ /* 0x000fe60003800200 */
[----:B------:R-:W-:Y:S02]  /*0630*/  PLOP3.LUT P2, PT, P0, PT, UP0, 0x5d, 0xd5 ;  /* 0x0000000000d5781c */ /* 0x000fe4000074eb0d */
[----:B------:R-:W-:-:S11]  /*0640*/  PLOP3.LUT P1, PT, P0, PT, UP6, 0x5d, 0xd5 ;  /* 0x0000000000d5781c */ /* 0x000fd6000072eb6d */
[----:B------:R-:W-:Y:S05]  /*0650*/  @P2 BRA `(.L_x_6) ;  /* 0x00000000002c2947 */ /* 0x000fea0003800000 */
[----:B------:R-:W1:Y:S02]  /*0660*/  LDCU.64 UR4, c[0x0][0x348] ;  /* 0x00006900ff0477ac */ /* 0x000e640008000a00 */
[----:B-1----:R-:W-:-:S04]  /*0670*/  UIADD3 UR8, UP0, UPT, UR4, 0x80, URZ ;  /* 0x0000008004087890 */ /* 0x002fc8000ff1e0ff */
[----:B------:R-:W-:Y:S02]  /*0680*/  UIADD3.X UR9, UPT, UPT, URZ, UR5, URZ, UP0, !UPT ;  /* 0x00000005ff097290 */ /* 0x000fe400087fe4ff */
[----:B------:R-:W-:-:S04]  /*0690*/  UIADD3 UR6, UP0, UPT, UR4, 0x180, URZ ;  /* 0x0000018004067890 */ /* 0x000fc8000ff1e0ff */
[----:B------:R-:W-:Y:S02]  /*06a0*/  UIADD3.X UR7, UPT, UPT, URZ, UR5, URZ, UP0, !UPT ;  /* 0x00000005ff077290 */ /* 0x000fe400087fe4ff */
[----:B------:R-:W-:Y:S01]  /*06b0*/  UIADD3 UR4, UP0, UPT, UR4, 0x280, URZ ;  /* 0x0000028004047890 */ /* 0x000fe2000ff1e0ff */
[----:B------:R1:W-:Y:S03]  /*06c0*/  UTMACCTL.PF [UR8] ;  /* 0x00000000080079b9 */ /* 0x0003e60008040000 */
[----:B------:R-:W-:-:S03]  /*06d0*/  UIADD3.X UR5, UPT, UPT, URZ, UR5, URZ, UP0, !UPT ;  /* 0x00000005ff057290 */ /* 0x000fc600087fe4ff */
[----:B------:R1:W-:Y:S06]  /*06e0*/  UTMACCTL.PF [UR6] ;  /* 0x00000000060079b9 */ /* 0x0003ec0008040000 */
[----:B------:R1:W-:Y:S02]  /*06f0*/  UTMACCTL.PF [UR4] ;  /* 0x00000000040079b9 */ /* 0x0003e40008040000 */
[----:B-1----:R-:W-:Y:S01]  /*0700*/  NOP ;  /* 0x0000000000007918 */ /* 0x002fe20000000000 */
.L_x_6:
[----:B------:R-:W-:Y:S05]  /*0710*/  BSYNC.RECONVERGENT B0 ;  /* 0x0000000000007941 */ /* 0x000fea0003800200 */
.L_x_5:
[----:B------:R-:W-:Y:S04]  /*0720*/  BSSY.RECONVERGENT B0, `(.L_x_7) ;  /* 0x000001b000007945 */ /* 0x000fe80003800200 */
[----:B------:R-:W-:Y:S05]  /*0730*/  @P1 BRA `(.L_x_8) ;  /* 0x0000000000241947 */ /* 0x000fea0003800000 */
[----:B------:R-:W1:Y:S01]  /*0740*/  LDCU.64 UR4, c[0x0][0x348] ;  /* 0x00006900ff0477ac */ /* 0x000e620008000a00 */
[----:B------:R-:W-:Y:S02]  /*0750*/  PLOP3.LUT P6, PT, PT, PT, PT, 0x80, 0x8 ;  /* 0x000000000008781c */ /* 0x000fe40003fcf070 */
[----:B------:R-:W-:Y:S02]  /*0760*/  PLOP3.LUT P5, PT, PT, PT, PT, 0x8, 0x80 ;  /* 0x000000000080781c */ /* 0x000fe40003fae170 */
[----:B------:R-:W-:Y:S02]  /*0770*/  PLOP3.LUT P4, PT, PT, PT, PT, 0x80, 0x8 ;  /* 0x000000000008781c */ /* 0x000fe40003f8f070 */
[----:B------:R-:W-:Y:S01]  /*0780*/  PLOP3.LUT P3, PT, PT, PT, PT, 0x80, 0x8 ;  /* 0x000000000008781c */ /* 0x000fe20003f6f070 */
[----:B-1----:R-:W-:-:S04]  /*0790*/  UIADD3 UR4, UP0, UPT, UR4, 0x400, URZ ;  /* 0x0000040004047890 */ /* 0x002fc8000ff1e0ff */
[----:B------:R-:W-:-:S09]  /*07a0*/  UIADD3.X UR5, UPT, UPT, URZ, UR5, URZ, UP0, !UPT ;  /* 0x00000005ff057290 */ /* 0x000fd200087fe4ff */
[----:B------:R1:W-:Y:S02]  /*07b0*/  UTMACCTL.PF [UR4] ;  /* 0x00000000040079b9 */ /* 0x0003e40008040000 */
[----:B-1----:R-:W-:Y:S05]  /*07c0*/  BRA `(.L_x_9) ;  /* 0x0000000000407947 */ /* 0x002fea0003800000 */
.L_x_8:
[----:B------:R-:W-:-:S13]  /*07d0*/  ISETP.NE.AND P1, PT, R2, 0x3, PT ;  /* 0x000000030200780c */ /* 0x000fda0003f25270 */
[----:B------:R-:W-:Y:S05]  /*07e0*/  @!P1 BRA `(.L_x_10) ;  /* 0x0000000000289947 */ /* 0x000fea0003800000 */
[----:B------:R-:W-:Y:S02]  /*07f0*/  ISETP.NE.AND P1, PT, R2, 0x4, PT ;  /* 0x000000040200780c */ /* 0x000fe40003f25270 */
[----:B------:R-:W-:Y:S02]  /*0800*/  PLOP3.LUT P4, PT, PT, PT, PT, 0x80, 0x8 ;  /* 0x000000000008781c */ /* 0x000fe40003f8f070 */
[----:B------:R-:W-:Y:S02]  /*0810*/  PLOP3.LUT P5, PT, PT, PT, PT, 0x8, 0x80 ;  /* 0x000000000080781c */ /* 0x000fe40003fae170 */
[----:B------:R-:W-:Y:S02]  /*0820*/  PLOP3.LUT P6, PT, PT, PT, PT, 0x80, 0x8 ;  /* 0x000000000008781c */ /* 0x000fe40003fcf070 */
[----:B------:R-:W-:-:S05]  /*0830*/  PLOP3.LUT P3, PT, PT, PT, PT, 0x80, 0x8 ;  /* 0x000000000008781c */ /* 0x000fca0003f6f070 */
[----:B------:R-:W-:Y:S08]  /*0840*/  @P1 BRA `(.L_x_9) ;  /* 0x0000000000201947 */ /* 0x000ff00003800000 */
[----:B------:R-:W-:Y:S02]  /*0850*/  PLOP3.LUT P5, PT, PT, PT, PT, 0x8, 0x80 ;  /* 0x000000000080781c */ /* 0x000fe40003fae170 */
[----:B------:R-:W-:Y:S02]  /*0860*/  PLOP3.LUT P6, PT, PT, PT, PT, 0x8, 0x80 ;  /* 0x000000000080781c */ /* 0x000fe40003fce170 */
[----:B------:R-:W-:Y:S01]  /*0870*/  PLOP3.LUT P3, PT, PT, PT, PT, 0x8, 0x80 ;  /* 0x000000000080781c */ /* 0x000fe20003f6e170 */
[----:B------:R-:W-:-:S12]  /*0880*/  BRA `(.L_x_9) ;  /* 0x0000000000107947 */ /* 0x000fd80003800000 */
.L_x_10:
[----:B------:R-:W-:Y:S02]  /*0890*/  PLOP3.LUT P6, PT, PT, PT, PT, 0x8, 0x80 ;  /* 0x000000000080781c */ /* 0x000fe40003fce170 */
[----:B------:R-:W-:Y:S02]  /*08a0*/  PLOP3.LUT P5, PT, PT, PT, PT, 0x80, 0x8 ;  /* 0x000000000008781c */ /* 0x000fe40003faf070 */
[----:B------:R-:W-:Y:S02]  /*08b0*/  PLOP3.LUT P4, PT, PT, PT, PT, 0x8, 0x80 ;  /* 0x000000000080781c */ /* 0x000fe40003f8e170 */
[----:B------:R-:W-:-:S13]  /*08c0*/  PLOP3.LUT P3, PT, PT, PT, PT, 0x80, 0x8 ;  /* 0x000000000008781c */ /* 0x000fda0003f6f070 */
.L_x_9:
[----:B------:R-:W-:Y:S05]  /*08d0*/  BSYNC.RECONVERGENT B0 ;  /* 0x0000000000007941 */ /* 0x000fea0003800200 */
.L_x_7:
[----:B------:R-:W1:Y:S01]  /*08e0*/  SHFL.IDX PT, R0, R18, RZ, 0x1f ;  /* 0x00001fff12007589 */ /* 0x000e6200000e0000 */
[----:B------:R-:W-:Y:S02]  /*08f0*/  ISETP.NE.AND P1, PT, R2, 0x3, PT ;  /* 0x000000030200780c */ /* 0x000fe40003f25270 */
[----:B------:R-:W-:Y:S02]  /*0900*/  PLOP3.LUT P0, PT, P0, PT, UP1, 0xae, 0xea ;  /* 0x0000000000ea781c */ /* 0x000fe4000070f51e */
[----:B-1----:R-:W-:-:S13]  /*0910*/  ISETP.NE.AND P2, PT, R0, RZ, PT ;  /* 0x000000ff0000720c */ /* 0x002fda0003f45270 */
[----:B------:R-:W-:Y:S05]  /*0920*/  @P2 BRA `(.L_x_11) ;  /* 0x0000000000382947 */ /* 0x000fea0003800000 */
[----:B------:R-:W1:Y:S01]  /*0930*/  S2UR UR5, SR_CgaCtaId ;  /* 0x00000000000579c3 */ /* 0x000e620000008800 */
[----:B------:R-:W-:Y:S01]  /*0940*/  UMOV UR6, 0x400 ;  /* 0x0000040000067882 */ /* 0x000fe20000000000 */
[----:B------:R-:W-:Y:S01]  /*0950*/  UMOV UR4, 0x1 ;  /* 0x0000000100047882 */ /* 0x000fe20000000000 */
[----:B------:R-:W-:Y:S01]  /*0960*/  ELECT P2, URZ, PT ;  /* 0x0000000000ff782f */ /* 0x000fe20003840000 */
[----:B-1----:R-:W-:Y:S02]  /*0970*/  ULEA UR5, UR5, UR6, 0x18 ;  /* 0x0000000605057291 */ /* 0x002fe4000f8ec0ff */
[----:B------:R-:W-:-:S04]  /*0980*/  UIADD3 UR6, UPT, UPT, -UR4, 0x100000, URZ ;  /* 0x0010000004067890 */ /* 0x000fc8000fffe1ff */
[----:B------:R-:W-:Y:S02]  /*0990*/  USHF.L.U32 UR7, UR6, 0xb, URZ ;  /* 0x0000000b06077899 */ /* 0x000fe400080006ff */
[----:B------:R-:W-:Y:S01]  /*09a0*/  USHF.L.U32 UR6, UR6, 0x1, URZ ;  /* 0x0000000106067899 */ /* 0x000fe200080006ff */
[----:B------:R-:W1:Y:S11]  /*09b0*/  FENCE.VIEW.ASYNC.S ;  /* 0x00000000000073c6 */ /* 0x000e760000000000 */
[----:B-1----:R1:W2:Y:S01]  /*09c0*/  SYNCS.EXCH.64 URZ, [UR5+0x3800], UR6 ;  /* 0x0038000605ff75b2 */ /* 0x0022a20008000100 */
[----:B------:R1:W3:Y:S01]  /*09d0*/  SYNCS.EXCH.64 URZ, [UR5+0x3810], UR6 ;  /* 0x0038100605ff75b2 */ /* 0x0002e20008000100 */
[----:B------:R1:W4:Y:S01]  /*09e0*/  SYNCS.EXCH.64 URZ, [UR5+0x3808], UR6 ;  /* 0x0038080605ff75b2 */ /* 0x0003220008000100 */
[----:B------:R1:W5:Y:S01]  /*09f0*/  SYNCS.EXCH.64 URZ, [UR5+0x3818], UR6 ;  /* 0x0038180605ff75b2 */ /* 0x0003620008000100 */
[----:B------:R-:W-:Y:S01]  /*0a00*/  NOP ;  /* 0x0000000000007918 */ /* 0x000fe20000000000 */
.L_x_11:
[----:B------:R-:W-:Y:S01]  /*0a10*/  NOP ;  /* 0x0000000000007918 */ /* 0x000fe20000000000 */
[----:B------:R-:W-:Y:S05]  /*0a20*/  @!P1 BRA `(.L_x_12) ;  /* 0x0000000000289947 */ /* 0x000fea0003800000 */
[----:B------:R-:W-:Y:S01]  /*0a30*/  ISETP.NE.AND P1, PT, R2, 0x4, PT ;  /* 0x000000040200780c */ /* 0x000fe20003f25270 */
[----:B------:R-:W-:Y:S02]  /*0a40*/  UPLOP3.LUT UP3, UPT, UPT, UPT, UPT, 0x80, 0x8 ;  /* 0x000000000008789c */ /* 0x000fe40003f6f070 */
[----:B------:R-:W-:Y:S02]  /*0a50*/  UPLOP3.LUT UP2, UPT, UPT, UPT, UPT, 0x40, 0x4 ;  /* 0x000000000004789c */ /* 0x000fe40003f4e870 */
[----:B------:R-:W-:Y:S02]  /*0a60*/  UPLOP3.LUT UP1, UPT, UPT, UPT, UPT, 0x80, 0x8 ;  /* 0x000000000008789c */ /* 0x000fe40003f2f070 */
[----:B------:R-:W-:-:S06]  /*0a70*/  UPLOP3.LUT UP0, UPT, UPT, UPT, UPT, 0x80, 0x8 ;  /* 0x000000000008789c */ /* 0x000fcc0003f0f070 */
[----:B------:R-:W-:Y:S05]  /*0a80*/  @P1 BRA `(.L_x_13) ;  /* 0x0000000000201947 */ /* 0x000fea0003800000 */
[----:B------:R-:W-:Y:S02]  /*0a90*/  UPLOP3.LUT UP2, UPT, UPT, UPT, UPT, 0x40, 0x4 ;  /* 0x000000000004789c */ /* 0x000fe40003f4e870 */
[----:B------:R-:W-:Y:S02]  /*0aa0*/  UPLOP3.LUT UP3, UPT, UPT, UPT, UPT, 0x40, 0x4 ;  /* 0x000000000004789c */ /* 0x000fe40003f6e870 */
[----:B------:R-:W-:Y:S01]  /*0ab0*/  UPLOP3.LUT UP0, UPT, UPT, UPT, UPT, 0x40, 0x4 ;  /* 0x000000000004789c */ /* 0x000fe20003f0e870 */
[----:B------:R-:W-:Y:S05]  /*0ac0*/  BRA `(.L_x_13) ;  /* 0x0000000000107947 */ /* 0x000fea0003800000 */
.L_x_12:
[----:B------:R-:W-:Y:S02]  /*0ad0*/  UPLOP3.LUT UP3, UPT, UPT, UPT, UPT, 0x40, 0x4 ;  /* 0x000000000004789c */ /* 0x000fe40003f6e870 */
[----:B------:R-:W-:Y:S02]  /*0ae0*/  UPLOP3.LUT UP2, UPT, UPT, UPT, UPT, 0x80, 0x8 ;  /* 0x000000000008789c */ /* 0x000fe40003f4f070 */
[----:B------:R-:W-:Y:S02]  /*0af0*/  UPLOP3.LUT UP1, UPT, UPT, UPT, UPT, 0x40, 0x4 ;  /* 0x000000000004789c */ /* 0x000fe40003f2e870 */
[----:B------:R-:W-:Y:S02]  /*0b00*/  UPLOP3.LUT UP0, UPT, UPT, UPT, UPT, 0x80, 0x8 ;  /* 0x000000000008789c */ /* 0x000fe40003f0f070 */
.L_x_13:
[----:B------:R-:W1:Y:S02]  /*0b10*/  SHFL.IDX PT, R0, R18, RZ, 0x1f ;  /* 0x00001fff12007589 */ /* 0x000e6400000e0000 */
        /* <DEDUP_REMOVED lines=11> */
[----:B-1----:R1:W1:Y:S01]  /*0bd0*/  SYNCS.EXCH.64 URZ, [UR5+0x3820], UR6 ;  /* 0x0038200605ff75b2 */ /* 0x0022620008000100 */
[----:B------:R1:W1:Y:S01]  /*0be0*/  SYNCS.EXCH.64 URZ, [UR5+0x3838], UR6 ;  /* 0x0038380605ff75b2 */ /* 0x0002620008000100 */
[----:B------:R1:W1:Y:S01]  /*0bf0*/  SYNCS.EXCH.64 URZ, [UR5+0x3828], UR6 ;  /* 0x0038280605ff75b2 */ /* 0x0002620008000100 */
[----:B------:R1:W1:Y:S01]  /*0c00*/  SYNCS.EXCH.64 URZ, [UR5+0x3840], UR6 ;  /* 0x0038400605ff75b2 */ /* 0x0002620008000100 */
[----:B------:R1:W1:Y:S01]  /*0c10*/  SYNCS.EXCH.64 URZ, [UR5+0x3830], UR6 ;  /* 0x0038300605ff75b2 */ /* 0x0002620008000100 */
[----:B------:R1:W1:Y:S01]  /*0c20*/  SYNCS.EXCH.64 URZ, [UR5+0x3848], UR6 ;  /* 0x0038480605ff75b2 */ /* 0x0002620008000100 */
[----:B------:R-:W-:Y:S01]  /*0c30*/  NOP ;  /* 0x0000000000007918 */ /* 0x000fe20000000000 */
.L_x_14:
[----:B------:R-:W2:Y:S01]  /*0c40*/  SHFL.IDX PT, R0, R18, RZ, 0x1f ;  /* 0x00001fff12007589 */ /* 0x000ea200000e0000 */
[----:B------:R-:W-:Y:S01]  /*0c50*/  NOP ;  /* 0x0000000000007918 */ /* 0x000fe20000000000 */
[----:B--2---:R-:W-:-:S13]  /*0c60*/  ISETP.NE.AND P1, PT, R0, RZ, PT ;  /* 0x000000ff0000720c */ /* 0x004fda0003f25270 */
[----:B------:R-:W-:Y:S05]  /*0c70*/  @P1 BRA `(.L_x_15) ;  /* 0x0000000000401947 */ /* 0x000fea0003800000 */
[----:B-1----:R-:W1:Y:S01]  /*0c80*/  S2UR UR6, SR_CgaCtaId ;  /* 0x00000000000679c3 */ /* 0x002e620000008800 */
[----:B------:R-:W-:Y:S01]  /*0c90*/  UMOV UR7, 0x400 ;  /* 0x0000040000077882 */ /* 0x000fe20000000000 */
[----:B------:R-:W-:Y:S01]  /*0ca0*/  UMOV UR5, 0x1 ;  /* 0x0000000100057882 */ /* 0x000fe20000000000 */
[----:B------:R-:W-:Y:S01]  /*0cb0*/  UMOV UR4, 0x80 ;  /* 0x0000008000047882 */ /* 0x000fe20000000000 */
[----:B------:R-:W-:-:S04]  /*0cc0*/  UIADD3 UR8, UPT, UPT, -UR5, 0x100000, URZ ;  /* 0x0010000005087890 */ /* 0x000fc8000fffe1ff */
[----:B------:R-:W-:Y:S02]  /*0cd0*/  USHF.L.U32 UR9, UR8, 0xb, URZ ;  /* 0x0000000b08097899 */ /* 0x000fe400080006ff */
[----:B------:R-:W-:Y:S02]  /*0ce0*/  USHF.L.U32 UR8, UR8, 0x1, URZ ;  /* 0x0000000108087899 */ /* 0x000fe400080006ff */
[----:B------:R-:W-:-:S04]  /*0cf0*/  UIADD3 UR4, UPT, UPT, -UR4, 0x100000, URZ ;  /* 0x0010000004047890 */ /* 0x000fc8000fffe1ff */
[----:B------:R-:W-:Y:S02]  /*0d00*/  USHF.L.U32 UR5, UR4, 0xb, URZ ;  /* 0x0000000b04057899 */ /* 0x000fe400080006ff */
[----:B------:R-:W-:Y:S01]  /*0d10*/  USHF.L.U32 UR4, UR4, 0x1, URZ ;  /* 0x0000000104047899 */ /* 0x000fe200080006ff */
[----:B------:R-:W-:Y:S01]  /*0d20*/  ELECT P1, URZ, PT ;  /* 0x0000000000ff782f */ /* 0x000fe20003820000 */
[----:B-1----:R-:W-:Y:S01]  /*0d30*/  ULEA UR6, UR6, UR7, 0x18 ;  /* 0x0000000706067291 */ /* 0x002fe2000f8ec0ff */
[----:B------:R-:W1:Y:S11]  /*0d40*/  FENCE.VIEW.ASYNC.S ;  /* 0x00000000000073c6 */ /* 0x000e760000000000 */
[----:B-1----:R2:W1:Y:S01]  /*0d50*/  SYNCS.EXCH.64 URZ, [UR6+0x3850], UR8 ;  /* 0x0038500806ff75b2 */ /* 0x0024620008000100 */
[----:B------:R2:W1:Y:S02]  /*0d60*/  SYNCS.EXCH.64 URZ, [UR6+0x3858], UR4 ;  /* 0x0038580406ff75b2 */ /* 0x0004640008000100 */
[----:B--2---:R-:W-:Y:S01]  /*0d70*/  NOP ;  /* 0x0000000000007918 */ /* 0x004fe20000000000 */
.L_x_15:
[----:B------:R-:W2:Y:S01]  /*0d80*/  SHFL.IDX PT, R0, R18, RZ, 0x1f ;  /* 0x00001fff12007589 */ /* 0x000ea200000e0000 */
[----:B------:R-:W-:Y:S01]  /*0d90*/  UP2UR UR4, UPR, URZ, 0x1 ;  /* 0x00000001ff047883 */ /* 0x000fe20008000000 */
[----:B------:R-:W-:Y:S01]  /*0da0*/  ISETP.NE.AND P2, PT, R2, 0x2, PT ;  /* 0x000000020200780c */ /* 0x000fe20003f45270 */
[----:B------:R-:W-:Y:S01]  /*0db0*/  UISETP.NE.AND UP0, UPT, UR62, URZ, UPT ;  /* 0x000000ff3e00728c */ /* 0x000fe2000bf05270 */
[----:B------:R-:W-:Y:S01]  /*0dc0*/  NOP ;  /* 0x0000000000007918 */ /* 0x000fe20000000000 */
[----:B------:R-:W-:Y:S02]  /*0dd0*/  USEL UR51, URZ, 0x2, !UP4 ;  /* 0x00000002ff337887 */ /* 0x000fe4000e000000 */
[----:B------:R-:W-:Y:S02]  /*0de0*/  USEL UR52, URZ, 0x2, !UP0 ;  /* 0x00000002ff347887 */ /* 0x000fe4000c000000 */
[----:B------:R-:W-:Y:S02]  /*0df0*/  UISETP.NE.AND UP0, UPT, UR4, URZ, UPT ;  /* 0x000000ff0400728c */ /* 0x000fe4000bf05270 */
[----:B------:R-:W-:-:S02]  /*0e00*/  USEL UR52, UR52, 0x1, !UP5 ;  /* 0x0000000134347887 */ /* 0x000fc4000e800000 */
[----:B------:R-:W-:Y:S01]  /*0e10*/  USEL UR51, UR51, 0x1, !UP5 ;  /* 0x0000000133337887 */ /* 0x000fe2000e800000 */
        /* <DEDUP_REMOVED lines=18> */
.L_x_16:
[----:B------:R-:W-:Y:S01]  /*0f40*/  NOP ;  /* 0x0000000000007918 */ /* 0x000fe20000000000 */
[----:B------:R-:W-:Y:S05]  /*0f50*/  @!P2 BRA `(.L_x_17) ;  /* 0x000000000024a947 */ /* 0x000fea0003800000 */
[----:B------:R-:W-:Y:S01]  /*0f60*/  ISETP.NE.AND P1, PT, R2, RZ, PT ;  /* 0x000000ff0200720c */ /* 0x000fe20003f25270 */
[----:B------:R-:W-:Y:S02]  /*0f70*/  UP2UR UR4, UPR, URZ, 0x1 ;  /* 0x00000001ff047883 */ /* 0x000fe40008000000 */
[----:B------:R-:W-:Y:S01]  /*0f80*/  UPLOP3.LUT UP0, UPT, UPT, UPT, UPT, 0x80, 0x8 ;  /* 0x000000000008789c */ /* 0x000fe20003f0f070 */
[----:B-1----:R-:W-:-:S03]  /*0f90*/  UMOV UR7, URZ ;  /* 0x000000ff00077c82 */ /* 0x002fc60008000000 */
[----:B------:R-:W-:Y:S02]  /*0fa0*/  UP2UR UR37, UPR, URZ, 0x1 ;  /* 0x00000001ff257883 */ /* 0x000fe40008000000 */
[----:B------:R-:W-:-:S04]  /*0fb0*/  UISETP.NE.AND UP0, UPT, UR4, URZ, UPT ;  /* 0x000000ff0400728c */ /* 0x000fc8000bf05270 */
[----:B------:R-:W-:Y:S07]  /*0fc0*/  @P1 BRA `(.L_x_18) ;  /* 0x00000000001c1947 */ /* 0x000fee0003800000 */
[----:B------:R-:W-:Y:S01]  /*0fd0*/  UMOV UR7, 0x1 ;  /* 0x0000000100077882 */ /* 0x000fe20000000000 */
[----:B------:R-:W-:Y:S05]  /*0fe0*/  BRA `(.L_x_18) ;  /* 0x0000000000147947 */ /* 0x000fea0003800000 */
.L_x_17:
[----:B------:R-:W-:Y:S02]  /*0ff0*/  UP2UR UR4, UPR, URZ, 0x1 ;  /* 0x00000001ff047883 */ /* 0x000fe40008000000 */
[----:B------:R-:W-:Y:S01]  /*1000*/  UPLOP3.LUT UP0, UPT, UPT, UPT, UPT, 0x40, 0x4 ;  /* 0x000000000004789c */ /* 0x000fe20003f0e870 */
[----:B-1----:R-:W-:-:S03]  /*1010*/  UMOV UR7, 0x2 ;  /* 0x0000000200077882 */ /* 0x002fc60000000000 */
[----:B------:R-:W-:Y:S02]  /*1020*/  UP2UR UR37, UPR, URZ, 0x1 ;  /* 0x00000001ff257883 */ /* 0x000fe40008000000 */
[----:B------:R-:W-:Y:S02]  /*1030*/  UISETP.NE.AND UP0, UPT, UR4, URZ, UPT ;  /* 0x000000ff0400728c */ /* 0x000fe4000bf05270 */
.L_x_18:
[----:B------:R-:W1:Y:S02]  /*1040*/  SHFL.IDX PT, R0, R18, RZ, 0x1f ;  /* 0x00001fff12007589 */ /* 0x000e6400000e0000 */
[----:B-1----:R-:W-:-:S13]  /*1050*/  ISETP.NE.AND P1, PT, R0, RZ, PT ;  /* 0x000000ff0000720c */ /* 0x002fda0003f25270 */
[----:B------:R-:W-:Y:S05]  /*1060*/  @P1 BRA `(.L_x_19) ;  /* 0x0000000000301947 */ /* 0x000fea0003800000 */
[----:B------:R-:W1:Y:S01]  /*1070*/  S2UR UR5, SR_CgaCtaId ;  /* 0x00000000000579c3 */ /* 0x000e620000008800 */
[----:B------:R-:W-:Y:S01]  /*1080*/  UMOV UR6, 0x400 ;  /* 0x0000040000067882 */ /* 0x000fe20000000000 */
[----:B------:R-:W-:Y:S01]  /*1090*/  UMOV UR4, 0x80 ;  /* 0x0000008000047882 */ /* 0x000fe20000000000 */
[----:B------:R-:W-:Y:S01]  /*10a0*/  ELECT P1, URZ, PT ;  /* 0x0000000000ff782f */ /* 0x000fe20003820000 */
[----:B------:R-:W-:-:S04]  /*10b0*/  UIADD3 UR8, UPT, UPT, -UR4, 0x100000, URZ ;  /* 0x0010000004087890 */ /* 0x000fc8000fffe1ff */
[----:B------:R-:W-:Y:S02]  /*10c0*/  USHF.L.U32 UR9, UR8, 0xb, URZ ;  /* 0x0000000b08097899 */ /* 0x000fe400080006ff */
[----:B------:R-:W-:Y:S02]  /*10d0*/  USHF.L.U32 UR8, UR8, 0x1, URZ ;  /* 0x0000000108087899 */ /* 0x000fe400080006ff */
[----:B-1----:R-:W-:Y:S01]  /*10e0*/  ULEA UR5, UR5, UR6, 0x18 ;  /* 0x0000000605057291 */ /* 0x002fe2000f8ec0ff */
[----:B------:R-:W1:Y:S11]  /*10f0*/  FENCE.VIEW.ASYNC.S ;  /* 0x00000000000073c6 */ /* 0x000e760000000000 */
[----:B-1----:R1:W2:Y:S01]  /*1100*/  SYNCS.EXCH.64 URZ, [UR5+0x3870], UR8 ;  /* 0x0038700805ff75b2 */ /* 0x0022a20008000100 */
[----:B------:R1:W1:Y:S01]  /*1110*/  SYNCS.EXCH.64 URZ, [UR5+0x3878], UR8 ;  /* 0x0038780805ff75b2 */ /* 0x0002620008000100 */
[----:B------:R-:W-:Y:S01]  /*1120*/  NOP ;  /* 0x0000000000007918 */ /* 0x000fe20000000000 */
.L_x_19:
[----:B------:R-:W-:Y:S01]  /*1130*/  NOP ;  /* 0x0000000000007918 */ /* 0x000fe20000000000 */
[----:B------:R-:W-:Y:S05]  /*1140*/  @!P2 BRA `(.L_x_20) ;  /* 0x000000000024a947 */ /* 0x000fea0003800000 */
[----:B------:R-:W-:Y:S01]  /*1150*/  ISETP.NE.AND P1, PT, R2, 0x1, PT ;  /* 0x000000010200780c */ /* 0x000fe20003f25270 */
[----:B------:R-:W-:Y:S02]  /*1160*/  UP2UR UR4, UPR, URZ, 0x1 ;  /* 0x00000001ff047883 */ /* 0x000fe40008000000 */
[----:B------:R-:W-:Y:S01]  /*1170*/  UPLOP3.LUT UP0, UPT, UPT, UPT, UPT, 0x80, 0x8 ;  /* 0x000000000008789c */ /* 0x000fe20003f0f070 */
[----:B------:R-:W-:-:S03]  /*1180*/  UMOV UR6, URZ ;  /* 0x000000ff00067c82 */ /* 0x000fc60008000000 */
[----:B------:R-:W-:Y:S02]  /*1190*/  UP2UR UR36, UPR, URZ, 0x1 ;  /* 0x00000001ff247883 */ /* 0x000fe40008000000 */
[----:B------:R-:W-:-:S04]  /*11a0*/  UISETP.NE.AND UP0, UPT, UR4, URZ, UPT ;  /* 0x000000ff0400728c */ /* 0x000fc8000bf05270 */
[----:B------:R-:W-:Y:S07]  /*11b0*/  @P1 BRA `(.L_x_21) ;  /* 0x00000000001c1947 */ /* 0x000fee0003800000 */
[----:B------:R-:W-:Y:S01]  /*11c0*/  UMOV UR6, 0x1 ;  /* 0x0000000100067882 */ /* 0x000fe20000000000 */
[----:B------:R-:W-:Y:S05]  /*11d0*/  BRA `(.L_x_21) ;  /* 0x0000000000147947 */ /* 0x000fea0003800000 */
.L_x_20:
[----:B------:R-:W-:Y:S02]  /*11e0*/  UP2UR UR4, UPR, URZ, 0x1 ;  /* 0x00000001ff047883 */ /* 0x000fe40008000000 */
[----:B------:R-:W-:Y:S01]  /*11f0*/  UPLOP3.LUT UP0, UPT, UPT, UPT, UPT, 0x40, 0x4 ;  /* 0x000000000004789c */ /* 0x000fe20003f0e870 */
[----:B------:R-:W-:-:S03]  /*1200*/  UMOV UR6, 0x2 ;  /* 0x0000000200067882 */ /* 0x000fc60000000000 */
[----:B------:R-:W-:Y:S02]  /*1210*/  UP2UR UR36, UPR, URZ, 0x1 ;  /* 0x00000001ff247883 */ /* 0x000fe40008000000 */
[----:B------:R-:W-:Y:S02]  /*1220*/  UISETP.NE.AND UP0, UPT, UR4, URZ, UPT ;  /* 0x000000ff0400728c */ /* 0x000fe4000bf05270 */
.L_x_21:
[----:B------:R-:W3:Y:S01]  /*1230*/  SHFL.IDX PT, R0, R18, RZ, 0x1f ;  /* 0x00001fff12007589 */ /* 0x000ee200000e0000 */
[----:B------:R-:W-:Y:S02]  /*1240*/  USEL UR48, URZ, 0x1, !UP4 ;  /* 0x00000001ff307887 */ /* 0x000fe4000e000000 */
[----:B------:R-:W-:Y:S01]  /*1250*/  USEL UR61, URZ, 0x1, UP4 ;  /* 0x00000001ff3d7887 */ /* 0x000fe2000a000000 */
[----:B---3--:R-:W-:-:S13]  /*1260*/  ISETP.NE.AND P1, PT, R0, RZ, PT ;  /* 0x000000ff0000720c */ /* 0x008fda0003f25270 */
[----:B------:R-:W-:Y:S05]  /*1270*/  @P1 BRA `(.L_x_22) ;  /* 0x0000000000301947 */ /* 0x000fea0003800000 */
[----:B-1----:R-:W1:Y:S01]  /*1280*/  S2UR UR5, SR_CgaCtaId ;  /* 0x00000000000579c3 */ /* 0x002e620000008800 */
        /* <DEDUP_REMOVED lines=9> */
[----:B------:R3:W1:Y:S02]  /*1320*/  SYNCS.EXCH.64 URZ, [UR5+0x3888], UR8 ;  /* 0x0038880805ff75b2 */ /* 0x0006640008000100 */
[----:B---3--:R-:W-:Y:S01]  /*1330*/  NOP ;  /* 0x0000000000007918 */ /* 0x008fe20000000000 */
.L_x_22:
[----:B------:R-:W3:Y:S01]  /*1340*/  SHFL.IDX PT, R0, R18, RZ, 0x1f ;  /* 0x00001fff12007589 */ /* 0x000ee200000e0000 */
[----:B------:R-:W-:Y:S01]  /*1350*/  NOP ;  /* 0x0000000000007918 */ /* 0x000fe20000000000 */
[----:B---3--:R-:W-:-:S13]  /*1360*/  ISETP.NE.AND P1, PT, R0, RZ, PT ;  /* 0x000000ff0000720c */ /* 0x008fda0003f25270 */
        /* <DEDUP_REMOVED lines=15> */
[----:B------:R3:W1:Y:S01]  /*1460*/  SYNCS.EXCH.64 URZ, [UR8+0x38a0], UR4 ;  /* 0x0038a00408ff75b2 */ /* 0x0006620008000100 */
[----:B------:R3:W1:Y:S01]  /*1470*/  SYNCS.EXCH.64 URZ, [UR8+0x3898], UR10 ;  /* 0x0038980a08ff75b2 */ /* 0x0006620008000100 */
[----:B------:R3:W1:Y:S02]  /*1480*/  SYNCS.EXCH.64 URZ, [UR8+0x38a8], UR4 ;  /* 0x0038a80408ff75b2 */ /* 0x0006640008000100 */
[----:B---3--:R-:W-:Y:S01]  /*1490*/  NOP ;  /* 0x0000000000007918 */ /* 0x008fe20000000000 */
.L_x_23:
        /* <DEDUP_REMOVED lines=22> */
.L_x_24:
[----:B------:R-:W3:Y:S01]  /*1600*/  SHFL.IDX PT, R0, R18, RZ, 0x1f ;  /* 0x00001fff12007589 */ /* 0x000ee200000e0000 */
[----:B------:R-:W-:Y:S01]  /*1610*/  NOP ;  /* 0x0000000000007918 */ /* 0x000fe20000000000 */
        /* <DEDUP_REMOVED lines=14> */
.L_x_25:
[----:B------:R-:W-:Y:S01]  /*1700*/  ISETP.GT.AND P1, PT, R2, 0x3, PT ;  /* 0x000000030200780c */ /* 0x000fe20003f24270 */
[----:B------:R-:W-:Y:S01]  /*1710*/  NOP ;  /* 0x0000000000007918 */ /* 0x000fe20000000000 */
[----:B-12-45:R-:W-:Y:S11]  /*1720*/  BAR.SYNC.DEFER_BLOCKING 0x0 ;  /* 0x0000000000007b1d */ /* 0x036ff60000010000 */
[----:B------:R-:W-:Y:S05]  /*1730*/  @P1 BRA `(.L_x_26) ;  /* 0x000000d800b01947 */ /* 0x000fea0003800000 */
[----:B------:R-:W-:-:S13]  /*1740*/  ISETP.GE.U32.AND P0, PT, R2, 0x2, PT ;  /* 0x000000020200780c */ /* 0x000fda0003f06070 */
[----:B------:R-:W-:Y:S05]  /*1750*/  @!P0 BRA `(.L_x_27) ;  /* 0x00000074008c8947 */ /* 0x000fea0003800000 */
[----:B------:R-:W-:Y:S05]  /*1760*/  @!P2 BRA `(.L_x_28) ;  /* 0x0000001800e4a947 */ /* 0x000fea0003800000 */
[----:B------:R-:W-:-:S08]  /*1770*/  NOP ;  /* 0x0000000000007918 */ /* 0x000fd00000000000 */
[----:B------:R-:W1:-:S00]  /*1780*/  USETMAXREG.DEALLOC.CTAPOOL 0x20 ;  /* 0x00000020000079c8 */ /* 0x000e4000080e0500 */
[----:B------:R-:W2:Y:S08]  /*1790*/  S2UR UR9, SR_CTAID.X ;  /* 0x00000000000979c3 */ /* 0x000eb00000002500 */
[----:B-1----:R-:W1:Y:S01]  /*17a0*/  LDC R0, c[0x0][0x380] ;  /* 0x0000e000ff007b82 */ /* 0x002e620000000800 */
[----:B--2---:R-:W-:-:S06]  /*17b0*/  USHF.L.U32 UR4, UR9, 0x8, URZ ;  /* 0x0000000809047899 */ /* 0x004fcc00080006ff */
[----:B-1----:R-:W-:-:S13]  /*17c0*/  ISETP.LE.U32.AND P0, PT, R0, UR4, PT ;  /* 0x0000000400007c0c */ /* 0x002fda000bf03070 */
[----:B------:R-:W-:Y:S05]  /*17d0*/  @P0 EXIT ;  /* 0x000000000000094d */ /* 0x000fea0003800000 */
[----:B------:R-:W1:Y:S01]  /*17e0*/  S2UR UR4, SR_CgaCtaId ;  /* 0x00000000000479c3 */ /* 0x000e620000008800 */
[----:B------:R-:W-:Y:S01]  /*17f0*/  UMOV UR6, 0x40 ;  /* 0x0000004000067882 */ /* 0x000fe20000000000 */
[----:B------:R-:W-:Y:S01]  /*1800*/  NOP ;  /* 0x0000000000007918 */ /* 0x000fe20000000000 */
[----:B------:R-:W-:Y:S01]  /*1810*/  UMOV UR5, 0x400 ;  /* 0x0000040000057882 */ /* 0x000fe20000000000 */
[----:B-1----:R-:W-:Y:S02]  /*1820*/  ULEA UR6, UR4, UR6, 0x18 ;  /* 0x0000000604067291 */ /* 0x002fe4000f8ec0ff */
[----:B------:R-:W-:-:S07]  /*1830*/  ULEA UR4, UR4, UR5, 0x18 ;  /* 0x0000000504047291 */ /* 0x000fce000f8ec0ff */
[----:B------:R-:W1:Y:S02]  /*1840*/  LDS.U8 R0, [UR6+0x1c] ;  /* 0x00001c06ff007984 */ /* 0x000e640008000000 */
[----:B-1----:R-:W-:-:S13]  /*1850*/  ISETP.NE.AND P0, PT, R0, RZ, PT ;  /* 0x000000ff0000720c */ /* 0x002fda0003f05270 */
[----:B------:R-:W-:Y:S05]  /*1860*/  @P0 BRA `(.L_x_29) ;  /* 0x0000000000580947 */ /* 0x000fea0003800000 */
[----:B------:R-:W-:-:S13]  /*1870*/  ELECT P0, URZ, PT ;  /* 0x0000000000ff782f */ /* 0x000fda0003800000 */
[----:B------:R-:W-:Y:S05]  /*1880*/  @!P0 BRA `(.L_x_30) ;  /* 0x0000000000608947 */ /* 0x000fea0003800000 */
[----:B------:R-:W-:-:S05]  /*1890*/  UMOV UR5, 0x10 ;  /* 0x0000001000057882 */ /* 0x000fca0000000000 */
[----:B------:R-:W-:Y:S04]  /*18a0*/  DEPBAR.LE SB1, 0x36 ;  /* 0x00009d800000791a */ /* 0x000fe80000000000 */
[----:B------:R-:W1:Y:S02]  /*18b0*/  UTCATOMSWS.FIND_AND_SET.ALIGN UP0, UR5, UR5 ;  /* 0x00000005000575e3 */ /* 0x000e640008000800 */
[----:B-1----:R-:W-:Y:S01]  /*18c0*/  MOV R3, UR5 ;  /* 0x0000000500037c02 */ /* 0x002fe20008000f00 */
[----:B------:R-:W-:Y:S06]  /*18d0*/  BRA.U UP0, `(.L_x_31) ;  /* 0x0000000100187547 */ /* 0x000fec000b800000 */
.L_x_32:
[----:B------:R-:W-:Y:S05]  /*18e0*/  NANOSLEEP 0x64 ;  /* 0x000000640000795d */ /* 0x000fea0003800000 */
[----:B------:R-:W-:-:S05]  /*18f0*/  UMOV UR5, 0x10 ;  /* 0x0000001000057882 */ /* 0x000fca0000000000 */
[----:B------:R-:W-:Y:S04]  /*1900*/  DEPBAR.LE SB1, 0x36 ;  /* 0x00009d800000791a */ /* 0x000fe80000000000 */
[----:B------:R-:W1:Y:S02]  /*1910*/  UTCATOMSWS.FIND_AND_SET.ALIGN UP0, UR5, UR5 ;  /* 0x00000005000575e3 */ /* 0x000e640008000800 */
[----:B-1----:R-:W-:Y:S01]  /*1920*/  MOV R3, UR5 ;  /* 0x0000000500037c02 */ /* 0x002fe20008000f00 */
[----:B------:R-:W-:Y:S05]  /*1930*/  BRA.U !UP0, `(.L_x_32) ;  /* 0xfffffffd08e87547 */ /* 0x000fea000b83ffff */
.L_x_31:
[----:B------:R-:W-:-:S05]  /*1940*/  IMAD.MOV.U32 R0, RZ, RZ, 0xffff ;  /* 0x0000ffffff007424 */ /* 0x000fca00078e00ff */
[----:B------:R-:W-:Y:S01]  /*1950*/  SHF.L.U32 R2, R0, R3, RZ ;  /* 0x0000000300027219 */ /* 0x000fe200000006ff */
[----:B------:R-:W-:-:S04]  /*1960*/  HFMA2 R0, -RZ, RZ, 0, 5.9604644775390625e-08 ;  /* 0x00000001ff007431 */ /* 0x000fc800000001ff */
[----:B------:R1:W-:Y:S01]  /*1970*/  ATOMS.OR RZ, [UR6+0x14], R2 ;  /* 0x00001402ffff798c */ /* 0x0003e2000b000006 */
[----:B------:R-:W-:Y:S01]  /*1980*/  SHF.L.U32 R0, R0, R3, RZ ;  /* 0x0000000300007219 */ /* 0x000fe200000006ff */
[----:B------:R-:W-:-:S04]  /*1990*/  IMAD.SHL.U32 R3, R3, 0x20, RZ ;  /* 0x0000002003037824 */ /* 0x000fc800078e00ff */
[----:B------:R1:W-:Y:S04]  /*19a0*/  ATOMS.OR RZ, [UR6+0x18], R0 ;  /* 0x00001800ffff798c */ /* 0x0003e8000b000006 */
[----:B------:R1:W-:Y:S01]  /*19b0*/  STS [UR4+0x38e0], R3 ;  /* 0x0038e003ff007988 */ /* 0x0003e20008000804 */
[----:B------:R-:W-:Y:S05]  /*19c0*/  BRA `(.L_x_30) ;  /* 0x0000000000107947 */ /* 0x000fea0003800000 */
.L_x_29:
[----:B------:R-:W-:Y:S02]  /*19d0*/  MOV R0, 0xffffffff ;  /* 0xffffffff00007802 */ /* 0x000fe40000000f00 */
[----:B------:R-:W-:-:S03]  /*19e0*/  MOV R2, 0x1a10 ;  /* 0x00001a1000027802 */ /* 0x000fc60000000f00 */
[----:B------:R1:W-:Y:S04]  /*19f0*/  STS [UR4+0x38e0], R0 ;  /* 0x0038e000ff007988 */ /* 0x0003e80008000804 */
[----:B-1----:R-:W-:Y:S05]  /*1a00*/  CALL.REL.NOINC `($__internal_1_$__cuda_sm10x_tcgen05_guardrail_trap_phase_invalid_during_alloc) ;  /* 0x0000011000f87944 */ /* 0x002fea0003c00000 */
.L_x_30:
[----:B------:R-:W-:Y:S05]  /*1a10*/  WARPSYNC.ALL ;  /* 0x0000000000007948 */ /* 0x000fea0003800000 */
[----:B------:R-:W2:Y:S02]  /*1a20*/  LDCU UR7, c[0x0][0x384] ;  /* 0x00007080ff0777ac */ /* 0x000ea40008000800 */
[----:B--2---:R-:W-:Y:S01]  /*1a30*/  ISETP.NE.AND P0, PT, RZ, UR7, PT ;  /* 0x00000007ff007c0c */ /* 0x004fe2000bf05270 */
[----:B------:R-:W-:-:S12]  /*1a40*/  NOP ;  /* 0x0000000000007918 */ /* 0x000fd80000000000 */
[----:B------:R-:W-:Y:S05]  /*1a50*/  @!P0 EXIT ;  /* 0x000000000000894d */ /* 0x000fea0003800000 */
[----:B------:R-:W-:Y:S01]  /*1a60*/  UIADD3 UR8, UPT, UPT, UR7, 0x3f, URZ ;  /* 0x0000003f07087890 */ /* 0x000fe2000fffe0ff */
[----:B------:R-:W-:Y:S01]  /*1a70*/  BSSY.RECONVERGENT B0, `(.L_x_33) ;  /* 0x0000013000007945 */ /* 0x000fe20003800200 */
[----:B------:R-:W-:Y:S02]  /*1a80*/  ULEA UR5, UR9, 0x4, 0x2 ;  /* 0x0000000409057891 */ /* 0x000fe4000f8e10ff */
[----:B------:R-:W-:Y:S02]  /*1a90*/  USHF.R.S32.HI UR10, URZ, 0x1f, UR8 ;  /* 0x0000001fff0a7899 */ /* 0x000fe40008011408 */
[----:B------:R-:W-:Y:S02]  /*1aa0*/  UIADD3 UR6, UPT, UPT, UR4, 0x2000, URZ ;  /* 0x0000200004067890 */ /* 0x000fe4000fffe0ff */
[----:B------:R-:W-:Y:S02]  /*1ab0*/  ULEA.HI UR10, UR10, UR8, URZ, 0x6 ;  /* 0x000000080a0a7291 */ /* 0x000fe4000f8f30ff */
[----:B------:R-:W-:-:S02]  /*1ac0*/  USHF.R.U32.HI UR20, URZ, 0x4, UR4 ;  /* 0x00000004ff147899 */ /* 0x000fc40008011604 */
[----:B------:R-:W-:Y:S02]  /*1ad0*/  ULOP3.LUT UR5, UR5, 0x3fffffc, URZ, 0xc0, !UPT ;  /* 0x03fffffc05057892 */ /* 0x000fe4000f8ec0ff */
[----:B------:R-:W-:Y:S02]  /*1ae0*/  USHF.R.U32.HI UR6, URZ, 0x4, UR6 ;  /* 0x00000004ff067899 */ /* 0x000fe40008011606 */
[----:B------:R-:W-:Y:S02]  /*1af0*/  USHF.R.S32.HI UR10, URZ, 0x6, UR10 ;  /* 0x00000006ff0a7899 */ /* 0x000fe4000801140a */
[----:B------:R-:W-:Y:S02]  /*1b00*/  ULOP3.LUT UR20, UR20, 0x3fff, URZ, 0xc0, !UPT ;  /* 0x00003fff14147892 */ /* 0x000fe4000f8ec0ff */
[----:B------:R-:W-:Y:S02]  /*1b10*/  ULOP3.LUT UR6, UR6, 0x3fff, URZ, 0xc0, !UPT ;  /* 0x00003fff06067892 */ /* 0x000fe4000f8ec0ff */
[----:B------:R-:W-:-:S02]  /*1b20*/  UISETP.LT.AND UP0, UPT, UR10, UR5, UPT ;  /* 0x000000050a00728c */ /* 0x000fc4000bf01270 */
[----:B------:R-:W-:Y:S02]  /*1b30*/  ULOP3.LUT UR20, UR20, 0x10000, URZ, 0xfc, !UPT ;  /* 0x0001000014147892 */ /* 0x000fe4000f8efcff */
[----:B------:R-:W-:Y:S02]  /*1b40*/  ULOP3.LUT UR8, UR6, 0x10000, URZ, 0xfc, !UPT ;  /* 0x0001000006087892 */ /* 0x000fe4000f8efcff */
[----:B------:R-:W-:Y:S01]  /*1b50*/  USEL UR5, UR10, UR5, UP0 ;  /* 0x000000050a057287 */ /* 0x000fe20008000000 */
[----:B------:R-:W-:Y:S01]  /*1b60*/  UMOV UR21, 0xc0004010 ;  /* 0xc000401000157882 */ /* 0x000fe20000000000 */
[----:B------:R-:W-:Y:S01]  /*1b70*/  UMOV UR9, 0xc0004010 ;  /* 0xc000401000097882 */ /* 0x000fe20000000000 */
[----:B------:R-:W-:Y:S06]  /*1b80*/  @!P4 BRA `(.L_x_34) ;  /* 0x000000000004c947 */ /* 0x000fec0003800000 */
[----:B------:R-:W-:Y:S05]  /*1b90*/  BPT.TRAP 0x1 ;  /* 0x000000040000795c */ /* 0x000fea0000300000 */
.L_x_34:
[----:B------:R-:W-:Y:S05]  /*1ba0*/  BSYNC.RECONVERGENT B0 ;  /* 0x0000000000007941 */ /* 0x000fea0003800200 */
.L_x_33:
[----:B-1----:R-:W-:-:S04]  /*1bb0*/  SHF.L.U32 R3, RZ, 0x1f, RZ ;  /* 0x0000001fff037819 */ /* 0x002fc800000006ff */
[----:B------:R-:W1:Y:S02]  /*1bc0*/  SYNCS.PHASECHK.TRANS64.TRYWAIT P0, [UR4+0x3800], R3 ;  /* 0x00380003ff0075a7 */ /* 0x000e640008001104 */
[----:B-1----:R-:W-:Y:S05]  /*1bd0*/  @!P0 BRA `(.L_x_35) ;  /* 0x000000fc00408947 */ /* 0x002fea0003800000 */
.L_x_347:
[----:B------:R-:W-:Y:S05]  /*1be0*/  BRA.U !UP1, `(.L_x_36) ;  /* 0x0000000109047547 */ /* 0x000fea000b800000 */
[----:B------:R-:W-:Y:S05]  /*1bf0*/  BPT.TRAP 0x1 ;  /* 0x000000040000795c */ /* 0x000fea0000300000 */
.L_x_36:
[----:B------:R-:W2:Y:S01]  /*1c00*/  SYNCS.PHASECHK.TRANS64.TRYWAIT P0, [UR4+0x3820], R3 ;  /* 0x00382003ff0075a7 */ /* 0x000ea20008001104 */
[----:B------:R-:W-:Y:S01]  /*1c10*/  ULOP3.LUT UR52, UR52, 0x1, URZ, 0xc0, !UPT ;  /* 0x0000000134347892 */ /* 0x000fe2000f8ec0ff */
[----:B--2---:R-:W-:Y:S11]  /*1c20*/  @!P0 BRA `(.L_x_37) ;  /* 0x000000fc00448947 */ /* 0x004ff60003800000 */
.L_x_349:
[----:B------:R-:W-:-:S09]  /*1c30*/  UISETP.NE.U32.AND UP0, UPT, UR52, 0x1, UPT ;  /* 0x000000013400788c */ /* 0x000fd2000bf05070 */
[----:B------:R-:W-:Y:S05]  /*1c40*/  BRA.U !UP0, `(.L_x_38) ;  /* 0x0000000108047547 */ /* 0x000fea000b800000 */
[----:B------:R-:W-:Y:S05]  /*1c50*/  BPT.TRAP 0x1 ;  /* 0x000000040000795c */ /* 0x000fea0000300000 */
.L_x_38:
[----:B------:R-:W-:-:S05]  /*1c60*/  HFMA2 R2, -RZ, RZ, 0, 5.9604644775390625e-08 ;  /* 0x00000001ff027431 */ /* 0x000fca00000001ff */
[----:B------:R-:W-:-:S04]  /*1c70*/  SHF.L.U32 R2, R2, 0x1f, RZ ;  /* 0x0000001f02027819 */ /* 0x000fc800000006ff */
[----:B------:R-:W2:Y:S02]  /*1c80*/  SYNCS.PHASECHK.TRANS64.TRYWAIT P0, [UR4+0x3858], R2 ;  /* 0x00385802ff0075a7 */ /* 0x000ea40008001104 */
[----:B--2---:R-:W-:Y:S05]  /*1c90*/  @!P0 BRA `(.L_x_39) ;  /* 0x000000fc00408947 */ /* 0x004fea0003800000 */
.L_x_351:
[----:B-1----:R-:W-:Y:S01]  /*1ca0*/  MOV R0, RZ ;  /* 0x000000ff00007202 */ /* 0x002fe20000000f00 */
[----:B------:R-:W-:Y:S01]  /*1cb0*/  UMOV UR10, 0x0 ;  /* 0x00000000000a7882 */ /* 0x000fe20000000000 */
[----:B------:R-:W-:Y:S01]  /*1cc0*/  UMOV UR11, 0x8100490 ;  /* 0x08100490000b7882 */ /* 0x000fe20000000000 */
[----:B------:R-:W-:Y:S01]  /*1cd0*/  UISETP.NE.AND UP4, UPT, UR52, URZ, UPT ;  /* 0x000000ff3400728c */ /* 0x000fe2000bf85270 */
[----:B------:R-:W-:-:S13]  /*1ce0*/  R2UR UR7, R0 ;  /* 0x00000000000772ca */ /* 0x000fda00000e0000 */
[----:B------:R1:W-:Y:S01]  /*1cf0*/  UTCHMMA gdesc[UR20], gdesc[UR8], tmem[UR7], tmem[UR10], idesc[UR11], !UPT ;  /* 0x00ff0a08140075ea */ /* 0x0003e2000f800007 */
[----:B------:R-:W-:Y:S05]  /*1d00*/  BRA.U UP4, `(.L_x_40) ;  /* 0x0000000104047547 */ /* 0x000fea000b800000 */
[----:B-1----:R-:W-:Y:S05]  /*1d10*/  BPT.TRAP 0x1 ;  /* 0x000000040000795c */ /* 0x002fea0000300000 */
.L_x_40:
[----:B-1----:R-:W-:Y:S01]  /*1d20*/  UIADD3 UR7, UPT, UPT, UR4, 0x3850, URZ ;  /* 0x0000385004077890 */ /* 0x002fe2000fffe0ff */
[----:B------:R-:W-:Y:S08]  /*1d30*/  BSSY.RECONVERGENT B0, `(.L_x_41) ;  /* 0x0000004000007945 */ /* 0x000ff00003800200 */
[----:B------:R1:W-:Y:S01]  /*1d40*/  UTCBAR [UR7], URZ ;  /* 0x000000ff070073e9 */ /* 0x0003e200080000ff */
[----:B------:R-:W-:Y:S05]  /*1d50*/  @!P4 BRA `(.L_x_42) ;  /* 0x000000000004c947 */ /* 0x000fea0003800000 */
[----:B-1----:R-:W-:Y:S05]  /*1d60*/  BPT.TRAP 0x1 ;  /* 0x000000040000795c */ /* 0x002fea0000300000 */
.L_x_42:
[----:B-1----:R-:W-:Y:S05]  /*1d70*/  BSYNC.RECONVERGENT B0 ;  /* 0x0000000000007941 */ /* 0x002fea0003800200 */
.L_x_41:
[----:B------:R-:W1:Y:S01]  /*1d80*/  SYNCS.PHASECHK.TRANS64.TRYWAIT P0, [UR4+0x3808], R3 ;  /* 0x00380803ff0075a7 */ /* 0x000e620008001104 */
[----:B------:R-:W-:Y:S01]  /*1d90*/  ULOP3.LUT UR51, UR51, 0x1, URZ, 0xc0, !UPT ;  /* 0x0000000133337892 */ /* 0x000fe2000f8ec0ff */
[----:B-1----:R-:W-:Y:S11]  /*1da0*/  @!P0 BRA `(.L_x_43) ;  /* 0x000000fc00148947 */ /* 0x002ff60003800000 */
.L_x_353:
[----:B------:R-:W-:-:S09]  /*1db0*/  UISETP.NE.U32.AND UP0, UPT, UR51, 0x1, UPT ;  /* 0x000000013300788c */ /* 0x000fd2000bf05070 */
[----:B------:R-:W-:Y:S05]  /*1dc0*/  BRA.U !UP0, `(.L_x_44) ;  /* 0x0000000108047547 */ /* 0x000fea000b800000 */
[----:B------:R-:W-:Y:S05]  /*1dd0*/  BPT.TRAP 0x1 ;  /* 0x000000040000795c */ /* 0x000fea0000300000 */
.L_x_44:
[----:B------:R-:W3:Y:S02]  /*1de0*/  SYNCS.PHASECHK.TRANS64.TRYWAIT P0, [UR4+0x3868], R2 ;  /* 0x00386802ff0075a7 */ /* 0x000ee40008001104 */
[----:B---3--:R-:W-:Y:S05]  /*1df0*/  @!P0 BRA `(.L_x_45) ;  /* 0x000000fc00188947 */ /* 0x008fea0003800000 */
.L_x_355:
[----:B-1----:R-:W-:Y:S01]  /*1e00*/  MOV R0, 0x80 ;  /* 0x0000008000007802 */ /* 0x002fe20000000f00 */
[----:B------:R-:W-:Y:S01]  /*1e10*/  UIADD3 UR22, UPT, UPT, UR20, 0x100, URZ ;  /* 0x0000010014167890 */ /* 0x000fe2000fffe0ff */
[----:B------:R-:W-:Y:S02]  /*1e20*/  UMOV UR10, 0x0 ;  /* 0x00000000000a7882 */ /* 0x000fe40000000000 */
[----:B------:R-:W-:Y:S01]  /*1e30*/  R2UR UR7, R0 ;  /* 0x00000000000772ca */ /* 0x000fe200000e0000 */
[----:B------:R-:W-:Y:S01]  /*1e40*/  UMOV UR11, 0x8100490 ;  /* 0x08100490000b7882 */ /* 0x000fe20000000000 */
[----:B------:R-:W-:Y:S01]  /*1e50*/  UMOV UR23, 0xc0004010 ;  /* 0xc000401000177882 */ /* 0x000fe20000000000 */
[----:B------:R-:W-:-:S10]  /*1e60*/  UISETP.NE.AND UP3, UPT, UR51, URZ, UPT ;  /* 0x000000ff3300728c */ /* 0x000fd4000bf65270 */
[----:B------:R1:W-:Y:S01]  /*1e70*/  UTCHMMA gdesc[UR22], gdesc[UR8], tmem[UR7], tmem[UR10], idesc[UR11], !UPT ;  /* 0x00ff0a08160075ea */ /* 0x0003e2000f800007 */
[----:B------:R-:W-:Y:S05]  /*1e80*/  BRA.U UP3, `(.L_x_46) ;  /* 0x0000000103047547 */ /* 0x000fea000b800000 */
[----:B-1----:R-:W-:Y:S05]  /*1e90*/  BPT.TRAP 0x1 ;  /* 0x000000040000795c */ /* 0x002fea0000300000 */
.L_x_46:
[----:B-1----:R-:W-:-:S09]  /*1ea0*/  UIADD3 UR7, UPT, UPT, UR4, 0x3860, URZ ;  /* 0x0000386004077890 */ /* 0x002fd2000fffe0ff */
[----:B------:R1:W-:Y:S01]  /*1eb0*/  UTCBAR [UR7], URZ ;  /* 0x000000ff070073e9 */ /* 0x0003e200080000ff */
[----:B------:R-:W-:Y:S05]  /*1ec0*/  BRA.U !UP1, `(.L_x_47) ;  /* 0x0000000109047547 */ /* 0x000fea000b800000 */
[----:B-1----:R-:W-:Y:S05]  /*1ed0*/  BPT.TRAP 0x1 ;  /* 0x000000040000795c */ /* 0x002fea0000300000 */
.L_x_47:
[----:B-1----:R-:W-:-:S09]  /*1ee0*/  UIADD3 UR7, UPT, UPT, UR4, 0x3838, URZ ;  /* 0x0000383804077890 */ /* 0x002fd2000fffe0ff */
[----:B------:R1:W-:Y:S01]  /*1ef0*/  UTCBAR [UR7], URZ ;  /* 0x000000ff070073e9 */ /* 0x0003e200080000ff */
[----:B------:R-:W-:Y:S05]  /*1f00*/  BRA.U !UP1, `(.L_x_48) ;  /* 0x0000000109047547 */ /* 0x000fea000b800000 */
[----:B-1----:R-:W-:Y:S05]  /*1f10*/  BPT.TRAP 0x1 ;  /* 0x000000040000795c */ /* 0x002fea0000300000 */
.L_x_48:
[----:B------:R-:W3:Y:S02]  /*1f20*/  SYNCS.PHASECHK.TRANS64.TRYWAIT P0, [UR4+0x3828], R3 ;  /* 0x00382803ff0075a7 */ /* 0x000ee40008001104 */
[----:B---3--:R-:W-:Y:S05]  /*1f30*/  @!P0 BRA `(.L_x_49) ;  /* 0x000000f800e08947 */ /* 0x008fea0003800000 */
.L_x_357:
[----:B------:R-:W-:Y:S05]  /*1f40*/  BRA.U UP5, `(.L_x_50) ;  /* 0x0000000105047547 */ /* 0x000fea000b800000 */
[----:B-1----:R-:W-:Y:S05]  /*1f50*/  BPT.TRAP 0x1 ;  /* 0x000000040000795c */ /* 0x002fea0000300000 */
.L_x_50:
[----:B------:R-:W4:Y:S02]  /*1f60*/  SYNCS.PHASECHK.TRANS64.TRYWAIT P0, [UR4+0x38a0], R2 ;  /* 0x0038a002ff0075a7 */ /* 0x000f240008001104 */
[----:B----4-:R-:W-:Y:S05]  /*1f70*/  @!P0 BRA `(.L_x_51) ;  /* 0x000000f800e88947 */ /* 0x010fea0003800000 */
.L_x_359:
[----:B------:R-:W-:Y:S05]  /*1f80*/  BRA.U UP4, `(.L_x_52) ;  /* 0x0000000104047547 */ /* 0x000fea000b800000 */
[----:B-1----:R-:W-:Y:S05]  /*1f90*/  BPT.TRAP 0x1 ;  /* 0x000000040000795c */ /* 0x002fea0000300000 */
.L_x_52:
[----:B------:R-:W4:Y:S02]  /*1fa0*/  SYNCS.PHASECHK.TRANS64.TRYWAIT P0, [UR4+0x3858], R3 ;  /* 0x00385803ff0075a7 */ /* 0x000f240008001104 */
[----:B----4-:R-:W-:Y:S05]  /*1fb0*/  @!P0 BRA `(.L_x_53) ;  /* 0x000000f800f08947 */ /* 0x010fea0003800000 */
.L_x_361:
[----:B---3--:R-:W-:Y:S01]  /*1fc0*/  IMAD.MOV.U32 R0, RZ, RZ, 0x20 ;  /* 0x00000020ff007424 */ /* 0x008fe200078e00ff */
[----:B------:R-:W-:Y:S02]  /*1fd0*/  UIADD3 UR36, UPT, UPT, UR6, 0x80, URZ ;  /* 0x0000008006247890 */ /* 0x000fe4000fffe0ff */
[----:B------:R-:W-:Y:S02]  /*1fe0*/  UIADD3 UR34, UPT, UPT, UR6, 0xa0, URZ ;  /* 0x000000a006227890 */ /* 0x000fe4000fffe0ff */
[----:B------:R-:W-:Y:S01]  /*1ff0*/  R2UR UR15, R0 ;  /* 0x00000000000f72ca */ /* 0x000fe200000e0000 */
[----:B------:R-:W-:Y:S01]  /*2000*/  IMAD.MOV.U32 R0, RZ, RZ, 0x100 ;  /* 0x00000100ff007424 */ /* 0x000fe200078e00ff */
[----:B------:R-:W-:Y:S02]  /*2010*/  UIADD3 UR32, UPT, UPT, UR6, 0xc0, URZ ;  /* 0x000000c006207890 */ /* 0x000fe4000fffe0ff */
[----:B------:R-:W-:Y:S02]  /*2020*/  UIADD3 UR30, UPT, UPT, UR6, 0xe0, URZ ;  /* 0x000000e0061e7890 */ /* 0x000fe4000fffe0ff */
[----:B------:R-:W-:Y:S01]  /*2030*/  R2UR UR16, R0 ;  /* 0x00000000001072ca */ /* 0x000fe200000e0000 */
[----:B------:R-:W-:Y:S01]  /*2040*/  IMAD.MOV.U32 R0, RZ, RZ, 0x28 ;  /* 0x00000028ff007424 */ /* 0x000fe200078e00ff */
[----:B------:R-:W-:Y:S01]  /*2050*/  UMOV UR28, 0x0 ;  /* 0x00000000001c7882 */ /* 0x000fe20000000000 */
[----:B------:R-:W-:Y:S01]  /*2060*/  UMOV UR29, 0x8050490 ;  /* 0x08050490001d7882 */ /* 0x000fe20000000000 */
[----:B------:R-:W-:Y:S01]  /*2070*/  UMOV UR37, 0xc0004010 ;  /* 0xc000401000257882 */ /* 0x000fe20000000000 */
[----:B------:R-:W-:Y:S01]  /*2080*/  UMOV UR26, 0x0 ;  /* 0x00000000001a7882 */ /* 0x000fe20000000000 */
        /* <DEDUP_REMOVED lines=9> */
[----:B------:R3:W-:Y:S01]  /*2120*/  UTCHMMA tmem[UR15], gdesc[UR36], tmem[UR16], tmem[UR28], idesc[UR29], !UPT ;  /* 0x00ff1c240f0079ea */ /* 0x0007e2000f800010 */
[----:B------:R-:W-:Y:S01]  /*2130*/  UMOV UR18, 0x0 ;  /* 0x0000000000127882 */ /* 0x000fe20000000000 */
[----:B------:R-:W-:Y:S01]  /*2140*/  UMOV UR19, 0x8050490 ;  /* 0x0805049000137882 */ /* 0x000fe20000000000 */
[----:B------:R-:W-:Y:S01]  /*2150*/  R2UR UR11, R0 ;  /* 0x00000000000b72ca */ /* 0x000fe200000e0000 */
[----:B------:R-:W-:Y:S01]  /*2160*/  IMAD.MOV.U32 R0, RZ, RZ, 0x100 ;  /* 0x00000100ff007424 */ /* 0x000fe200078e00ff */
[----:B------:R-:W-:-:S04]  /*2170*/  UMOV UR31, 0xc0004010 ;  /* 0xc0004010001f7882 */ /* 0x000fc80000000000 */
[----:B------:R-:W-:Y:S01]  /*2180*/  R2UR UR12, R0 ;  /* 0x00000000000c72ca */ /* 0x000fe200000e0000 */
[----:B------:R-:W-:Y:S01]  /*2190*/  IMAD.MOV.U32 R0, RZ, RZ, 0x38 ;  /* 0x00000038ff007424 */ /* 0x000fe200078e00ff */
[----:B------:R3:W-:Y:S04]  /*21a0*/  UTCHMMA tmem[UR13], gdesc[UR34], tmem[UR14], tmem[UR26], idesc[UR27], UPT ;  /* 0x00ff1a220d0079ea */ /* 0x0007e8000b80000e */
[----:B-1----:R-:W-:Y:S01]  /*21b0*/  R2UR UR7, R0 ;  /* 0x00000000000772ca */ /* 0x002fe200000e0000 */
[----:B------:R-:W-:-:S05]  /*21c0*/  IMAD.MOV.U32 R0, RZ, RZ, 0x100 ;  /* 0x00000100ff007424 */ /* 0x000fca00078e00ff */
[----:B------:R-:W-:Y:S01]  /*21d0*/  R2UR UR10, R0 ;  /* 0x00000000000a72ca */ /* 0x000fe200000e0000 */
[----:B------:R3:W-:-:S12]  /*21e0*/  UTCHMMA tmem[UR11], gdesc[UR32], tmem[UR12], tmem[UR24], idesc[UR25], UPT ;  /* 0x00ff18200b0079ea */ /* 0x0007d8000b80000c */
[----:B------:R3:W-:Y:S01]  /*21f0*/  UTCHMMA tmem[UR7], gdesc[UR30], tmem[UR10], tmem[UR18], idesc[UR19], UPT ;  /* 0x00ff121e070079ea */ /* 0x0007e2000b80000a */
[----:B------:R-:W-:Y:S05]  /*2200*/  BRA.U UP5, `(.L_x_54) ;  /* 0x0000000105047547 */ /* 0x000fea000b800000 */
[----:B---3--:R-:W-:Y:S05]  /*2210*/  BPT.TRAP 0x1 ;  /* 0x000000040000795c */ /* 0x008fea0000300000 */
.L_x_54:
[----:B---3--:R-:W-:Y:S01]  /*2220*/  UIADD3 UR10, UPT, UPT, UR4, 0x3890, URZ ;  /* 0x00003890040a7890 */ /* 0x008fe2000fffe0ff */
[----:B------:R-:W-:Y:S01]  /*2230*/  HFMA2 R6, -RZ, RZ, 0, 5.9604644775390625e-08 ;  /* 0x00000001ff067431 */ /* 0x000fe200000001ff */
[----:B------:R-:W-:Y:S01]  /*2240*/  UISETP.GE.AND UP0, UPT, UR5, 0x2, UPT ;  /* 0x000000020500788c */ /* 0x000fe2000bf06270 */
[----:B--2---:R-:W-:Y:S01]  /*2250*/  MOV R5, RZ ;  /* 0x000000ff00057202 */ /* 0x004fe20000000f00 */
[----:B------:R-:W-:Y:S01]  /*2260*/  UMOV UR19, URZ ;  /* 0x000000ff00137c82 */ /* 0x000fe20008000000 */
[----:B------:R-:W-:Y:S01]  /*2270*/  UMOV UR7, 0x80 ;  /* 0x0000008000077882 */ /* 0x000fe20000000000 */
[----:B------:R-:W-:-:S03]  /*2280*/  UMOV UR18, 0x1 ;  /* 0x0000000100127882 */ /* 0x000fc60000000000 */
[----:B------:R1:W-:Y:S02]  /*2290*/  UTCBAR [UR10], URZ ;  /* 0x000000ff0a0073e9 */ /* 0x0003e400080000ff */
[----:B------:R-:W-:Y:S05]  /*22a0*/  BRA.U !UP0, `(.L_x_55) ;  /* 0x0000000908d47547 */ /* 0x000fea000b800000 */
[----:B------:R-:W-:Y:S01]  /*22b0*/  CS2R R4, SRZ ;  /* 0x0000000000047805 */ /* 0x000fe2000001ff00 */
[----:B------:R-:W-:Y:S01]  /*22c0*/  IMAD.MOV.U32 R6, RZ, RZ, 0x1 ;  /* 0x00000001ff067424 */ /* 0x000fe200078e00ff */
[----:B------:R-:W-:Y:S01]  /*22d0*/  MOV R2, RZ ;  /* 0x000000ff00027202 */ /* 0x000fe20000000f00 */
[----:B------:R-:W-:Y:S01]  /*22e0*/  UMOV UR23, 0xc0004010 ;  /* 0xc000401000177882 */ /* 0x000fe20000000000 */
[----:B------:R-:W-:Y:S01]  /*22f0*/  UMOV UR32, 0x2 ;  /* 0x0000000200207882 */ /* 0x000fe20000000000 */
[----:B------:R-:W-:Y:S01]  /*2300*/  UMOV UR18, 0x1 ;  /* 0x0000000100127882 */ /* 0x000fe20000000000 */
[----:B------:R-:W-:Y:S01]  /*2310*/  UMOV UR19, URZ ;  /* 0x000000ff00137c82 */ /* 0x000fe20008000000 */
[----:B------:R-:W-:Y:S01]  /*2320*/  UMOV UR24, 0x1 ;  /* 0x0000000100187882 */ /* 0x000fe20000000000 */
.L_x_74:
[----:B--2---:R-:W-:Y:S05]  /*2330*/  BRA.U !UP1, `(.L_x_56) ;  /* 0x0000000109047547 */ /* 0x004fea000b800000 */
[----:B-1----:R-:W-:Y:S05]  /*2340*/  BPT.TRAP 0x1 ;  /* 0x000000040000795c */ /* 0x002fea0000300000 */
.L_x_56:
[----:B------:R-:W-:Y:S01]  /*2350*/  ULEA UR7, UR32, UR4, 0x3 ;  /* 0x0000000420077291 */ /* 0x000fe2000f8e18ff */
[----:B------:R-:W-:Y:S08]  /*2360*/  SHF.L.U32 R3, R2, 0x1f, RZ ;  /* 0x0000001f02037819 */ /* 0x000ff000000006ff */
[----:B------:R-:W2:Y:S02]  /*2370*/  SYNCS.PHASECHK.TRANS64.TRYWAIT P0, [UR7+0x3820], R3 ;  /* 0x00382003ff0075a7 */ /* 0x000ea40008001107 */
[----:B--2---:R-:W-:Y:S05]  /*2380*/  @!P0 BRA `(.L_x_57) ;  /* 0x000000f800148947 */ /* 0x004fea0003800000 */
.L_x_363:
[----:B------:R-:W-:Y:S01]  /*2390*/  UIADD3 UR17, UPT, UPT, UR32, 0x1, URZ ;  /* 0x0000000120117890 */ /* 0x000fe2000fffe0ff */
[----:B--2---:R-:W-:Y:S01]  /*23a0*/  IMAD.MOV.U32 R0, RZ, RZ, RZ ;  /* 0x000000ffff007224 */ /* 0x004fe200078e00ff */
[----:B------:R-:W-:Y:S02]  /*23b0*/  ULEA UR32, UR32, UR8, 0x7 ;  /* 0x0000000820207291 */ /* 0x000fe4000f8e38ff */
[----:B------:R-:W-:Y:S02]  /*23c0*/  UISETP.NE.AND UP4, UPT, UR52, URZ, UPT ;  /* 0x000000ff3400728c */ /* 0x000fe4000bf85270 */
[----:B------:R-:W-:Y:S01]  /*23d0*/  UISETP.NE.AND UP0, UPT, UR17, 0x3, UPT ;  /* 0x000000031100788c */ /* 0x000fe2000bf05270 */
[----:B------:R-:W-:Y:S01]  /*23e0*/  R2UR UR7, R0 ;  /* 0x00000000000772ca */ /* 0x000fe200000e0000 */
[----:B------:R-:W-:Y:S01]  /*23f0*/  UMOV UR33, 0xc0004010 ;  /* 0xc000401000217882 */ /* 0x000fe20000000000 */
[----:B------:R-:W-:Y:S01]  /*2400*/  UMOV UR12, 0x0 ;  /* 0x00000000000c7882 */ /* 0x000fe20000000000 */
[----:B-1----:R-:W-:Y:S02]  /*2410*/  USEL UR10, URZ, 0x1, UP0 ;  /* 0x00000001ff0a7887 */ /* 0x002fe40008000000 */
[----:B------:R-:W-:Y:S01]  /*2420*/  USEL UR17, UR17, URZ, UP0 ;  /* 0x000000ff11117287 */ /* 0x000fe20008000000 */
[----:B------:R-:W-:Y:S03]  /*2430*/  UMOV UR13, 0x8100490 ;  /* 0x08100490000d7882 */ /* 0x000fe60000000000 */
[----:B------:R-:W-:Y:S04]  /*2440*/  LOP3.LUT R2, R2, UR10, RZ, 0x3c, !PT ;  /* 0x0000000a02027c12 */ /* 0x000fe8000f8e3cff */
[----:B------:R1:W-:Y:S01]  /*2450*/  UTCHMMA gdesc[UR20], gdesc[UR32], tmem[UR7], tmem[UR12], idesc[UR13], !UPT ;  /* 0x00ff0c20140075ea */ /* 0x0003e2000f800007 */
[----:B------:R-:W-:Y:S05]  /*2460*/  BRA.U UP4, `(.L_x_58) ;  /* 0x0000000104047547 */ /* 0x000fea000b800000 */
[----:B-1----:R-:W-:Y:S05]  /*2470*/  BPT.TRAP 0x1 ;  /* 0x000000040000795c */ /* 0x002fea0000300000 */
.L_x_58:
[----:B------:R-:W-:Y:S01]  /*2480*/  LOP3.LUT R4, R4, 0x1, RZ, 0x3c, !PT ;  /* 0x0000000104047812 */ /* 0x000fe200078e3cff */
[----:B-1----:R-:W-:Y:S09]  /*2490*/  UIADD3 UR7, UPT, UPT, UR4, 0x3850, URZ ;  /* 0x0000385004077890 */ /* 0x002ff2000fffe0ff */
[----:B------:R1:W-:Y:S01]  /*24a0*/  UTCBAR [UR7], URZ ;  /* 0x000000ff070073e9 */ /* 0x0003e200080000ff */
[----:B------:R-:W-:Y:S05]  /*24b0*/  BRA.U UP5, `(.L_x_59) ;  /* 0x0000000105047547 */ /* 0x000fea000b800000 */
[----:B-1----:R-:W-:Y:S05]  /*24c0*/  BPT.TRAP 0x1 ;  /* 0x000000040000795c */ /* 0x002fea0000300000 */
.L_x_59:
[----:B------:R-:W-:Y:S01]  /*24d0*/  SHF.L.U32 R3, R6, 0x1f, RZ ;  /* 0x0000001f06037819 */ /* 0x000fe200000006ff */
[----:B------:R-:W-:Y:S03]  /*24e0*/  UISETP.NE.AND UP3, UPT, UR51, URZ, UPT ;  /* 0x000000ff3300728c */ /* 0x000fe6000bf65270 */
[----:B------:R-:W2:Y:S02]  /*24f0*/  SYNCS.PHASECHK.TRANS64.TRYWAIT P0, [UR4+0x38a8], R3 ;  /* 0x0038a803ff0075a7 */ /* 0x000ea40008001104 */
[----:B--2---:R-:W-:Y:S06]  /*2500*/  @!P0 BRA `(.L_x_60) ;  /* 0x000000f400cc8947 */ /* 0x004fec0003800000 */
.L_x_365:
[----:B------:R-:W-:Y:S05]  /*2510*/  BRA.U UP3, `(.L_x_61) ;  /* 0x0000000103047547 */ /* 0x000fea000b800000 */
[----:B-1----:R-:W-:Y:S05]  /*2520*/  BPT.TRAP 0x1 ;  /* 0x000000040000795c */ /* 0x002fea0000300000 */
.L_x_61:
[----:B--2---:R-:W-:Y:S04]  /*2530*/  SHF.L.U32 R3, R5, 0x1f, RZ ;  /* 0x0000001f05037819 */ /* 0x004fe800000006ff */
[----:B------:R-:W2:Y:S02]  /*2540*/  SYNCS.PHASECHK.TRANS64.TRYWAIT P0, [UR4+0x3868], R3 ;  /* 0x00386803ff0075a7 */ /* 0x000ea40008001104 */
[----:B--2---:R-:W-:Y:S05]  /*2550*/  @!P0 BRA `(.L_x_62) ;  /* 0x000000f400d08947 */ /* 0x004fea0003800000 */
.L_x_367:
[----:B------:R-:W-:Y:S01]  /*2560*/  ULEA UR30, UR24, UR6, 0x7 ;  /* 0x00000006181e7291 */ /* 0x000fe2000f8e38ff */
[----:B--2---:R-:W-:Y:S01]  /*2570*/  IMAD.MOV.U32 R0, RZ, RZ, 0xa0 ;  /* 0x000000a0ff007424 */ /* 0x004fe200078e00ff */
[----:B------:R-:W-:Y:S02]  /*2580*/  UISETP.NE.U32.AND UP0, UPT, UR19, URZ, UPT ;  /* 0x000000ff1300728c */ /* 0x000fe4000bf05070 */
[----:B------:R-:W-:Y:S02]  /*2590*/  UIADD3 UR28, UPT, UPT, UR30, 0x20, URZ ;  /* 0x000000201e1c7890 */ /* 0x000fe4000fffe0ff */
[----:B------:R-:W-:Y:S01]  /*25a0*/  UIADD3 UR26, UPT, UPT, UR30, 0x40, URZ ;  /* 0x000000401e1a7890 */ /* 0x000fe2000fffe0ff */
[----:B------:R-:W-:Y:S01]  /*25b0*/  R2UR UR15, R0 ;  /* 0x00000000000f72ca */ /* 0x000fe200000e0000 */
[----:B------:R-:W-:Y:S01]  /*25c0*/  UIADD3 UR24, UPT, UPT, UR30, 0x60, URZ ;  /* 0x000000601e187890 */ /* 0x000fe2000fffe0ff */
        /* <DEDUP_REMOVED lines=19> */
[----:B------:R2:W-:Y:S04]  /*2700*/  UTCHMMA tmem[UR15], gdesc[UR30], tmem[UR16], tmem[UR40], idesc[UR41], UP0 ;  /* 0x00ff281e0f0079ea */ /* 0x0005e80008000010 */
[----:B------:R-:W-:Y:S01]  /*2710*/  R2UR UR11, R0 ;  /* 0x00000000000b72ca */ /* 0x000fe200000e0000 */
[----:B------:R-:W-:Y:S05]  /*2720*/  IMAD.MOV.U32 R0, RZ, RZ, 0x180 ;  /* 0x00000180ff007424 */ /* 0x000fea00078e00ff */
[----:B------:R-:W-:Y:S01]  /*2730*/  R2UR UR12, R0 ;  /* 0x00000000000c72ca */ /* 0x000fe200000e0000 */
[----:B------:R-:W-:Y:S01]  /*2740*/  IMAD.MOV.U32 R0, RZ, RZ, 0xb8 ;  /* 0x000000b8ff007424 */ /* 0x000fe200078e00ff */
[----:B------:R2:W-:Y:S04]  /*2750*/  UTCHMMA tmem[UR13], gdesc[UR28], tmem[UR14], tmem[UR38], idesc[UR39], UPT ;  /* 0x00ff261c0d0079ea */ /* 0x0005e8000b80000e */
[----:B-1----:R-:W-:Y:S01]  /*2760*/  R2UR UR7, R0 ;  /* 0x00000000000772ca */ /* 0x002fe200000e0000 */
[----:B------:R-:W-:Y:S05]  /*2770*/  IMAD.MOV.U32 R0, RZ, RZ, 0x180 ;  /* 0x00000180ff007424 */ /* 0x000fea00078e00ff */
[----:B------:R-:W-:Y:S01]  /*2780*/  R2UR UR10, R0 ;  /* 0x00000000000a72ca */ /* 0x000fe200000e0000 */
[----:B------:R2:W-:Y:S11]  /*2790*/  UTCHMMA tmem[UR11], gdesc[UR26], tmem[UR12], tmem[UR36], idesc[UR37], UPT ;  /* 0x00ff241a0b0079ea */ /* 0x0005f6000b80000c */
[----:B------:R-:W-:Y:S01]  /*27a0*/  @!UPT UIADD3 URZ, UPT, UPT, URZ, URZ, URZ ;  /* 0x000000fffffff290 */ /* 0x000fe2000fffe0ff */
[----:B------:R2:W-:Y:S01]  /*27b0*/  UTCHMMA tmem[UR7], gdesc[UR24], tmem[UR10], tmem[UR34], idesc[UR35], UPT ;  /* 0x00ff2218070079ea */ /* 0x0005e2000b80000a */
[----:B------:R-:W-:Y:S05]  /*27c0*/  BRA.U UP5, `(.L_x_63) ;  /* 0x0000000105047547 */ /* 0x000fea000b800000 */
[----:B--2---:R-:W-:Y:S05]  /*27d0*/  BPT.TRAP 0x1 ;  /* 0x000000040000795c */ /* 0x004fea0000300000 */
.L_x_63:
[----:B------:R-:W-:Y:S01]  /*27e0*/  LOP3.LUT R6, R6, 0x1, RZ, 0x3c, !PT ;  /* 0x0000000106067812 */ /* 0x000fe200078e3cff */
[----:B--2---:R-:W-:Y:S09]  /*27f0*/  UIADD3 UR7, UPT, UPT, UR4, 0x3898, URZ ;  /* 0x0000389804077890 */ /* 0x004ff2000fffe0ff */
[----:B------:R1:W-:Y:S01]  /*2800*/  UTCBAR [UR7], URZ ;  /* 0x000000ff070073e9 */ /* 0x0003e200080000ff */
[----:B------:R-:W-:Y:S05]  /*2810*/  BRA.U !UP1, `(.L_x_64) ;  /* 0x0000000109047547 */ /* 0x000fea000b800000 */
[----:B-1----:R-:W-:Y:S05]  /*2820*/  BPT.TRAP 0x1 ;  /* 0x000000040000795c */ /* 0x002fea0000300000 */
.L_x_64:
[----:B------:R-:W-:Y:S01]  /*2830*/  ULEA UR10, UR18, UR4, 0x3 ;  /* 0x00000004120a7291 */ /* 0x000fe2000f8e18ff */
[----:B------:R-:W-:Y:S01]  /*2840*/  HFMA2 R0, -RZ, RZ, 0, 7.62939453125e-06 ;  /* 0x00000080ff007431 */ /* 0x000fe200000001ff */
[----:B------:R-:W-:Y:S02]  /*2850*/  UIADD3 UR18, UPT, UPT, UR18, 0x1, URZ ;  /* 0x0000000112127890 */ /* 0x000fe4000fffe0ff */
[----:B------:R-:W-:Y:S02]  /*2860*/  UIADD3 UR11, UPT, UPT, UR10, 0x3838, URZ ;  /* 0x000038380a0b7890 */ /* 0x000fe4000fffe0ff */
[----:B------:R-:W-:Y:S01]  /*2870*/  UISETP.NE.AND UP0, UPT, UR18, 0x3, UPT ;  /* 0x000000031200788c */ /* 0x000fe2000bf05270 */
[----:B------:R-:W-:Y:S01]  /*2880*/  UMOV UR33, 0xc0004010 ;  /* 0xc000401000217882 */ /* 0x000fe20000000000 */
[----:B------:R-:W-:Y:S02]  /*2890*/  UMOV UR12, 0x0 ;  /* 0x00000000000c7882 */ /* 0x000fe40000000000 */
[----:B------:R-:W-:Y:S01]  /*28a0*/  USEL UR18, UR18, URZ, UP0 ;  /* 0x000000ff12127287 */ /* 0x000fe20008000000 */
[----:B-1----:R-:W-:Y:S01]  /*28b0*/  R2UR UR7, R0 ;  /* 0x00000000000772ca */ /* 0x002fe200000e0000 */
[----:B------:R-:W-:Y:S01]  /*28c0*/  UMOV UR13, 0x8100490 ;  /* 0x08100490000d7882 */ /* 0x000fe20000000000 */
[----:B------:R1:W-:Y:S11]  /*28d0*/  UTCBAR [UR11], URZ ;  /* 0x000000ff0b0073e9 */ /* 0x0003f600080000ff */
[----:B------:R1:W-:Y:S01]  /*28e0*/  UTCHMMA gdesc[UR22], gdesc[UR32], tmem[UR7], tmem[UR12], idesc[UR13], !UPT ;  /* 0x00ff0c20160075ea */ /* 0x0003e2000f800007 */
[----:B------:R-:W-:Y:S05]  /*28f0*/  BRA.U UP3, `(.L_x_65) ;  /* 0x0000000103047547 */ /* 0x000fea000b800000 */
[----:B-1----:R-:W-:Y:S05]  /*2900*/  BPT.TRAP 0x1 ;  /* 0x000000040000795c */ /* 0x002fea0000300000 */
.L_x_65:
[----:B-1----:R-:W-:Y:S09]  /*2910*/  UIADD3 UR7, UPT, UPT, UR4, 0x3860, URZ ;  /* 0x0000386004077890 */ /* 0x002ff2000fffe0ff */
[----:B------:R1:W-:Y:S01]  /*2920*/  UTCBAR [UR7], URZ ;  /* 0x000000ff070073e9 */ /* 0x0003e200080000ff */
[----:B------:R-:W-:Y:S05]  /*2930*/  BRA.U !UP1, `(.L_x_66) ;  /* 0x0000000109047547 */ /* 0x000fea000b800000 */
[----:B-1----:R-:W-:Y:S05]  /*2940*/  BPT.TRAP 0x1 ;  /* 0x000000040000795c */ /* 0x002fea0000300000 */
.L_x_66:
[----:B-1----:R-:W-:Y:S02]  /*2950*/  ULEA UR7, UR18, UR4, 0x3 ;  /* 0x0000000412077291 */ /* 0x002fe4000f8e18ff */
[----:B------:R-:W-:Y:S02]  /*2960*/  UIADD3 UR18, UPT, UPT, UR18, 0x1, URZ ;  /* 0x0000000112127890 */ /* 0x000fe4000fffe0ff */
[----:B------:R-:W-:Y:S02]  /*2970*/  UIADD3 UR10, UPT, UPT, UR7, 0x3838, URZ ;  /* 0x00003838070a7890 */ /* 0x000fe4000fffe0ff */
[----:B------:R-:W-:Y:S04]  /*2980*/  UISETP.NE.AND UP0, UPT, UR18, 0x3, UPT ;  /* 0x000000031200788c */ /* 0x000fe8000bf05270 */
[----:B------:R-:W-:Y:S03]  /*2990*/  USEL UR18, UR18, URZ, UP0 ;  /* 0x000000ff12127287 */ /* 0x000fe60008000000 */
[----:B------:R1:W-:Y:S01]  /*29a0*/  UTCBAR [UR10], URZ ;  /* 0x000000ff0a0073e9 */ /* 0x0003e200080000ff */
[----:B------:R-:W-:Y:S08]  /*29b0*/  BRA.U !UP1, `(.L_x_67) ;  /* 0x0000000109047547 */ /* 0x000ff0000b800000 */
[----:B-1----:R-:W-:Y:S05]  /*29c0*/  BPT.TRAP 0x1 ;  /* 0x000000040000795c */ /* 0x002fea0000300000 */
.L_x_67:
[----:B------:R-:W-:Y:S01]  /*29d0*/  ULEA UR7, UR17, UR4, 0x3 ;  /* 0x0000000411077291 */ /* 0x000fe2000f8e18ff */
[----:B------:R-:W-:Y:S08]  /*29e0*/  SHF.L.U32 R3, R2, 0x1f, RZ ;  /* 0x0000001f02037819 */ /* 0x000ff000000006ff */
[----:B------:R-:W2:Y:S02]  /*29f0*/  SYNCS.PHASECHK.TRANS64.TRYWAIT P0, [UR7+0x3820], R3 ;  /* 0x00382003ff0075a7 */ /* 0x000ea40008001107 */
[----:B--2---:R-:W-:Y:S05]  /*2a00*/  @!P0 BRA `(.L_x_68) ;  /* 0x000000f000bc8947 */ /* 0x004fea0003800000 */
.L_x_369:
[----:B------:R-:W-:Y:S05]  /*2a10*/  BRA.U UP5, `(.L_x_69) ;  /* 0x0000000105047547 */ /* 0x000fea000b800000 */
[----:B-1----:R-:W-:Y:S05]  /*2a20*/  BPT.TRAP 0x1 ;  /* 0x000000040000795c */ /* 0x002fea0000300000 */
.L_x_69:
[----:B--2---:R-:W-:Y:S04]  /*2a30*/  SHF.L.U32 R3, R6, 0x1f, RZ ;  /* 0x0000001f06037819 */ /* 0x004fe800000006ff */
[----:B------:R-:W2:Y:S02]  /*2a40*/  SYNCS.PHASECHK.TRANS64.TRYWAIT P0, [UR4+0x38a0], R3 ;  /* 0x0038a003ff0075a7 */ /* 0x000ea40008001104 */
[----:B--2---:R-:W-:Y:S05]  /*2a50*/  @!P0 BRA `(.L_x_70) ;  /* 0x000000f000c08947 */ /* 0x004fea0003800000 */
.L_x_371:
[----:B------:R-:W-:Y:S05]  /*2a60*/  BRA.U UP4, `(.L_x_71) ;  /* 0x0000000104047547 */ /* 0x000fea000b800000 */
[----:B-1----:R-:W-:Y:S05]  /*2a70*/  BPT.TRAP 0x1 ;  /* 0x000000040000795c */ /* 0x002fea0000300000 */
.L_x_71:
[----:B--2---:R-:W-:Y:S04]  /*2a80*/  SHF.L.U32 R3, R4, 0x1f, RZ ;  /* 0x0000001f04037819 */ /* 0x004fe800000006ff */
[----:B------:R-:W2:Y:S02]  /*2a90*/  SYNCS.PHASECHK.TRANS64.TRYWAIT P0, [UR4+0x3858], R3 ;  /* 0x00385803ff0075a7 */ /* 0x000ea40008001104 */
[----:B--2---:R-:W-:Y:S05]  /*2aa0*/  @!P0 BRA `(.L_x_72) ;  /* 0x000000f000c48947 */ /* 0x004fea0003800000 */
.L_x_373:
[----:B------:R-:W-:Y:S01]  /*2ab0*/  USHF.L.U32 UR7, UR17, 0x7, URZ ;  /* 0x0000000711077899 */ /* 0x000fe200080006ff */
[----:B--2---:R-:W-:Y:S01]  /*2ac0*/  IMAD.MOV.U32 R0, RZ, RZ, 0x20 ;  /* 0x00000020ff007424 */ /* 0x004fe200078e00ff */
[----:B------:R-:W-:Y:S01]  /*2ad0*/  UMOV UR39, 0xc0004010 ;  /* 0xc000401000277882 */ /* 0x000fe20000000000 */
[----:B------:R-:W-:Y:S01]  /*2ae0*/  UMOV UR30, 0x0 ;  /* 0x00000000001e7882 */ /* 0x000fe20000000000 */
[----:B------:R-:W-:Y:S02]  /*2af0*/  UIADD3 UR38, UPT, UPT, UR6, UR7, URZ ;  /* 0x0000000706267290 */ /* 0x000fe4000fffe0ff */
[----:B------:R-:W-:Y:S01]  /*2b00*/  R2UR UR16, R0 ;  /* 0x00000000001072ca */ /* 0x000fe200000e0000 */
[----:B------:R-:W-:Y:S01]  /*2b10*/  IMAD.MOV.U32 R0, RZ, RZ, 0x100 ;  /* 0x00000100ff007424 */ /* 0x000fe200078e00ff */
[----:B------:R-:W-:Y:S02]  /*2b20*/  UIADD3 UR36, UPT, UPT, UR38, 0x20, URZ ;  /* 0x0000002026247890 */ /* 0x000fe4000fffe0ff */
[----:B------:R-:W-:Y:S02]  /*2b30*/  UIADD3 UR34, UPT, UPT, UR38, 0x40, URZ ;  /* 0x0000004026227890 */ /* 0x000fe4000fffe0ff */
        /* <DEDUP_REMOVED lines=15> */
[----:B------:R2:W-:Y:S01]  /*2c30*/  UTCHMMA tmem[UR16], gdesc[UR38], tmem[UR19], tmem[UR30], idesc[UR31], UPT ;  /* 0x00ff1e26100079ea */ /* 0x0005e2000b800013 */
[----:B------:R-:W-:Y:S01]  /*2c40*/  UMOV UR24, 0x0 ;  /* 0x0000000000187882 */ /* 0x000fe20000000000 */
[----:B------:R-:W-:Y:S02]  /*2c50*/  UMOV UR25, 0x8050490 ;  /* 0x0805049000197882 */ /* 0x000fe40000000000 */
        /* <DEDUP_REMOVED lines=13> */
.L_x_73:
[----:B--2---:R-:W-:Y:S01]  /*2d30*/  UIADD3 UR11, UPT, UPT, UR4, 0x3890, URZ ;  /* 0x00003890040b7890 */ /* 0x004fe2000fffe0ff */
[----:B------:R-:W-:Y:S01]  /*2d40*/  LOP3.LUT R5, R5, 0x1, RZ, 0x3c, !PT ;  /* 0x0000000105057812 */ /* 0x000fe200078e3cff */
[----:B------:R-:W-:Y:S02]  /*2d50*/  UIADD3 UR32, UPT, UPT, UR17, 0x1, URZ ;  /* 0x0000000111207890 */ /* 0x000fe4000fffe0ff */
[----:B------:R-:W-:Y:S02]  /*2d60*/  UISETP.GT.U32.AND UP0, UPT, UR5, 0x2, UPT ;  /* 0x000000020500788c */ /* 0x000fe4000bf04070 */
[----:B------:R-:W-:Y:S02]  /*2d70*/  UISETP.NE.AND UP2, UPT, UR32, 0x3, UPT ;  /* 0x000000032000788c */ /* 0x000fe4000bf45270 */
[----:B------:R-:W-:Y:S01]  /*2d80*/  UIADD3 UR5, UPT, UPT, UR5, -0x1, URZ ;  /* 0xffffffff05057890 */ /* 0x000fe2000fffe0ff */
[----:B------:R2:W-:Y:S01]  /*2d90*/  UTCBAR [UR11], URZ ;  /* 0x000000ff0b0073e9 */ /* 0x0005e200080000ff */
[----:B------:R-:W-:Y:S02]  /*2da0*/  USEL UR10, URZ, 0x1, UP2 ;  /* 0x00000001ff0a7887 */ /* 0x000fe40009000000 */
[----:B------:R-:W-:Y:S01]  /*2db0*/  USEL UR32, UR32, URZ, UP2 ;  /* 0x000000ff20207287 */ /* 0x000fe20009000000 */
[----:B------:R-:W-:Y:S01]  /*2dc0*/  UMOV UR19, 0x1 ;  /* 0x0000000100137882 */ /* 0x000fe20000000000 */
[----:B------:R-:W-:Y:S02]  /*2dd0*/  UMOV UR24, UR17 ;  /* 0x0000001100187c82 */ /* 0x000fe40008000000 */
[----:B------:R-:W-:Y:S01]  /*2de0*/  LOP3.LUT R2, R2, UR10, RZ, 0x3c, !PT ;  /* 0x0000000a02027c12 */ /* 0x000fe2000f8e3cff */
[----:B------:R-:W-:Y:S05]  /*2df0*/  BRA.U UP0, `(.L_x_74) ;  /* 0xfffffff5004c7547 */ /* 0x000fea000b83ffff */
.L_x_55:
[----:B------:R-:W-:Y:S04]  /*2e00*/  BSSY.RECONVERGENT B0, `(.L_x_75) ;  /* 0x0000003000007945 */ /* 0x000fe80003800200 */
[----:B------:R-:W-:Y:S05]  /*2e10*/  @!P4 BRA `(.L_x_76) ;  /* 0x000000000004c947 */ /* 0x000fea0003800000 */
[----:B-12---:R-:W-:Y:S05]  /*2e20*/  BPT.TRAP 0x1 ;  /* 0x000000040000795c */ /* 0x006fea0000300000 */
.L_x_76:
[----:B-12---:R-:W-:Y:S05]  /*2e30*/  BSYNC.RECONVERGENT B0 ;  /* 0x0000000000007941 */ /* 0x006fea0003800200 */
.L_x_75:
[----:B------:R-:W-:Y:S01]  /*2e40*/  UIADD3 UR5, UPT, UPT, UR4, 0x3810, URZ ;  /* 0x0000381004057890 */ /* 0x000fe2000fffe0ff */
[----:B------:R-:W-:Y:S08]  /*2e50*/  BSSY.RECONVERGENT B0, `(.L_x_77) ;  /* 0x0000004000007945 */ /* 0x000ff00003800200 */
[----:B------:R1:W-:Y:S01]  /*2e60*/  UTCBAR [UR5], URZ ;  /* 0x000000ff050073e9 */ /* 0x0003e200080000ff */
[----:B------:R-:W-:Y:S05]  /*2e70*/  @!P4 BRA `(.L_x_78) ;  /* 0x000000000004c947 */ /* 0x000fea0003800000 */
[----:B-1----:R-:W-:Y:S05]  /*2e80*/  BPT.TRAP 0x1 ;  /* 0x000000040000795c */ /* 0x002fea0000300000 */
.L_x_78:
[----:B-1----:R-:W-:Y:S05]  /*2e90*/  BSYNC.RECONVERGENT B0 ;  /* 0x0000000000007941 */ /* 0x002fea0003800200 */
.L_x_77:
[----:B------:R-:W-:-:S09]  /*2ea0*/  UIADD3 UR5, UPT, UPT, UR4, 0x3818, URZ ;  /* 0x0000381804057890 */ /* 0x000fd2000fffe0ff */
[----:B------:R1:W-:Y:S01]  /*2eb0*/  UTCBAR [UR5], URZ ;  /* 0x000000ff050073e9 */ /* 0x0003e200080000ff */
[----:B------:R-:W-:Y:S05]  /*2ec0*/  BRA.U UP5, `(.L_x_79) ;  /* 0x0000000105047547 */ /* 0x000fea000b800000 */
[----:B-1----:R-:W-:Y:S05]  /*2ed0*/  BPT.TRAP 0x1 ;  /* 0x000000040000795c */ /* 0x002fea0000300000 */
.L_x_79:
[----:B------:R-:W-:-:S04]  /*2ee0*/  SHF.L.U32 R3, R6, 0x1f, RZ ;  /* 0x0000001f06037819 */ /* 0x000fc800000006ff */
[----:B------:R-:W2:Y:S02]  /*2ef0*/  SYNCS.PHASECHK.TRANS64.TRYWAIT P0, [UR4+0x38a8], R3 ;  /* 0x0038a803ff0075a7 */ /* 0x000ea40008001104 */
[----:B--2---:R-:W-:Y:S05]  /*2f00*/  @!P0 BRA `(.L_x_80) ;  /* 0x000000ec00c48947 */ /* 0x004fea0003800000 */
.L_x_375:
[----:B------:R-:W-:Y:S05]  /*2f10*/  BRA.U UP3, `(.L_x_81) ;  /* 0x0000000103047547 */ /* 0x000fea000b800000 */
[----:B-1----:R-:W-:Y:S05]  /*2f20*/  BPT.TRAP 0x1 ;  /* 0x000000040000795c */ /* 0x002fea0000300000 */
.L_x_81:
[----:B------:R-:W-:-:S04]  /*2f30*/  SHF.L.U32 R5, R5, 0x1f, RZ ;  /* 0x0000001f05057819 */ /* 0x000fc800000006ff */
[----:B------:R-:W3:Y:S02]  /*2f40*/  SYNCS.PHASECHK.TRANS64.TRYWAIT P0, [UR4+0x3868], R5 ;  /* 0x00386805ff0075a7 */ /* 0x000ee40008001104 */
[----:B---3--:R-:W-:Y:S05]  /*2f50*/  @!P0 BRA `(.L_x_82) ;  /* 0x000000ec00c88947 */ /* 0x008fea0003800000 */
.L_x_377:
[----:B--2---:R-:W-:Y:S01]  /*2f60*/  IMAD.MOV.U32 R0, RZ, RZ, 0xa0 ;  /* 0x000000a0ff007424 */ /* 0x004fe200078e00ff */
[----:B------:R-:W-:Y:S02]  /*2f70*/  UIADD3 UR6, UPT, UPT, UR6, UR7, URZ ;  /* 0x0000000706067290 */ /* 0x000fe4000fffe0ff */
[----:B------:R-:W-:Y:S02]  /*2f80*/  UISETP.NE.U32.AND UP0, UPT, UR19, URZ, UPT ;  /* 0x000000ff1300728c */ /* 0x000fe4000bf05070 */
[----:B------:R-:W-:Y:S01]  /*2f90*/  R2UR UR13, R0 ;  /* 0x00000000000d72ca */ /* 0x000fe200000e0000 */
[----:B------:R-:W-:Y:S01]  /*2fa0*/  IMAD.MOV.U32 R0, RZ, RZ, 0x180 ;  /* 0x00000180ff007424 */ /* 0x000fe200078e00ff */
[----:B------:R-:W-:Y:S02]  /*2fb0*/  UIADD3 UR30, UPT, UPT, UR6, 0x20, URZ ;  /* 0x00000020061e7890 */ /* 0x000fe4000fffe0ff */
[----:B------:R-:W-:Y:S02]  /*2fc0*/  UIADD3 UR28, UPT, UPT, UR6, 0x40, URZ ;  /* 0x00000040061c7890 */ /* 0x000fe4000fffe0ff */
[----:B------:R-:W-:Y:S01]  /*2fd0*/  R2UR UR14, R0 ;  /* 0x00000000000e72ca */ /* 0x000fe200000e0000 */
[----:B------:R-:W-:Y:S01]  /*2fe0*/  IMAD.MOV.U32 R0, RZ, RZ, 0xa8 ;  /* 0x000000a8ff007424 */ /* 0x000fe200078e00ff */
[----:B------:R-:W-:Y:S01]  /*2ff0*/  UIADD3 UR26, UPT, UPT, UR6, 0x60, URZ ;  /* 0x00000060061a7890 */ /* 0x000fe2000fffe0ff */
[----:B------:R-:W-:Y:S01]  /*3000*/  UMOV UR24, 0x0 ;  /* 0x0000000000187882 */ /* 0x000fe20000000000 */
[----:B------:R-:W-:-:S02]  /*3010*/  UMOV UR25, 0x8050490 ;  /* 0x0805049000197882 */ /* 0x000fc40000000000 */
        /* <DEDUP_REMOVED lines=11> */
[----:B------:R2:W-:Y:S01]  /*30d0*/  UTCHMMA tmem[UR13], gdesc[UR6], tmem[UR14], tmem[UR24], idesc[UR25], UP0 ;  /* 0x00ff18060d0079ea */ /* 0x0005e2000800000e */
[----:B------:R-:W-:Y:S01]  /*30e0*/  R2UR UR9, R0 ;  /* 0x00000000000972ca */ /* 0x000fe200000e0000 */
[----:B------:R-:W-:Y:S01]  /*30f0*/  IMAD.MOV.U32 R0, RZ, RZ, 0x180 ;  /* 0x00000180ff007424 */ /* 0x000fe200078e00ff */
[----:B------:R-:W-:Y:S01]  /*3100*/  UMOV UR16, 0x0 ;  /* 0x0000000000107882 */ /* 0x000fe20000000000 */
[----:B------:R-:W-:Y:S01]  /*3110*/  UMOV UR17, 0x8050490 ;  /* 0x0805049000117882 */ /* 0x000fe20000000000 */
[----:B------:R-:W-:-:S02]  /*3120*/  UMOV UR27, 0xc0004010 ;  /* 0xc0004010001b7882 */ /* 0x000fc40000000000 */
        /* <DEDUP_REMOVED lines=9> */
[----:B--2---:R-:W-:Y:S05]  /*31c0*/  BPT.TRAP 0x1 ;  /* 0x000000040000795c */ /* 0x004fea0000300000 */
.L_x_83:
[----:B--2---:R-:W-:-:S09]  /*31d0*/  UIADD3 UR5, UPT, UPT, UR4, 0x3898, URZ ;  /* 0x0000389804057890 */ /* 0x004fd2000fffe0ff */
[----:B------:R1:W-:Y:S01]  /*31e0*/  UTCBAR [UR5], URZ ;  /* 0x000000ff050073e9 */ /* 0x0003e200080000ff */
[----:B------:R-:W-:Y:S05]  /*31f0*/  BRA.U !UP1, `(.L_x_84) ;  /* 0x0000000109047547 */ /* 0x000fea000b800000 */
[----:B-1----:R-:W-:Y:S05]  /*3200*/  BPT.TRAP 0x1 ;  /* 0x000000040000795c */ /* 0x002fea0000300000 */
.L_x_84:
[----:B-1----:R-:W-:-:S04]  /*3210*/  ULEA UR5, UR18, UR4, 0x3 ;  /* 0x0000000412057291 */ /* 0x002fc8000f8e18ff */
[----:B------:R-:W-:-:S09]  /*3220*/  UIADD3 UR5, UPT, UPT, UR5, 0x3838, URZ ;  /* 0x0000383805057890 */ /* 0x000fd2000fffe0ff */
[----:B------:R1:W-:Y:S01]  /*3230*/  UTCBAR [UR5], URZ ;  /* 0x000000ff050073e9 */ /* 0x0003e200080000ff */
[----:B------:R-:W-:Y:S05]  /*3240*/  BRA.U UP4, `(.L_x_85) ;  /* 0x0000000104047547 */ /* 0x000fea000b800000 */
[----:B-1----:R-:W-:Y:S05]  /*3250*/  BPT.TRAP 0x1 ;  /* 0x000000040000795c */ /* 0x002fea0000300000 */
.L_x_85:
[----:B-1----:R-:W-:-:S09]  /*3260*/  UIADD3 UR5, UPT, UPT, UR4, 0x3850, URZ ;  /* 0x0000385004057890 */ /* 0x002fd2000fffe0ff */
[----:B------:R1:W-:Y:S01]  /*3270*/  UTCBAR [UR5], URZ ;  /* 0x000000ff050073e9 */ /* 0x0003e200080000ff */
[----:B------:R-:W-:Y:S05]  /*3280*/  BRA.U UP3, `(.L_x_86) ;  /* 0x0000000103047547 */ /* 0x000fea000b800000 */
[----:B-1----:R-:W-:Y:S05]  /*3290*/  BPT.TRAP 0x1 ;  /* 0x000000040000795c */ /* 0x002fea0000300000 */
.L_x_86:
[----:B------:R-:W-:-:S13]  /*32a0*/  ELECT P0, URZ, PT ;  /* 0x0000000000ff782f */ /* 0x000fda0003800000 */
[----:B-1----:R-:W-:Y:S05]  /*32b0*/  @!P0 EXIT ;  /* 0x000000000000894d */ /* 0x002fea0003800000 */
[----:B------:R-:W-:-:S09]  /*32c0*/  UIADD3 UR4, UPT, UPT, UR4, 0x3860, URZ ;  /* 0x0000386004047890 */ /* 0x000fd2000fffe0ff */
[----:B------:R1:W-:Y:S01]  /*32d0*/  UTCBAR [UR4], URZ ;  /* 0x000000ff040073e9 */ /* 0x0003e200080000ff */
[----:B------:R-:W-:Y:S01]  /*32e0*/  NOP ;  /* 0x0000000000007918 */ /* 0x000fe20000000000 */
[----:B-1----:R-:W-:Y:S05]  /*32f0*/  EXIT ;  /* 0x000000000000794d */ /* 0x002fea0003800000 */
.L_x_28:
[----:B------:R-:W-:-:S08]  /*3300*/  NOP ;  /* 0x0000000000007918 */ /* 0x000fd00000000000 */
[----:B------:R-:W1:-:S00]  /*3310*/  USETMAXREG.DEALLOC.CTAPOOL 0x60 ;  /* 0x00000060000079c8 */ /* 0x000e4000080e0500 */
[----:B------:R-:W2:Y:S01]  /*3320*/  S2UR UR42, SR_CTAID.X ;  /* 0x00000000002a79c3 */ /* 0x000ea20000002500 */
[----:B------:R-:W3:Y:S01]  /*3330*/  LDCU UR4, c[0x0][0x380] ;  /* 0x00007000ff0477ac */ /* 0x000ee20008000800 */
[----:B--2---:R-:W-:-:S04]  /*3340*/  USHF.L.U32 UR41, UR42, 0x8, URZ ;  /* 0x000000082a297899 */ /* 0x004fc800080006ff */
[----:B---3--:R-:W-:-:S06]  /*3350*/  UISETP.GE.U32.AND UP0, UPT, UR41, UR4, UPT ;  /* 0x000000042900728c */ /* 0x008fcc000bf06070 */
[----:B------:R-:W-:-:S13]  /*3360*/  PLOP3.LUT P0, PT, PT, PT, UP0, 0x80, 0x8 ;  /* 0x000000000008781c */ /* 0x000fda0003f0f008 */
[----:B-1----:R-:W-:Y:S05]  /*3370*/  @P0 EXIT ;  /* 0x000000000000094d */ /* 0x002fea0003800000 */
[----:B------:R-:W1:Y:S01]  /*3380*/  LDCU UR4, c[0x0][0x384] ;  /* 0x00007080ff0477ac */ /* 0x000e620008000800 */
[----:B------:R-:W2:Y:S01]  /*3390*/  LDCU.64 UR48, c[0x0][0x358] ;  /* 0x00006b00ff3077ac */ /* 0x000ea20008000a00 */
[----:B-1----:R-:W-:-:S09]  /*33a0*/  UISETP.NE.AND UP0, UPT, UR4, URZ, UPT ;  /* 0x000000ff0400728c */ /* 0x002fd2000bf05270 */
[----:B--2---:R-:W-:Y:S05]  /*33b0*/  BRA.U UP0, `(.L_x_87) ;  /* 0x00000031002c7547 */ /* 0x004fea000b800000 */
[----:B------:R-:W-:-:S09]  /*33c0*/  UISETP.NE.AND UP0, UPT, UR38, URZ, UPT ;  /* 0x000000ff2600728c */ /* 0x000fd2000bf05270 */
[----:B------:R-:W-:Y:S05]  /*33d0*/  BRA.U UP0, `(.L_x_88) ;  /* 0x0000000100047547 */ /* 0x000fea000b800000 */
[----:B------:R-:W-:Y:S05]  /*33e0*/  BPT.TRAP 0x1 ;  /* 0x000000040000795c */ /* 0x000fea0000300000 */
.L_x_88:
[----:B------:R-:W1:Y:S01]  /*33f0*/  S2R R17, SR_CgaCtaId ;  /* 0x0000000000117919 */ /* 0x000e620000008800 */
[----:B------:R-:W-:Y:S01]  /*3400*/  IMAD.MOV.U32 R0, RZ, RZ, 0x1 ;  /* 0x00000001ff007424 */ /* 0x000fe200078e00ff */
[----:B------:R-:W-:Y:S02]  /*3410*/  MOV R2, 0x400 ;  /* 0x0000040000027802 */ /* 0x000fe40000000f00 */
[----:B------:R-:W-:Y:S02]  /*3420*/  LOP3.LUT P1, R18, R16, 0x7f, RZ, 0xc0, !PT ;  /* 0x0000007f10127812 */ /* 0x000fe4000782c0ff */
[----:B------:R-:W-:Y:S02]  /*3430*/  SHF.L.U32 R0, R0, 0x1f, RZ ;  /* 0x0000001f00007819 */ /* 0x000fe400000006ff */
[----:B-1----:R-:W-:-:S04]  /*3440*/  LEA R17, R17, R2, 0x18 ;  /* 0x0000000211117211 */ /* 0x002fc800078ec0ff */
[----:B------:R-:W1:Y:S02]  /*3450*/  SYNCS.PHASECHK.TRANS64.TRYWAIT P0, [R17+URZ+0x38c0], R0 ;  /* 0x0038c000110075a7 */ /* 0x000e6400080011ff */
[----:B-1----:R-:W-:Y:S05]  /*3460*/  @!P0 BRA `(.L_x_89) ;  /* 0x000000e8009c8947 */ /* 0x002fea0003800000 */
.L_x_378:
[----:B------:R-:W-:Y:S04]  /*3470*/  BSSY.RECONVERGENT B6, `(.L_x_90) ;  /* 0x000023e000067945 */ /* 0x000fe80003800200 */
[----:B------:R-:W-:Y:S05]  /*3480*/  @P1 BRA `(.L_x_91) ;  /* 0x0000002000f01947 */ /* 0x000fea0003800000 */
[----:B------:R-:W2:Y:S01]  /*3490*/  S2UR UR4, SR_CTAID.Z ;  /* 0x00000000000479c3 */ /* 0x000ea20000002700 */
[----:B------:R-:W2:Y:S01]  /*34a0*/  LDCU UR7, c[0x0][0x370] ;  /* 0x00006e00ff0777ac */ /* 0x000ea20008000800 */
[----:B------:R-:W3:Y:S06]  /*34b0*/  LDCU UR5, c[0x0][0x374] ;  /* 0x00006e80ff0577ac */ /* 0x000eec0008000800 */
[----:B------:R-:W4:Y:S01]  /*34c0*/  S2UR UR6, SR_CTAID.Y ;  /* 0x00000000000679c3 */ /* 0x000f220000002600 */
[----:B--2---:R-:W-:-:S04]  /*34d0*/  UIMAD UR4, UR7, UR4, URZ ;  /* 0x00000004070472a4 */ /* 0x004fc8000f8e02ff */
[----:B------:R-:W-:Y:S02]  /*34e0*/  UIADD3 UR4, UPT, UPT, URZ, -UR4, URZ ;  /* 0x80000004ff047290 */ /* 0x000fe4000fffe0ff */
[----:B----4-:R-:W-:Y:S02]  /*34f0*/  UIMAD UR6, UR7, UR6, UR42 ;  /* 0x00000006070672a4 */ /* 0x010fe4000f8e022a */
[----:B---3--:R-:W-:-:S04]  /*3500*/  UIMAD UR4, UR4, UR5, URZ ;  /* 0x00000005040472a4 */ /* 0x008fc8000f8e02ff */
[----:B------:R-:W-:-:S09]  /*3510*/  UISETP.NE.AND UP0, UPT, UR6, UR4, UPT ;  /* 0x000000040600728c */ /* 0x000fd2000bf05270 */
[----:B------:R-:W-:Y:S05]  /*3520*/  BRA.U UP0, `(.L_x_91) ;  /* 0x0000002100c87547 */ /* 0x000fea000b800000 */
[----:B------:R-:W2:Y:S01]  /*3530*/  LDC.64 R8, c[0x4][0xa0] ;  /* 0x01002800ff087b82 */ /* 0x000ea20000000a00 */
[----:B------:R-:W-:Y:S01]  /*3540*/  MOV R23, 0x0 ;  /* 0x0000000000177802 */ /* 0x000fe20000000f00 */
[----:B------:R-:W3:Y:S01]  /*3550*/  LDCU.64 UR4, c[0x4][0xd0] ;  /* 0x01001a00ff0477ac */ /* 0x000ee20008000a00 */
[----:B------:R-:W-:Y:S01]  /*3560*/  IMAD.U32 R22, RZ, RZ, UR40 ;  /* 0x00000028ff167e24 */ /* 0x000fe2000f8e00ff */
[----:B------:R-:W-:Y:S01]  /*3570*/  MOV R7, UR39 ;  /* 0x0000002700077c02 */ /* 0x000fe20008000f00 */
[----:B------:R-:W-:-:S03]  /*3580*/  IMAD.U32 R6, RZ, RZ, UR40 ;  /* 0x00000028ff067e24 */ /* 0x000fc6000f8e00ff */
[----:B------:R4:W5:Y:S01]  /*3590*/  LDC.64 R2, c[0x4][R23] ;  /* 0x0100000017027b82 */ /* 0x0009620000000a00 */
[----:B------:R-:W-:-:S05]  /*35a0*/  IADD3 R22, P0, PT, R22, 0x8, RZ ;  /* 0x0000000816167810 */ /* 0x000fca0007f1e0ff */
[----:B------:R-:W-:Y:S02]  /*35b0*/  IMAD.X R19, RZ, RZ, UR39, P0 ;  /* 0x00000027ff137e24 */ /* 0x000fe400080e06ff */
[----:B---3--:R-:W-:Y:S01]  /*35c0*/  IMAD.U32 R4, RZ, RZ, UR4 ;  /* 0x00000004ff047e24 */ /* 0x008fe2000f8e00ff */
[----:B------:R-:W-:Y:S01]  /*35d0*/  MOV R5, UR5 ;  /* 0x0000000500057c02 */ /* 0x000fe20008000f00 */
[----:B--2---:R4:W-:Y:S04]  /*35e0*/  STL.64 [R1], R8 ;  /* 0x0000000801007387 */ /* 0x0049e80000100a00 */
[----:B------:R-:W-:-:S07]  /*35f0*/  LEPC R20, `(.L_x_92) ;  /* 0x000000001014794e */ /* 0x000fce0000000000 */
[----:B-1--45:R-:W-:Y:S05]  /*3600*/  CALL.ABS.NOINC R2 ;  /* 0x0000000002007343 */ /* 0x032fea0003c00000 */
.L_x_92:
[----:B------:R-:W-:Y:S01]  /*3610*/  HFMA2 R2, -RZ, RZ, 0, 5.9604644775390625e-08 ;  /* 0x00000001ff027431 */ /* 0x000fe200000001ff */
[----:B------:R-:W-:Y:S01]  /*3620*/  MOV R3, 0x4 ;  /* 0x0000000400037802 */ /* 0x000fe20000000f00 */
[----:B------:R-:W-:Y:S01]  /*3630*/  IMAD.MOV.U32 R0, RZ, RZ, 0x3 ;  /* 0x00000003ff007424 */ /* 0x000fe200078e00ff */
[----:B------:R1:W2:Y:S01]  /*3640*/  LDC.64 R8, c[0x4][R23] ;  /* 0x0100000017087b82 */ /* 0x0002a20000000a00 */
[----:B------:R-:W3:Y:S01]  /*3650*/  LDCU.64 UR4, c[0x4][0xe8] ;  /* 0x01001d00ff0477ac */ /* 0x000ee20008000a00 */
[----:B------:R-:W-:Y:S01]  /*3660*/  MOV R6, R22 ;  /* 0x0000001600067202 */ /* 0x000fe20000000f00 */
[----:B------:R-:W-:Y:S01]  /*3670*/  IMAD.MOV.U32 R7, RZ, RZ, R19 ;  /* 0x000000ffff077224 */ /* 0x000fe200078e0013 */
[----:B------:R1:W-:Y:S04]  /*3680*/  STL.64 [R1+0x8], R2 ;  /* 0x0000080201007387 */ /* 0x0003e80000100a00 */
[----:B------:R1:W-:Y:S01]  /*3690*/  STL [R1+0x10], R0 ;  /* 0x0000100001007387 */ /* 0x0003e20000100800 */
[----:B---3--:R-:W-:Y:S01]  /*36a0*/  MOV R4, UR4 ;  /* 0x0000000400047c02 */ /* 0x008fe20008000f00 */
[----:B------:R-:W-:-:S02]  /*36b0*/  IMAD.U32 R5, RZ, RZ, UR5 ;  /* 0x00000005ff057e24 */ /* 0x000fc4000f8e00ff */
[----:B------:R-:W-:-:S07]  /*36c0*/  LEPC R20, `(.L_x_93) ;  /* 0x000000001014794e */ /* 0x000fce0000000000 */
[----:B-12---:R-:W-:Y:S05]  /*36d0*/  CALL.ABS.NOINC R8 ;  /* 0x0000000008007343 */ /* 0x006fea0003c00000 */
.L_x_93:
[----:B------:R1:W2:Y:S01]  /*36e0*/  LDC.64 R2, c[0x4][R23] ;  /* 0x0100000017027b82 */ /* 0x0002a20000000a00 */
[----:B------:R-:W3:Y:S01]  /*36f0*/  LDCU.64 UR4, c[0x4][0xe0] ;  /* 0x01001c00ff0477ac */ /* 0x000ee20008000a00 */
[----:B------:R-:W-:Y:S01]  /*3700*/  CS2R R6, SRZ ;  /* 0x0000000000067805 */ /* 0x000fe2000001ff00 */
[----:B---3--:R-:W-:Y:S01]  /*3710*/  IMAD.U32 R4, RZ, RZ, UR4 ;  /* 0x00000004ff047e24 */ /* 0x008fe2000f8e00ff */
[----:B------:R-:W-:-:S04]  /*3720*/  MOV R5, UR5 ;  /* 0x0000000500057c02 */ /* 0x000fc80008000f00 */
[----:B------:R-:W-:-:S07]  /*3730*/  LEPC R20, `(.L_x_94) ;  /* 0x000000001014794e */ /* 0x000fce0000000000 */
[----:B-12---:R-:W-:Y:S05]  /*3740*/  CALL.ABS.NOINC R2 ;  /* 0x0000000002007343 */ /* 0x006fea0003c00000 */
.L_x_94:
[----:B------:R1:W2:Y:S01]  /*3750*/  LDC.64 R2, c[0x4][R23] ;  /* 0x0100000017027b82 */ /* 0x0002a20000000a00 */
[----:B------:R-:W3:Y:S01]  /*3760*/  LDCU.64 UR4, c[0x4][0xf0] ;  /* 0x01001e00ff0477ac */ /* 0x000ee20008000a00 */
[----:B------:R-:W-:Y:S01]  /*3770*/  CS2R R6, SRZ ;  /* 0x0000000000067805 */ /* 0x000fe2000001ff00 */
[----:B---3--:R-:W-:Y:S01]  /*3780*/  IMAD.U32 R4, RZ, RZ, UR4 ;  /* 0x00000004ff047e24 */ /* 0x008fe2000f8e00ff */
[----:B------:R-:W-:-:S04]  /*3790*/  MOV R5, UR5 ;  /* 0x0000000500057c02 */ /* 0x000fc80008000f00 */
[----:B------:R-:W-:-:S07]  /*37a0*/  LEPC R20, `(.L_x_95) ;  /* 0x000000001014794e */ /* 0x000fce0000000000 */
[----:B-12---:R-:W-:Y:S05]  /*37b0*/  CALL.ABS.NOINC R2 ;  /* 0x0000000002007343 */ /* 0x006fea0003c00000 */
.L_x_95:
[----:B------:R1:W2:Y:S01]  /*37c0*/  LDC.64 R2, c[0x4][R23] ;  /* 0x0100000017027b82 */ /* 0x0002a20000000a00 */
[----:B------:R-:W3:Y:S01]  /*37d0*/  LDCU.64 UR4, c[0x4][0xf8] ;  /* 0x01001f00ff0477ac */ /* 0x000ee20008000a00 */
[----:B------:R-:W-:Y:S01]  /*37e0*/  CS2R R6, SRZ ;  /* 0x0000000000067805 */ /* 0x000fe2000001ff00 */
[----:B---3--:R-:W-:Y:S01]  /*37f0*/  IMAD.U32 R4, RZ, RZ, UR4 ;  /* 0x00000004ff047e24 */ /* 0x008fe2000f8e00ff */
[----:B------:R-:W-:-:S04]  /*3800*/  MOV R5, UR5 ;  /* 0x0000000500057c02 */ /* 0x000fc80008000f00 */
[----:B------:R-:W-:-:S07]  /*3810*/  LEPC R20, `(.L_x_96) ;  /* 0x000000001014794e */ /* 0x000fce0000000000 */
[----:B-12---:R-:W-:Y:S05]  /*3820*/  CALL.ABS.NOINC R2 ;  /* 0x0000000002007343 */ /* 0x006fea0003c00000 */
.L_x_96:
[----:B------:R-:W-:Y:S01]  /*3830*/  HFMA2 R0, -RZ, RZ, 0, 9.5367431640625e-07 ;  /* 0x00000010ff007431 */ /* 0x000fe200000001ff */
[----:B------:R1:W2:Y:S01]  /*3840*/  LDC.64 R2, c[0x4][R23] ;  /* 0x0100000017027b82 */ /* 0x0002a20000000a00 */
[----:B------:R-:W3:Y:S01]  /*3850*/  LDCU.64 UR4, c[0x4][0xc8] ;  /* 0x01001900ff0477ac */ /* 0x000ee20008000a00 */
[----:B------:R-:W-:Y:S01]  /*3860*/  MOV R6, UR40 ;  /* 0x0000002800067c02 */ /* 0x000fe20008000f00 */
[----:B------:R-:W-:Y:S01]  /*3870*/  IMAD.U32 R7, RZ, RZ, UR39 ;  /* 0x00000027ff077e24 */ /* 0x000fe2000f8e00ff */
[----:B------:R1:W-:Y:S01]  /*3880*/  STL [R1], R0 ;  /* 0x0000000001007387 */ /* 0x0003e20000100800 */
[----:B---3--:R-:W-:Y:S01]  /*3890*/  MOV R4, UR4 ;  /* 0x0000000400047c02 */ /* 0x008fe20008000f00 */
[----:B------:R-:W-:-:S04]  /*38a0*/  IMAD.U32 R5, RZ, RZ, UR5 ;  /* 0x00000005ff057e24 */ /* 0x000fc8000f8e00ff */
[----:B------:R-:W-:-:S07]  /*38b0*/  LEPC R20, `(.L_x_97) ;  /* 0x000000001014794e */ /* 0x000fce0000000000 */
[----:B-12---:R-:W-:Y:S05]  /*38c0*/  CALL.ABS.NOINC R2 ;  /* 0x0000000002007343 */ /* 0x006fea0003c00000 */
.L_x_97:
[----:B------:R-:W1:Y:S01]  /*38d0*/  S2R R0, SR_SWINHI ;  /* 0x0000000000007919 */ /* 0x000e620000002f00 */
[----:B------:R2:W3:Y:S01]  /*38e0*/  LDC.64 R2, c[0x4][R23] ;  /* 0x0100000017027b82 */ /* 0x0004e20000000a00 */
[----:B------:R-:W4:Y:S01]  /*38f0*/  LDCU.64 UR4, c[0x4][0x100] ;  /* 0x01002000ff0477ac */ /* 0x000f220008000a00 */
[----:B------:R-:W-:Y:S02]  /*3900*/  MOV R6, UR40 ;  /* 0x0000002800067c02 */ /* 0x000fe40008000f00 */
[----:B------:R-:W-:Y:S01]  /*3910*/  MOV R7, UR39 ;  /* 0x0000002700077c02 */ /* 0x000fe20008000f00 */
[----:B----4-:R-:W-:Y:S02]  /*3920*/  IMAD.U32 R4, RZ, RZ, UR4 ;  /* 0x00000004ff047e24 */ /* 0x010fe4000f8e00ff */
[----:B------:R-:W-:Y:S01]  /*3930*/  IMAD.U32 R5, RZ, RZ, UR5 ;  /* 0x00000005ff057e24 */ /* 0x000fe2000f8e00ff */
[----:B------:R-:W-:Y:S02]  /*3940*/  MOV R8, R17 ;  /* 0x0000001100087202 */ /* 0x000fe40000000f00 */
[----:B-1----:R-:W-:-:S05]  /*3950*/  MOV R9, R0 ;  /* 0x0000000000097202 */ /* 0x002fca0000000f00 */
[----:B------:R2:W-:Y:S02]  /*3960*/  STL.64 [R1], R8 ;  /* 0x0000000801007387 */ /* 0x0005e40000100a00 */
[----:B------:R-:W-:-:S07]  /*3970*/  LEPC R20, `(.L_x_98) ;  /* 0x000000001014794e */ /* 0x000fce0000000000 */
[----:B--23--:R-:W-:Y:S05]  /*3980*/  CALL.ABS.NOINC R2 ;  /* 0x0000000002007343 */ /* 0x00cfea0003c00000 */
.L_x_98:
[----:B------:R-:W1:Y:S01]  /*3990*/  LDC.64 R8, c[0x4][0xd8] ;  /* 0x01003600ff087b82 */ /* 0x000e620000000a00 */
[----:B------:R-:W2:Y:S01]  /*39a0*/  LDCU.64 UR4, c[0x4][0xd0] ;  /* 0x01001a00ff0477ac */ /* 0x000ea20008000a00 */
[----:B------:R-:W-:Y:S02]  /*39b0*/  MOV R6, UR40 ;  /* 0x0000002800067c02 */ /* 0x000fe40008000f00 */
[----:B------:R-:W-:-:S04]  /*39c0*/  MOV R7, UR39 ;  /* 0x0000002700077c02 */ /* 0x000fc80008000f00 */
[----:B------:R3:W4:Y:S01]  /*39d0*/  LDC.64 R2, c[0x4][R23] ;  /* 0x0100000017027b82 */ /* 0x0007220000000a00 */
[----:B--2---:R-:W-:Y:S02]  /*39e0*/  IMAD.U32 R4, RZ, RZ, UR4 ;  /* 0x00000004ff047e24 */ /* 0x004fe4000f8e00ff */
[----:B------:R-:W-:Y:S01]  /*39f0*/  IMAD.U32 R5, RZ, RZ, UR5 ;  /* 0x00000005ff057e24 */ /* 0x000fe2000f8e00ff */
[----:B-1----:R3:W-:Y:S04]  /*3a00*/  STL.64 [R1], R8 ;  /* 0x0000000801007387 */ /* 0x0027e80000100a00 */
[----:B------:R-:W-:-:S07]  /*3a10*/  LEPC R20, `(.L_x_99) ;  /* 0x000000001014794e */ /* 0x000fce0000000000 */
[----:B---34-:R-:W-:Y:S05]  /*3a20*/  CALL.ABS.NOINC R2 ;  /* 0x0000000002007343 */ /* 0x018fea0003c00000 */
.L_x_99:
[----:B------:R-:W-:Y:S01]  /*3a30*/  HFMA2 R0, -RZ, RZ, 0, 2.384185791015625e-06 ;  /* 0x00000028ff007431 */ /* 0x000fe200000001ff */
        /* <DEDUP_REMOVED lines=9> */
.L_x_100:
        /* <DEDUP_REMOVED lines=10> */
.L_x_101:
[----:B------:R1:W2:Y:S01]  /*3b70*/  LDC.64 R2, c[0x4][R23] ;  /* 0x0100000017027b82 */ /* 0x0002a20000000a00 */
[----:B------:R-:W3:Y:S01]  /*3b80*/  LDCU.64 UR4, c[0x4][0xe0] ;  /* 0x01001c00ff0477ac */ /* 0x000ee20008000a00 */
[----:B------:R-:W-:Y:S01]  /*3b90*/  CS2R R6, SRZ ;  /* 0x0000000000067805 */ /* 0x000fe2000001ff00 */
[----:B---3--:R-:W-:Y:S01]  /*3ba0*/  IMAD.U32 R4, RZ, RZ, UR4 ;  /* 0x00000004ff047e24 */ /* 0x008fe2000f8e00ff */
[----:B------:R-:W-:-:S04]  /*3bb0*/  MOV R5, UR5 ;  /* 0x0000000500057c02 */ /* 0x000fc80008000f00 */
[----:B------:R-:W-:-:S07]  /*3bc0*/  LEPC R20, `(.L_x_102) ;  /* 0x000000001014794e */ /* 0x000fce0000000000 */
[----:B-12---:R-:W-:Y:S05]  /*3bd0*/  CALL.ABS.NOINC R2 ;  /* 0x0000000002007343 */ /* 0x006fea0003c00000 */
.L_x_102:
[----:B------:R-:W-:Y:S01]  /*3be0*/  HFMA2 R0, -RZ, RZ, 0, 4.76837158203125e-07 ;  /* 0x00000008ff007431 */ /* 0x000fe200000001ff */
        /* <DEDUP_REMOVED lines=9> */
.L_x_103:
[----:B------:R-:W-:Y:S01]  /*3c80*/  HFMA2 R0, -RZ, RZ, 0, 2.6226043701171875e-06 ;  /* 0x0000002cff007431 */ /* 0x000fe200000001ff */
        /* <DEDUP_REMOVED lines=9> */
.L_x_104:
[----:B------:R1:W2:Y:S01]  /*3d20*/  LDC.64 R2, c[0x4][R23] ;  /* 0x0100000017027b82 */ /* 0x0002a20000000a00 */
[----:B------:R-:W3:Y:S01]  /*3d30*/  LDCU.64 UR4, c[0x4][0xe0] ;  /* 0x01001c00ff0477ac */ /* 0x000ee20008000a00 */
[----:B------:R-:W-:Y:S01]  /*3d40*/  CS2R R6, SRZ ;  /* 0x0000000000067805 */ /* 0x000fe2000001ff00 */
[----:B---3--:R-:W-:Y:S01]  /*3d50*/  IMAD.U32 R4, RZ, RZ, UR4 ;  /* 0x00000004ff047e24 */ /* 0x008fe2000f8e00ff */
[----:B------:R-:W-:-:S04]  /*3d60*/  MOV R5, UR5 ;  /* 0x0000000500057c02 */ /* 0x000fc80008000f00 */
[----:B------:R-:W-:-:S07]  /*3d70*/  LEPC R20, `(.L_x_105) ;  /* 0x000000001014794e */ /* 0x000fce0000000000 */
[----:B-12---:R-:W-:Y:S05]  /*3d80*/  CALL.ABS.NOINC R2 ;  /* 0x0000000002007343 */ /* 0x006fea0003c00000 */
.L_x_105:
        /* <DEDUP_REMOVED lines=10> */
.L_x_106:
[----:B------:R-:W-:Y:S01]  /*3e30*/  HFMA2 R0, -RZ, RZ, 0, 2.443790435791015625e-06 ;  /* 0x00000029ff007431 */ /* 0x000fe200000001ff */
        /* <DEDUP_REMOVED lines=9> */
.L_x_107:
        /* <DEDUP_REMOVED lines=10> */
.L_x_108:
        /* <DEDUP_REMOVED lines=10> */
.L_x_109:
[----:B------:R1:W2:Y:S01]  /*4010*/  LDC.64 R2, c[0x4][R23] ;  /* 0x0100000017027b82 */ /* 0x0002a20000000a00 */
[----:B------:R-:W3:Y:S01]  /*4020*/  LDCU.64 UR4, c[0x4][0xe0] ;  /* 0x01001c00ff0477ac */ /* 0x000ee20008000a00 */
[----:B------:R-:W-:Y:S01]  /*4030*/  CS2R R6, SRZ ;  /* 0x0000000000067805 */ /* 0x000fe2000001ff00 */
[----:B---3--:R-:W-:Y:S01]  /*4040*/  IMAD.U32 R4, RZ, RZ, UR4 ;  /* 0x00000004ff047e24 */ /* 0x008fe2000f8e00ff */
[----:B------:R-:W-:-:S04]  /*4050*/  MOV R5, UR5 ;  /* 0x0000000500057c02 */ /* 0x000fc80008000f00 */
[----:B------:R-:W-:-:S07]  /*4060*/  LEPC R20, `(.L_x_110) ;  /* 0x000000001014794e */ /* 0x000fce0000000000 */
[----:B-12---:R-:W-:Y:S05]  /*4070*/  CALL.ABS.NOINC R2 ;  /* 0x0000000002007343 */ /* 0x006fea0003c00000 */
.L_x_110:
        /* <DEDUP_REMOVED lines=10> */
.L_x_111:
        /* <DEDUP_REMOVED lines=10> */
.L_x_112:
[----:B------:R1:W2:Y:S01]  /*41c0*/  LDC.64 R2, c[0x4][R23] ;  /* 0x0100000017027b82 */ /* 0x0002a20000000a00 */
[----:B------:R-:W3:Y:S01]  /*41d0*/  LDCU.64 UR4, c[0x4][0xe0] ;  /* 0x01001c00ff0477ac */ /* 0x000ee20008000a00 */
[----:B------:R-:W-:Y:S01]  /*41e0*/  CS2R R6, SRZ ;  /* 0x0000000000067805 */ /* 0x000fe2000001ff00 */
[----:B---3--:R-:W-:Y:S01]  /*41f0*/  IMAD.U32 R4, RZ, RZ, UR4 ;  /* 0x00000004ff047e24 */ /* 0x008fe2000f8e00ff */
[----:B------:R-:W-:-:S04]  /*4200*/  MOV R5, UR5 ;  /* 0x0000000500057c02 */ /* 0x000fc80008000f00 */
[----:B------:R-:W-:-:S07]  /*4210*/  LEPC R20, `(.L_x_113) ;  /* 0x000000001014794e */ /* 0x000fce0000000000 */
[----:B-12---:R-:W-:Y:S05]  /*4220*/  CALL.ABS.NOINC R2 ;  /* 0x0000000002007343 */ /* 0x006fea0003c00000 */
.L_x_113:
[----:B------:R-:W-:Y:S01]  /*4230*/  HFMA2 R0, -RZ, RZ, 0, 5.9604644775390625e-08 ;  /* 0x00000001ff007431 */ /* 0x000fe200000001ff */
        /* <DEDUP_REMOVED lines=9> */
.L_x_114:
        /* <DEDUP_REMOVED lines=10> */
.L_x_115:
        /* <DEDUP_REMOVED lines=10> */
.L_x_116:
        /* <DEDUP_REMOVED lines=10> */
.L_x_117:
[----:B------:R1:W2:Y:S01]  /*44b0*/  LDC.64 R2, c[0x4][R23] ;  /* 0x0100000017027b82 */ /* 0x0002a20000000a00 */
[----:B------:R-:W3:Y:S01]  /*44c0*/  LDCU.64 UR4, c[0x4][0xe0] ;  /* 0x01001c00ff0477ac */ /* 0x000ee20008000a00 */
[----:B------:R-:W-:Y:S01]  /*44d0*/  CS2R R6, SRZ ;  /* 0x0000000000067805 */ /* 0x000fe2000001ff00 */
[----:B---3--:R-:W-:Y:S01]  /*44e0*/  IMAD.U32 R4, RZ, RZ, UR4 ;  /* 0x00000004ff047e24 */ /* 0x008fe2000f8e00ff */
[----:B------:R-:W-:-:S04]  /*44f0*/  MOV R5, UR5 ;  /* 0x0000000500057c02 */ /* 0x000fc80008000f00 */
[----:B------:R-:W-:-:S07]  /*4500*/  LEPC R20, `(.L_x_118) ;  /* 0x000000001014794e */ /* 0x000fce0000000000 */
[----:B-12---:R-:W-:Y:S05]  /*4510*/  CALL.ABS.NOINC R2 ;  /* 0x0000000002007343 */ /* 0x006fea0003c00000 */
.L_x_118:
        /* <DEDUP_REMOVED lines=10> */
.L_x_119:
        /* <DEDUP_REMOVED lines=10> */
.L_x_120:
[----:B------:R1:W2:Y:S01]  /*4660*/  LDC.64 R2, c[0x4][R23] ;  /* 0x0100000017027b82 */ /* 0x0002a20000000a00 */
[----:B------:R-:W3:Y:S01]  /*4670*/  LDCU.64 UR4, c[0x4][0xe0] ;  /* 0x01001c00ff0477ac */ /* 0x000ee20008000a00 */
[----:B------:R-:W-:Y:S01]  /*4680*/  CS2R R6, SRZ ;  /* 0x0000000000067805 */ /* 0x000fe2000001ff00 */
[----:B---3--:R-:W-:Y:S01]  /*4690*/  IMAD.U32 R4, RZ, RZ, UR4 ;  /* 0x00000004ff047e24 */ /* 0x008fe2000f8e00ff */
[----:B------:R-:W-:-:S04]  /*46a0*/  MOV R5, UR5 ;  /* 0x0000000500057c02 */ /* 0x000fc80008000f00 */
[----:B------:R-:W-:-:S07]  /*46b0*/  LEPC R20, `(.L_x_121) ;  /* 0x000000001014794e */ /* 0x000fce0000000000 */
[----:B-12---:R-:W-:Y:S05]  /*46c0*/  CALL.ABS.NOINC R2 ;  /* 0x0000000002007343 */ /* 0x006fea0003c00000 */
.L_x_121:
[----:B------:R-:W-:Y:S01]  /*46d0*/  HFMA2 R0, -RZ, RZ, 0, 1.1920928955078125e-07 ;  /* 0x00000002ff007431 */ /* 0x000fe200000001ff */
        /* <DEDUP_REMOVED lines=9> */
.L_x_122:
        /* <DEDUP_REMOVED lines=10> */
.L_x_123:
        /* <DEDUP_REMOVED lines=10> */
.L_x_124:
        /* <DEDUP_REMOVED lines=10> */
.L_x_125:
        /* <DEDUP_REMOVED lines=10> */
.L_x_126:
        /* <DEDUP_REMOVED lines=10> */
.L_x_127:
[----:B------:R1:W2:Y:S01]  /*4a90*/  LDC.64 R2, c[0x4][R23] ;  /* 0x0100000017027b82 */ /* 0x0002a20000000a00 */
[----:B------:R-:W3:Y:S01]  /*4aa0*/  LDCU.64 UR4, c[0x4][0xe0] ;  /* 0x01001c00ff0477ac */ /* 0x000ee20008000a00 */
[----:B------:R-:W-:Y:S01]  /*4ab0*/  CS2R R6, SRZ ;  /* 0x0000000000067805 */ /* 0x000fe2000001ff00 */
[----:B---3--:R-:W-:Y:S01]  /*4ac0*/  IMAD.U32 R4, RZ, RZ, UR4 ;  /* 0x00000004ff047e24 */ /* 0x008fe2000f8e00ff */
[----:B------:R-:W-:-:S04]  /*4ad0*/  MOV R5, UR5 ;  /* 0x0000000500057c02 */ /* 0x000fc80008000f00 */
[----:B------:R-:W-:-:S07]  /*4ae0*/  LEPC R20, `(.L_x_128) ;  /* 0x000000001014794e */ /* 0x000fce0000000000 */
[----:B-12---:R-:W-:Y:S05]  /*4af0*/  CALL.ABS.NOINC R2 ;  /* 0x0000000002007343 */ /* 0x006fea0003c00000 */
.L_x_128:
        /* <DEDUP_REMOVED lines=10> */
.L_x_129:
        /* <DEDUP_REMOVED lines=10> */
.L_x_130:
[----:B------:R1:W2:Y:S01]  /*4c40*/  LDC.64 R2, c[0x4][R23] ;  /* 0x0100000017027b82 */ /* 0x0002a20000000a00 */
[----:B------:R-:W3:Y:S01]  /*4c50*/  LDCU.64 UR4, c[0x4][0xe0] ;  /* 0x01001c00ff0477ac */ /* 0x000ee20008000a00 */
[----:B------:R-:W-:Y:S01]  /*4c60*/  CS2R R6, SRZ ;  /* 0x0000000000067805 */ /* 0x000fe2000001ff00 */
[----:B---3--:R-:W-:Y:S01]  /*4c70*/  IMAD.U32 R4, RZ, RZ, UR4 ;  /* 0x00000004ff047e24 */ /* 0x008fe2000f8e00ff */
[----:B------:R-:W-:-:S04]  /*4c80*/  MOV R5, UR5 ;  /* 0x0000000500057c02 */ /* 0x000fc80008000f00 */
[----:B------:R-:W-:-:S07]  /*4c90*/  LEPC R20, `(.L_x_131) ;  /* 0x000000001014794e */ /* 0x000fce0000000000 */
[----:B-12---:R-:W-:Y:S05]  /*4ca0*/  CALL.ABS.NOINC R2 ;  /* 0x0000000002007343 */ /* 0x006fea0003c00000 */
.L_x_131:
[----:B------:R-:W-:Y:S01]  /*4cb0*/  HFMA2 R0, -RZ, RZ, 0, 7.62939453125e-06 ;  /* 0x00000080ff007431 */ /* 0x000fe200000001ff */
        /* <DEDUP_REMOVED lines=9> */
.L_x_132:
        /* <DEDUP_REMOVED lines=10> */
.L_x_133:
        /* <DEDUP_REMOVED lines=10> */
.L_x_134:
        /* <DEDUP_REMOVED lines=10> */
.L_x_135:
[----:B------:R1:W2:Y:S01]  /*4f30*/  LDC.64 R2, c[0x4][R23] ;  /* 0x0100000017027b82 */ /* 0x0002a20000000a00 */
[----:B------:R-:W3:Y:S01]  /*4f40*/  LDCU.64 UR4, c[0x4][0xe0] ;  /* 0x01001c00ff0477ac */ /* 0x000ee20008000a00 */
[----:B------:R-:W-:Y:S01]  /*4f50*/  CS2R R6, SRZ ;  /* 0x0000000000067805 */ /* 0x000fe2000001ff00 */
[----:B---3--:R-:W-:Y:S01]  /*4f60*/  IMAD.U32 R4, RZ, RZ, UR4 ;  /* 0x00000004ff047e24 */ /* 0x008fe2000f8e00ff */
[----:B------:R-:W-:-:S04]  /*4f70*/  MOV R5, UR5 ;  /* 0x0000000500057c02 */ /* 0x000fc80008000f00 */
[----:B------:R-:W-:-:S07]  /*4f80*/  LEPC R20, `(.L_x_136) ;  /* 0x000000001014794e */ /* 0x000fce0000000000 */
[----:B-12---:R-:W-:Y:S05]  /*4f90*/  CALL.ABS.NOINC R2 ;  /* 0x0000000002007343 */ /* 0x006fea0003c00000 */
.L_x_136:
        /* <DEDUP_REMOVED lines=10> */
.L_x_137:
        /* <DEDUP_REMOVED lines=10> */
.L_x_138:
[----:B------:R1:W2:Y:S01]  /*50e0*/  LDC.64 R2, c[0x4][R23] ;  /* 0x0100000017027b82 */ /* 0x0002a20000000a00 */
[----:B------:R-:W3:Y:S01]  /*50f0*/  LDCU.64 UR4, c[0x4][0xe0] ;  /* 0x01001c00ff0477ac */ /* 0x000ee20008000a00 */
[----:B------:R-:W-:Y:S01]  /*5100*/  CS2R R6, SRZ ;  /* 0x0000000000067805 */ /* 0x000fe2000001ff00 */
[----:B---3--:R-:W-:Y:S01]  /*5110*/  IMAD.U32 R4, RZ, RZ, UR4 ;  /* 0x00000004ff047e24 */ /* 0x008fe2000f8e00ff */
[----:B------:R-:W-:-:S04]  /*5120*/  MOV R5, UR5 ;  /* 0x0000000500057c02 */ /* 0x000fc80008000f00 */
[----:B------:R-:W-:-:S07]  /*5130*/  LEPC R20, `(.L_x_139) ;  /* 0x000000001014794e */ /* 0x000fce0000000000 */
[----:B-12---:R-:W-:Y:S05]  /*5140*/  CALL.ABS.NOINC R2 ;  /* 0x0000000002007343 */ /* 0x006fea0003c00000 */
.L_x_139:
[----:B------:R1:W-:Y:S01]  /*5150*/  STL [R1], RZ ;  /* 0x000000ff01007387 */ /* 0x0003e20000100800 */
[----:B------:R1:W2:Y:S01]  /*5160*/  LDC.64 R2, c[0x4][R23] ;  /* 0x0100000017027b82 */ /* 0x0002a20000000a00 */
[----:B------:R-:W3:Y:S01]  /*5170*/  LDCU.64 UR4, c[0x4][0xc8] ;  /* 0x01001900ff0477ac */ /* 0x000ee20008000a00 */
[----:B------:R-:W-:Y:S02]  /*5180*/  MOV R6, UR40 ;  /* 0x0000002800067c02 */ /* 0x000fe40008000f00 */
[----:B------:R-:W-:Y:S01]  /*5190*/  MOV R7, UR39 ;  /* 0x0000002700077c02 */ /* 0x000fe20008000f00 */
[----:B---3--:R-:W-:Y:S02]  /*51a0*/  IMAD.U32 R4, RZ, RZ, UR4 ;  /* 0x00000004ff047e24 */ /* 0x008fe4000f8e00ff */
[----:B------:R-:W-:Y:S02]  /*51b0*/  IMAD.U32 R5, RZ, RZ, UR5 ;  /* 0x00000005ff057e24 */ /* 0x000fe4000f8e00ff */
[----:B------:R-:W-:-:S07]  /*51c0*/  LEPC R20, `(.L_x_140) ;  /* 0x000000001014794e */ /* 0x000fce0000000000 */
[----:B-12---:R-:W-:Y:S05]  /*51d0*/  CALL.ABS.NOINC R2 ;  /* 0x0000000002007343 */ /* 0x006fea0003c00000 */
.L_x_140:
        /* <DEDUP_REMOVED lines=10> */
.L_x_141:
        /* <DEDUP_REMOVED lines=10> */
.L_x_142:
        /* <DEDUP_REMOVED lines=10> */
.L_x_143:
[----:B------:R1:W2:Y:S01]  /*53c0*/  LDC.64 R2, c[0x4][R23] ;  /* 0x0100000017027b82 */ /* 0x0002a20000000a00 */
[----:B------:R-:W3:Y:S01]  /*53d0*/  LDCU.64 UR4, c[0x4][0xe0] ;  /* 0x01001c00ff0477ac */ /* 0x000ee20008000a00 */
[----:B------:R-:W-:Y:S01]  /*53e0*/  CS2R R6, SRZ ;  /* 0x0000000000067805 */ /* 0x000fe2000001ff00 */
[----:B---3--:R-:W-:Y:S01]  /*53f0*/  IMAD.U32 R4, RZ, RZ, UR4 ;  /* 0x00000004ff047e24 */ /* 0x008fe2000f8e00ff */
[----:B------:R-:W-:-:S04]  /*5400*/  MOV R5, UR5 ;  /* 0x0000000500057c02 */ /* 0x000fc80008000f00 */
[----:B------:R-:W-:-:S07]  /*5410*/  LEPC R20, `(.L_x_144) ;  /* 0x000000001014794e */ /* 0x000fce0000000000 */
[----:B-12---:R-:W-:Y:S05]  /*5420*/  CALL.ABS.NOINC R2 ;  /* 0x0000000002007343 */ /* 0x006fea0003c00000 */
.L_x_144:
        /* <DEDUP_REMOVED lines=9> */
.L_x_145:
        /* <DEDUP_REMOVED lines=10> */
.L_x_146:
[----:B------:R1:W2:Y:S01]  /*5560*/  LDC.64 R2, c[0x4][R23] ;  /* 0x0100000017027b82 */ /* 0x0002a20000000a00 */
[----:B------:R-:W3:Y:S01]  /*5570*/  LDCU.64 UR4, c[0x4][0xe0] ;  /* 0x01001c00ff0477ac */ /* 0x000ee20008000a00 */
[----:B------:R-:W-:Y:S01]  /*5580*/  CS2R R6, SRZ ;  /* 0x0000000000067805 */ /* 0x000fe2000001ff00 */
[----:B---3--:R-:W-:Y:S01]  /*5590*/  IMAD.U32 R4, RZ, RZ, UR4 ;  /* 0x00000004ff047e24 */ /* 0x008fe2000f8e00ff */
[----:B------:R-:W-:-:S04]  /*55a0*/  MOV R5, UR5 ;  /* 0x0000000500057c02 */ /* 0x000fc80008000f00 */
[----:B------:R-:W-:-:S07]  /*55b0*/  LEPC R20, `(.L_x_147) ;  /* 0x000000001014794e */ /* 0x000fce0000000000 */
[----:B-12---:R-:W-:Y:S05]  /*55c0*/  CALL.ABS.NOINC R2 ;  /* 0x0000000002007343 */ /* 0x006fea0003c00000 */
.L_x_147:
[----:B------:R-:W-:Y:S01]  /*55d0*/  HFMA2 R0, -RZ, RZ, 0, 0.0001220703125 ;  /* 0x00000800ff007431 */ /* 0x000fe200000001ff */
        /* <DEDUP_REMOVED lines=9> */
.L_x_148:
        /* <DEDUP_REMOVED lines=10> */
.L_x_149:
        /* <DEDUP_REMOVED lines=10> */
.L_x_150:
        /* <DEDUP_REMOVED lines=10> */
.L_x_91:
[----:B------:R-:W-:Y:S05]  /*5850*/  BSYNC.RECONVERGENT B6 ;  /* 0x0000000000067941 */ /* 0x000fea0003800200 */
.L_x_90:
[----:B-1----:R-:W1:Y:S01]  /*5860*/  S2R R0, SR_SWINHI ;  /* 0x0000000000007919 */ /* 0x002e620000002f00 */
[----:B------:R-:W-:Y:S01]  /*5870*/  IMAD.SHL.U32 R14, R16, 0x2, RZ ;  /* 0x00000002100e7824 */ /* 0x000fe200078e00ff */
[----:B------:R-:W2:Y:S04]  /*5880*/  LDCU.64 UR4, c[0x0][0x880] ;  /* 0x00011000ff0477ac */ /* 0x000ea80008000a00 */
[----:B------:R-:W-:Y:S02]  /*5890*/  LOP3.LUT R14, R14, 0xfe, RZ, 0xc0, !PT ;  /* 0x000000fe0e0e7812 */ /* 0x000fe400078ec0ff */
[----:B--2---:R-:W-:-:S04]  /*58a0*/  ISETP.NE.U32.AND P6, PT, RZ, UR4, PT ;  /* 0x00000004ff007c0c */ /* 0x004fc8000bfc5070 */
[----:B------:R-:W-:Y:S02]  /*58b0*/  ISETP.NE.AND.EX P6, PT, RZ, UR5, PT, P6 ;  /* 0x00000005ff007c0c */ /* 0x000fe4000bfc5360 */
[----:B------:R-:W-:Y:S02]  /*58c0*/  MOV R2, R17 ;  /* 0x0000001100027202 */ /* 0x000fe40000000f00 */
[----:B-1----:R-:W-:-:S03]  /*58d0*/  MOV R3, R0 ;  /* 0x0000000000037202 */ /* 0x002fc60000000f00 */
[----:B------:R-:W-:-:S03]  /*58e0*/  IMAD.WIDE.U32 R14, R14, 0x2, R2 ;  /* 0x000000020e0e7825 */ /* 0x000fc600078e0002 */
[C---:B------:R-:W-:Y:S02]  /*58f0*/  IADD3 R3, P2, PT, R14.reuse, 0x200, RZ ;  /* 0x000002000e037810 */ /* 0x040fe40007f5e0ff */
[C---:B------:R-:W-:Y:S02]  /*5900*/  IADD3 R5, P1, PT, R14.reuse, 0x400, RZ ;  /* 0x000004000e057810 */ /* 0x040fe40007f3e0ff */
[C---:B------:R-:W-:Y:S01]  /*5910*/  IADD3 R7, P0, PT, R14.reuse, 0x600, RZ ;  /* 0x000006000e077810 */ /* 0x040fe20007f1e0ff */
[--C-:B------:R-:W-:Y:S01]  /*5920*/  IMAD.X R29, RZ, RZ, R15.reuse, P2 ;  /* 0x000000ffff1d7224 */ /* 0x100fe200010e060f */
[--C-:B------:R-:W-:Y:S01]  /*5930*/  SHF.R.U64 R9, R14, 0x3, R15.reuse ;  /* 0x000000030e097819 */ /* 0x100fe2000000120f */
[--C-:B------:R-:W-:Y:S02]  /*5940*/  IMAD.X R27, RZ, RZ, R15.reuse, P1 ;  /* 0x000000ffff1b7224 */ /* 0x100fe400008e060f */
[----:B------:R-:W-:Y:S01]  /*5950*/  IMAD.X R25, RZ, RZ, R15, P0 ;  /* 0x000000ffff197224 */ /* 0x000fe200000e060f */
[----:B------:R-:W-:-:S02]  /*5960*/  SHF.R.U64 R0, R3, 0x3, R29 ;  /* 0x0000000303007819 */ /* 0x000fc4000000121d */
[----:B------:R-:W-:Y:S02]  /*5970*/  SHF.R.U64 R2, R5, 0x3, R27 ;  /* 0x0000000305027819 */ /* 0x000fe4000000121b */
[----:B------:R-:W-:Y:S02]  /*5980*/  SHF.R.U64 R4, R7, 0x3, R25 ;  /* 0x0000000307047819 */ /* 0x000fe40000001219 */
[----:B------:R-:W-:Y:S02]  /*5990*/  LOP3.LUT R28, R3, 0x10, R0, 0x78, !PT ;  /* 0x00000010031c7812 */ /* 0x000fe400078e7800 */
[----:B------:R-:W-:Y:S02]  /*59a0*/  LOP3.LUT R26, R5, 0x10, R2, 0x78, !PT ;  /* 0x00000010051a7812 */ /* 0x000fe400078e7802 */
[----:B------:R-:W-:Y:S02]  /*59b0*/  IADD3 R0, P3, PT, R14, 0x800, RZ ;  /* 0x000008000e007810 */ /* 0x000fe40007f7e0ff */
[----:B------:R-:W-:-:S02]  /*59c0*/  LOP3.LUT R24, R7, 0x10, R4, 0x78, !PT ;  /* 0x0000001007187812 */ /* 0x000fc400078e7804 */
[C---:B------:R-:W-:Y:S01]  /*59d0*/  IADD3 R2, P2, PT, R14.reuse, 0xa00, RZ ;  /* 0x00000a000e027810 */ /* 0x040fe20007f5e0ff */
[--C-:B------:R-:W-:Y:S01]  /*59e0*/  IMAD.X R23, RZ, RZ, R15.reuse, P3 ;  /* 0x000000ffff177224 */ /* 0x100fe200018e060f */
[C---:B------:R-:W-:Y:S02]  /*59f0*/  IADD3 R4, P1, PT, R14.reuse, 0xc00, RZ ;  /* 0x00000c000e047810 */ /* 0x040fe40007f3e0ff */
[C---:B------:R-:W-:Y:S01]  /*5a00*/  IADD3 R11, P0, PT, R14.reuse, 0xe00, RZ ;  /* 0x00000e000e0b7810 */ /* 0x040fe20007f1e0ff */
[----:B------:R-:W-:Y:S01]  /*5a10*/  IMAD.X R21, RZ, RZ, R15, P2 ;  /* 0x000000ffff157224 */ /* 0x000fe200010e060f */
[----:B------:R-:W-:Y:S01]  /*5a20*/  LOP3.LUT R8, R14, 0x10, R9, 0x78, !PT ;  /* 0x000000100e087812 */ /* 0x000fe200078e7809 */
[----:B------:R-:W-:Y:S01]  /*5a30*/  IMAD.MOV.U32 R9, RZ, RZ, R15 ;  /* 0x000000ffff097224 */ /* 0x000fe200078e000f */
[----:B------:R-:W-:Y:S01]  /*5a40*/  SHF.R.U64 R3, R0, 0x3, R23 ;  /* 0x0000000300037819 */ /* 0x000fe20000001217 */
[----:B------:R-:W-:Y:S01]  /*5a50*/  IMAD.X R13, RZ, RZ, R15, P1 ;  /* 0x000000ffff0d7224 */ /* 0x000fe200008e060f */
[----:B------:R-:W-:Y:S01]  /*5a60*/  SHF.R.U64 R7, R2, 0x3, R21 ;  /* 0x0000000302077819 */ /* 0x000fe20000001215 */
[----:B------:R-:W-:Y:S01]  /*5a70*/  IMAD.X R5, RZ, RZ, R15, P0 ;  /* 0x000000ffff057224 */ /* 0x000fe200000e060f */
[----:B------:R1:W-:Y:S01]  /*5a80*/  ST.E desc[UR48][R8.64], RZ ;  /* 0x000000ff08007985 */ /* 0x0003e2000c101930 */
[----:B------:R-:W-:-:S02]  /*5a90*/  LOP3.LUT R22, R0, 0x10, R3, 0x78, !PT ;  /* 0x0000001000167812 */ /* 0x000fc400078e7803 */
[----:B------:R-:W-:Y:S01]  /*5aa0*/  LOP3.LUT R20, R2, 0x10, R7, 0x78, !PT ;  /* 0x0000001002147812 */ /* 0x000fe200078e7807 */
[----:B------:R2:W-:Y:S01]  /*5ab0*/  ST.E desc[UR48][R28.64], RZ ;  /* 0x000000ff1c007985 */ /* 0x0005e2000c101930 */
[----:B------:R-:W-:-:S03]  /*5ac0*/  SHF.R.U64 R6, R11, 0x3, R5 ;  /* 0x000000030b067819 */ /* 0x000fc60000001205 */
[----:B------:R2:W-:Y:S04]  /*5ad0*/  ST.E desc[UR48][R26.64], RZ ;  /* 0x000000ff1a007985 */ /* 0x0005e8000c101930 */
[----:B------:R2:W-:Y:S04]  /*5ae0*/  ST.E desc[UR48][R24.64], RZ ;  /* 0x000000ff18007985 */ /* 0x0005e8000c101930 */
[----:B------:R2:W-:Y:S04]  /*5af0*/  ST.E desc[UR48][R22.64], RZ ;  /* 0x000000ff16007985 */ /* 0x0005e8000c101930 */
[----:B------:R2:W-:Y:S01]  /*5b00*/  ST.E desc[UR48][R20.64], RZ ;  /* 0x000000ff14007985 */ /* 0x0005e2000c101930 */
[----:B------:R-:W3:Y:S01]  /*5b10*/  S2R R2, SR_CTAID.Z ;  /* 0x0000000000027919 */ /* 0x000ee20000002700 */
[C---:B-1----:R-:W-:Y:S01]  /*5b20*/  SHF.R.U64 R9, R4.reuse, 0x3, R13 ;  /* 0x0000000304097819 */ /* 0x042fe2000000120d */
[----:B------:R-:W1:Y:S03]  /*5b30*/  S2R R0, SR_CTAID.Y ;  /* 0x0000000000007919 */ /* 0x000e660000002600 */
[----:B------:R-:W-:-:S02]  /*5b40*/  LOP3.LUT R12, R4, 0x10, R9, 0x78, !PT ;  /* 0x00000010040c7812 */ /* 0x000fc400078e7809 */
[----:B------:R-:W-:-:S03]  /*5b50*/  LOP3.LUT R4, R11, 0x10, R6, 0x78, !PT ;  /* 0x000000100b047812 */ /* 0x000fc600078e7806 */
[----:B------:R2:W-:Y:S04]  /*5b60*/  ST.E desc[UR48][R12.64], RZ ;  /* 0x000000ff0c007985 */ /* 0x0005e8000c101930 */
[----:B------:R2:W-:Y:S01]  /*5b70*/  ST.E desc[UR48][R4.64], RZ ;  /* 0x000000ff04007985 */ /* 0x0005e2000c101930 */
[----:B------:R-:W-:Y:S05]  /*5b80*/  @!P6 BRA `(.L_x_151) ;  /* 0x000000000090e947 */ /* 0x000fea0003800000 */
[----:B------:R-:W4:Y:S01]  /*5b90*/  LDCU UR4, c[0x0][0x380] ;  /* 0x00007000ff0477ac */ /* 0x000f220008000800 */
[----:B------:R-:W-:Y:S01]  /*5ba0*/  IADD3 R3, PT, PT, R18, UR41, RZ ;  /* 0x0000002912037c10 */ /* 0x000fe2000fffe0ff */
[----:B------:R-:W-:Y:S03]  /*5bb0*/  BSSY.RECONVERGENT B0, `(.L_x_151) ;  /* 0x0000021000007945 */ /* 0x000fe60003800200 */
[----:B----4-:R-:W-:-:S13]  /*5bc0*/  ISETP.GE.AND P0, PT, R3, UR4, PT ;  /* 0x0000000403007c0c */ /* 0x010fda000bf06270 */
[----:B------:R-:W-:Y:S05]  /*5bd0*/  @P0 BRA `(.L_x_152) ;  /* 0x0000000000780947 */ /* 0x000fea0003800000 */
[----:B------:R-:W4:Y:S01]  /*5be0*/  LDCU UR7, c[0x0][0x38c] ;  /* 0x00007180ff0777ac */ /* 0x000f220008000800 */
[----:B------:R-:W3:Y:S01]  /*5bf0*/  LDCU UR6, c[0x0][0x890] ;  /* 0x00011200ff0677ac */ /* 0x000ee20008000800 */
[----:B------:R-:W5:Y:S01]  /*5c00*/  LDCU.64 UR4, c[0x0][0x888] ;  /* 0x00011100ff0477ac */ /* 0x000f620008000a00 */
[----:B----4-:R-:W4:Y:S01]  /*5c10*/  I2F.U32.RP R8, UR7 ;  /* 0x0000000700087d06 */ /* 0x010f220008209000 */
[----:B------:R-:W-:-:S07]  /*5c20*/  ISETP.NE.U32.AND P0, PT, RZ, UR7, PT ;  /* 0x00000007ff007c0c */ /* 0x000fce000bf05070 */
[----:B----4-:R-:W4:Y:S02]  /*5c30*/  MUFU.RCP R6, R8 ;  /* 0x0000000800067308 */ /* 0x010f240000001000 */
[----:B----4-:R-:W-:-:S06]  /*5c40*/  IADD3 R6, PT, PT, R6, 0xffffffe, RZ ;  /* 0x0ffffffe06067810 */ /* 0x010fcc0007ffe0ff */
[----:B--2---:R-:W2:Y:S02]  /*5c50*/  F2I.FTZ.U32.TRUNC.NTZ R5, R6 ;  /* 0x0000000600057305 */ /* 0x004ea4000021f000 */
[----:B--2---:R-:W-:-:S05]  /*5c60*/  IADD3 R4, PT, PT, RZ, -R5, RZ ;  /* 0x80000005ff047210 */ /* 0x004fca0007ffe0ff */
[----:B------:R-:W-:Y:S02]  /*5c70*/  IMAD R7, R4, UR7, RZ ;  /* 0x0000000704077c24 */ /* 0x000fe4000f8e02ff */
[----:B------:R-:W-:-:S05]  /*5c80*/  HFMA2 R4, -RZ, RZ, 0, 0 ;  /* 0x00000000ff047431 */ /* 0x000fca00000001ff */
[----:B------:R-:W-:-:S04]  /*5c90*/  IMAD.HI.U32 R5, R5, R7, R4 ;  /* 0x0000000705057227 */ /* 0x000fc800078e0004 */
[----:B---3--:R-:W-:Y:S02]  /*5ca0*/  IMAD R4, R2, UR6, R3 ;  /* 0x0000000602047c24 */ /* 0x008fe4000f8e0203 */
[----:B-1----:R-:W-:-:S04]  /*5cb0*/  IMAD.HI.U32 R5, R5, R0, RZ ;  /* 0x0000000005057227 */ /* 0x002fc800078e00ff */
[----:B------:R-:W-:-:S04]  /*5cc0*/  IMAD.MOV R7, RZ, RZ, -R5 ;  /* 0x000000ffff077224 */ /* 0x000fc800078e0a05 */
[----:B------:R-:W-:-:S05]  /*5cd0*/  IMAD R7, R7, UR7, R0 ;  /* 0x0000000707077c24 */ /* 0x000fca000f8e0200 */
[----:B------:R-:W-:-:S13]  /*5ce0*/  ISETP.GE.U32.AND P2, PT, R7, UR7, PT ;  /* 0x0000000707007c0c */ /* 0x000fda000bf46070 */
[----:B------:R-:W-:Y:S02]  /*5cf0*/  @P2 IADD3 R7, PT, PT, R7, -UR7, RZ ;  /* 0x8000000707072c10 */ /* 0x000fe4000fffe0ff */
[----:B------:R-:W-:Y:S02]  /*5d00*/  @P2 IADD3 R5, PT, PT, R5, 0x1, RZ ;  /* 0x0000000105052810 */ /* 0x000fe40007ffe0ff */
[----:B------:R-:W-:Y:S02]  /*5d10*/  ISETP.GE.U32.AND P1, PT, R7, UR7, PT ;  /* 0x0000000707007c0c */ /* 0x000fe4000bf26070 */
[----:B------:R-:W1:Y:S11]  /*5d20*/  LDC.64 R6, c[0x0][0x880] ;  /* 0x00022000ff067b82 */ /* 0x000e760000000a00 */
[----:B------:R-:W-:Y:S01]  /*5d30*/  @P1 VIADD R5, R5, 0x1 ;  /* 0x0000000105051836 */ /* 0x000fe20000000000 */
[----:B------:R-:W-:-:S04]  /*5d40*/  @!P0 LOP3.LUT R5, RZ, UR7, RZ, 0x33, !PT ;  /* 0x00000007ff058c12 */ /* 0x000fc8000f8e33ff */
[C---:B------:R-:W-:Y:S01]  /*5d50*/  IADD3 R3, PT, PT, -R5.reuse, RZ, RZ ;  /* 0x000000ff05037210 */ /* 0x040fe20007ffe1ff */
[----:B-----5:R-:W-:-:S04]  /*5d60*/  IMAD R5, R5, UR5, R4 ;  /* 0x0000000505057c24 */ /* 0x020fc8000f8e0204 */
[----:B------:R-:W-:Y:S01]  /*5d70*/  IMAD R4, R3, UR7, R0 ;  /* 0x0000000703047c24 */ /* 0x000fe2000f8e0200 */
[----:B------:R-:W-:-:S03]  /*5d80*/  MOV R3, 0xff800000 ;  /* 0xff80000000037802 */ /* 0x000fc60000000f00 */
[----:B------:R-:W-:-:S04]  /*5d90*/  IMAD R5, R4, UR4, R5 ;  /* 0x0000000404057c24 */ /* 0x000fc8000f8e0205 */
[----:B-1----:R-:W-:-:S05]  /*5da0*/  IMAD.WIDE.U32 R6, R5, 0x4, R6 ;  /* 0x0000000405067825 */ /* 0x002fca00078e0006 */
[----:B------:R4:W-:Y:S02]  /*5db0*/  STG.E desc[UR48][R6.64], R3 ;  /* 0x0000000306007986 */ /* 0x0009e4000c101930 */
.L_x_152:
[----:B------:R-:W-:Y:S05]  /*5dc0*/  BSYNC.RECONVERGENT B0 ;  /* 0x0000000000007941 */ /* 0x000fea0003800200 */
.L_x_151:
[----:B------:R-:W-:-:S09]  /*5dd0*/  UISETP.NE.AND UP0, UPT, UR38, URZ, UPT ;  /* 0x000000ff2600728c */ /* 0x000fd2000bf05270 */
[----:B------:R-:W-:Y:S05]  /*5de0*/  BRA.U UP0, `(.L_x_153) ;  /* 0x0000000100047547 */ /* 0x000fea000b800000 */
[----:B------:R-:W-:Y:S05]  /*5df0*/  BPT.TRAP 0x1 ;  /* 0x000000040000795c */ /* 0x000fea0000300000 */
.L_x_153:
[C---:B----4-:R-:W-:Y:S01]  /*5e00*/  IADD3 R3, P1, PT, R14.reuse, 0x1000, RZ ;  /* 0x000010000e037810 */ /* 0x050fe20007f3e0ff */
[----:B------:R4:W-:Y:S01]  /*5e10*/  SYNCS.ARRIVE.TRANS64.A1T0 RZ, [R17+URZ+0x38b0], RZ ;  /* 0x0038b0ff11ff79a7 */ /* 0x0009e200081000ff */
[C---:B--2---:R-:W-:Y:S01]  /*5e20*/  IADD3 R5, P0, PT, R14.reuse, 0x1200, RZ ;  /* 0x000012000e057810 */ /* 0x044fe20007f1e0ff */
[----:B------:R-:W-:Y:S01]  /*5e30*/  UISETP.NE.AND UP0, UPT, UR38, URZ, UPT ;  /* 0x000000ff2600728c */ /* 0x000fe2000bf05270 */
[C---:B------:R-:W-:Y:S01]  /*5e40*/  IADD3 R7, P5, PT, R14.reuse, 0x1400, RZ ;  /* 0x000014000e077810 */ /* 0x040fe20007fbe0ff */
[--C-:B------:R-:W-:Y:S01]  /*5e50*/  IMAD.X R33, RZ, RZ, R15.reuse, P1 ;  /* 0x000000ffff217224 */ /* 0x100fe200008e060f */
        /* <DEDUP_REMOVED lines=8> */
[----:B------:R-:W-:Y:S01]  /*5ee0*/  IADD3 R14, P0, PT, R14, 0x1e00, RZ ;  /* 0x00001e000e0e7810 */ /* 0x000fe20007f1e0ff */
[----:B------:R-:W-:Y:S01]  /*5ef0*/  IMAD.X R23, RZ, RZ, R15, P2 ;  /* 0x000000ffff177224 */ /* 0x000fe200010e060f */
[----:B------:R-:W-:Y:S01]  /*5f00*/  SHF.R.U64 R4, R3, 0x3, R33 ;  /* 0x0000000303047819 */ /* 0x000fe20000001221 */
[----:B------:R-:W-:Y:S01]  /*5f10*/  IMAD.X R21, RZ, RZ, R15, P1 ;  /* 0x000000ffff157224 */ /* 0x000fe200008e060f */
[----:B------:R-:W-:Y:S01]  /*5f20*/  SHF.R.U64 R6, R5, 0x3, R31 ;  /* 0x0000000305067819 */ /* 0x000fe2000000121f */
[----:B------:R-:W-:Y:S01]  /*5f30*/  IMAD.X R15, RZ, RZ, R15, P0 ;  /* 0x000000ffff0f7224 */ /* 0x000fe200000e060f */
[----:B------:R-:W-:-:S02]  /*5f40*/  SHF.R.U64 R8, R7, 0x3, R29 ;  /* 0x0000000307087819 */ /* 0x000fc4000000121d */
[----:B------:R-:W-:Y:S02]  /*5f50*/  SHF.R.U64 R10, R9, 0x3, R27 ;  /* 0x00000003090a7819 */ /* 0x000fe4000000121b */
[----:B------:R-:W-:Y:S02]  /*5f60*/  LOP3.LUT R32, R3, 0x10, R4, 0x78, !PT ;  /* 0x0000001003207812 */ /* 0x000fe400078e7804 */
[----:B------:R-:W-:Y:S02]  /*5f70*/  SHF.R.U64 R4, R11, 0x3, R25 ;  /* 0x000000030b047819 */ /* 0x000fe40000001219 */
[----:B------:R-:W-:Y:S01]  /*5f80*/  LOP3.LUT R30, R5, 0x10, R6, 0x78, !PT ;  /* 0x00000010051e7812 */ /* 0x000fe200078e7806 */
[----:B------:R4:W-:Y:S01]  /*5f90*/  ST.E desc[UR48][R32.64], RZ ;  /* 0x000000ff20007985 */ /* 0x0009e2000c101930 */
[----:B------:R-:W-:Y:S02]  /*5fa0*/  SHF.R.U64 R3, R12, 0x3, R23 ;  /* 0x000000030c037819 */ /* 0x000fe40000001217 */
[----:B------:R-:W-:Y:S01]  /*5fb0*/  LOP3.LUT R28, R7, 0x10, R8, 0x78, !PT ;  /* 0x00000010071c7812 */ /* 0x000fe200078e7808 */
[----:B------:R4:W-:Y:S01]  /*5fc0*/  ST.E desc[UR48][R30.64], RZ ;  /* 0x000000ff1e007985 */ /* 0x0009e2000c101930 */
[----:B------:R-:W-:-:S02]  /*5fd0*/  SHF.R.U64 R6, R13, 0x3, R21 ;  /* 0x000000030d067819 */ /* 0x000fc40000001215 */
[----:B------:R-:W-:Y:S01]  /*5fe0*/  LOP3.LUT R26, R9, 0x10, R10, 0x78, !PT ;  /* 0x00000010091a7812 */ /* 0x000fe200078e780a */
[----:B------:R4:W-:Y:S01]  /*5ff0*/  ST.E desc[UR48][R28.64], RZ ;  /* 0x000000ff1c007985 */ /* 0x0009e2000c101930 */
[----:B------:R-:W-:Y:S02]  /*6000*/  SHF.R.U64 R5, R14, 0x3, R15 ;  /* 0x000000030e057819 */ /* 0x000fe4000000120f */
[----:B------:R-:W-:Y:S01]  /*6010*/  LOP3.LUT R24, R11, 0x10, R4, 0x78, !PT ;  /* 0x000000100b187812 */ /* 0x000fe200078e7804 */
[----:B------:R4:W-:Y:S01]  /*6020*/  ST.E desc[UR48][R26.64], RZ ;  /* 0x000000ff1a007985 */ /* 0x0009e2000c101930 */
[----:B------:R-:W-:Y:S02]  /*6030*/  LOP3.LUT R22, R12, 0x10, R3, 0x78, !PT ;  /* 0x000000100c167812 */ /* 0x000fe400078e7803 */
[----:B------:R-:W-:Y:S01]  /*6040*/  LOP3.LUT R20, R13, 0x10, R6, 0x78, !PT ;  /* 0x000000100d147812 */ /* 0x000fe200078e7806 */
[----:B------:R4:W-:Y:S01]  /*6050*/  ST.E desc[UR48][R24.64], RZ ;  /* 0x000000ff18007985 */ /* 0x0009e2000c101930 */
[----:B------:R-:W-:-:S03]  /*6060*/  LOP3.LUT R14, R14, 0x10, R5, 0x78, !PT ;  /* 0x000000100e0e7812 */ /* 0x000fc600078e7805 */
[----:B------:R4:W-:Y:S04]  /*6070*/  ST.E desc[UR48][R22.64], RZ ;  /* 0x000000ff16007985 */ /* 0x0009e8000c101930 */
[----:B------:R4:W-:Y:S04]  /*6080*/  ST.E desc[UR48][R20.64], RZ ;  /* 0x000000ff14007985 */ /* 0x0009e8000c101930 */
[----:B------:R4:W-:Y:S01]  /*6090*/  ST.E desc[UR48][R14.64], RZ ;  /* 0x000000ff0e007985 */ /* 0x0009e2000c101930 */
[----:B------:R-:W-:Y:S01]  /*60a0*/  @!PT LDS RZ, [RZ] ;  /* 0x00000000fffff984 */ /* 0x000fe20000000800 */
[----:B------:R-:W-:Y:S01]  /*60b0*/  @!PT LDS RZ, [RZ] ;  /* 0x00000000fffff984 */ /* 0x000fe20000000800 */
[----:B------:R-:W-:Y:S01]  /*60c0*/  @!PT LDS RZ, [RZ] ;  /* 0x00000000fffff984 */ /* 0x000fe20000000800 */
[----:B------:R-:W-:Y:S01]  /*60d0*/  @!PT LDS RZ, [RZ] ;  /* 0x00000000fffff984 */ /* 0x000fe20000000800 */
[----:B------:R2:W-:Y:S06]  /*60e0*/  MEMBAR.ALL.CTA ;  /* 0x0000000000007992 */ /* 0x0005ec0000008000 */
[----:B--2---:R-:W2:Y:S01]  /*60f0*/  FENCE.VIEW.ASYNC.S ;  /* 0x00000000000073c6 */ /* 0x004ea20000000000 */
[----:B------:R-:W-:Y:S05]  /*6100*/  BRA.U UP0, `(.L_x_154) ;  /* 0x0000000100047547 */ /* 0x000fea000b800000 */
[----:B------:R-:W-:Y:S05]  /*6110*/  BPT.TRAP 0x1 ;  /* 0x000000040000795c */ /* 0x000fea0000300000 */
.L_x_154:
[----:B------:R-:W-:-:S05]  /*6120*/  HFMA2 R3, -RZ, RZ, 0, 5.9604644775390625e-08 ;  /* 0x00000001ff037431 */ /* 0x000fca00000001ff */
[----:B------:R-:W-:-:S04]  /*6130*/  SHF.L.U32 R4, R3, 0x1f, RZ ;  /* 0x0000001f03047819 */ /* 0x000fc800000006ff */
[----:B--2---:R-:W2:Y:S02]  /*6140*/  SYNCS.PHASECHK.TRANS64.TRYWAIT P0, [R17+URZ+0x38c8], R4 ;  /* 0x0038c804110075a7 */ /* 0x004ea400080011ff */
[----:B--2---:R-:W-:Y:S05]  /*6150*/  @!P0 BRA `(.L_x_155) ;  /* 0x000000bc00748947 */ /* 0x004fea0003800000 */
.L_x_379:
[----:B------:R-:W-:Y:S05]  /*6160*/  @!P6 BRA `(.L_x_156) ;  /* 0x000000000094e947 */ /* 0x000fea0003800000 */
[----:B------:R-:W5:Y:S01]  /*6170*/  LDCU UR4, c[0x0][0x380] ;  /* 0x00007000ff0477ac */ /* 0x000f620008000800 */
[----:B------:R-:W-:Y:S01]  /*6180*/  IMAD.U32 R5, RZ, RZ, UR41 ;  /* 0x00000029ff057e24 */ /* 0x000fe2000f8e00ff */
[----:B------:R-:W-:Y:S04]  /*6190*/  BSSY.RECONVERGENT B0, `(.L_x_156) ;  /* 0x0000022000007945 */ /* 0x000fe80003800200 */
[----:B------:R-:W-:-:S04]  /*61a0*/  IADD3 R5, PT, PT, R5, 0x80, R18 ;  /* 0x0000008005057810 */ /* 0x000fc80007ffe012 */
[----:B-----5:R-:W-:-:S13]  /*61b0*/  ISETP.GE.AND P0, PT, R5, UR4, PT ;  /* 0x0000000405007c0c */ /* 0x020fda000bf06270 */
[----:B------:R-:W-:Y:S05]  /*61c0*/  @P0 BRA `(.L_x_157) ;  /* 0x0000000000780947 */ /* 0x000fea0003800000 */
[----:B------:R-:W5:Y:S01]  /*61d0*/  LDCU UR7, c[0x0][0x38c] ;  /* 0x00007180ff0777ac */ /* 0x000f620008000800 */
[----:B------:R-:W3:Y:S01]  /*61e0*/  LDCU UR6, c[0x0][0x890] ;  /* 0x00011200ff0677ac */ /* 0x000ee20008000800 */
[----:B------:R-:W4:Y:S01]  /*61f0*/  LDCU.64 UR4, c[0x0][0x888] ;  /* 0x00011100ff0477ac */ /* 0x000f220008000a00 */
[----:B-----5:R-:W5:Y:S01]  /*6200*/  I2F.U32.RP R8, UR7 ;  /* 0x0000000700087d06 */ /* 0x020f620008209000 */
[----:B------:R-:W-:Y:S01]  /*6210*/  ISETP.NE.U32.AND P0, PT, RZ, UR7, PT ;  /* 0x00000007ff007c0c */ /* 0x000fe2000bf05070 */
[----:B---3--:R-:W-:-:S06]  /*6220*/  IMAD R2, R2, UR6, R5 ;  /* 0x0000000602027c24 */ /* 0x008fcc000f8e0205 */
[----:B-----5:R-:W3:Y:S02]  /*6230*/  MUFU.RCP R6, R8 ;  /* 0x0000000800067308 */ /* 0x020ee40000001000 */
[----:B---3--:R-:W-:-:S06]  /*6240*/  IADD3 R6, PT, PT, R6, 0xffffffe, RZ ;  /* 0x0ffffffe06067810 */ /* 0x008fcc0007ffe0ff */
[----:B------:R-:W3:Y:S02]  /*6250*/  F2I.FTZ.U32.TRUNC.NTZ R7, R6 ;  /* 0x0000000600077305 */ /* 0x000ee4000021f000 */
[----:B---3--:R-:W-:Y:S02]  /*6260*/  IADD3 R3, PT, PT, RZ, -R7, RZ ;  /* 0x80000007ff037210 */ /* 0x008fe40007ffe0ff */
[----:B------:R-:W-:-:S03]  /*6270*/  MOV R6, RZ ;  /* 0x000000ff00067202 */ /* 0x000fc60000000f00 */
[----:B------:R-:W-:-:S04]  /*6280*/  IMAD R3, R3, UR7, RZ ;  /* 0x0000000703037c24 */ /* 0x000fc8000f8e02ff */
[----:B------:R-:W-:-:S06]  /*6290*/  IMAD.HI.U32 R3, R7, R3, R6 ;  /* 0x0000000307037227 */ /* 0x000fcc00078e0006 */
[----:B-1----:R-:W-:-:S04]  /*62a0*/  IMAD.HI.U32 R3, R3, R0, RZ ;  /* 0x0000000003037227 */ /* 0x002fc800078e00ff */
[----:B------:R-:W-:-:S04]  /*62b0*/  IMAD.MOV R7, RZ, RZ, -R3 ;  /* 0x000000ffff077224 */ /* 0x000fc800078e0a03 */
[----:B--2---:R-:W-:Y:S02]  /*62c0*/  IMAD R4, R7, UR7, R0 ;  /* 0x0000000707047c24 */ /* 0x004fe4000f8e0200 */
[----:B------:R-:W1:Y:S03]  /*62d0*/  LDC.64 R6, c[0x0][0x880] ;  /* 0x00022000ff067b82 */ /* 0x000e660000000a00 */
[----:B------:R-:W-:-:S13]  /*62e0*/  ISETP.GE.U32.AND P2, PT, R4, UR7, PT ;  /* 0x0000000704007c0c */ /* 0x000fda000bf46070 */
[----:B------:R-:W-:Y:S02]  /*62f0*/  @P2 IADD3 R4, PT, PT, R4, -UR7, RZ ;  /* 0x8000000704042c10 */ /* 0x000fe4000fffe0ff */
[----:B------:R-:W-:Y:S02]  /*6300*/  @P2 IADD3 R3, PT, PT, R3, 0x1, RZ ;  /* 0x0000000103032810 */ /* 0x000fe40007ffe0ff */
[----:B------:R-:W-:-:S13]  /*6310*/  ISETP.GE.U32.AND P1, PT, R4, UR7, PT ;  /* 0x0000000704007c0c */ /* 0x000fda000bf26070 */
[----:B------:R-:W-:Y:S01]  /*6320*/  @P1 VIADD R3, R3, 0x1 ;  /* 0x0000000103031836 */ /* 0x000fe20000000000 */
[----:B------:R-:W-:-:S04]  /*6330*/  @!P0 LOP3.LUT R3, RZ, UR7, RZ, 0x33, !PT ;  /* 0x00000007ff038c12 */ /* 0x000fc8000f8e33ff */
[C---:B------:R-:W-:Y:S01]  /*6340*/  IADD3 R5, PT, PT, -R3.reuse, RZ, RZ ;  /* 0x000000ff03057210 */ /* 0x040fe20007ffe1ff */
[----:B----4-:R-:W-:-:S04]  /*6350*/  IMAD R2, R3, UR5, R2 ;  /* 0x0000000503027c24 */ /* 0x010fc8000f8e0202 */
[----:B------:R-:W-:Y:S01]  /*6360*/  IMAD R5, R5, UR7, R0 ;  /* 0x0000000705057c24 */ /* 0x000fe2000f8e0200 */
[----:B------:R-:W-:-:S03]  /*6370*/  MOV R0, 0xff800000 ;  /* 0xff80000000007802 */ /* 0x000fc60000000f00 */
[----:B------:R-:W-:-:S04]  /*6380*/  IMAD R5, R5, UR4, R2 ;  /* 0x0000000405057c24 */ /* 0x000fc8000f8e0202 */
[----:B-1----:R-:W-:-:S05]  /*6390*/  IMAD.WIDE.U32 R6, R5, 0x4, R6 ;  /* 0x0000000405067825 */ /* 0x002fca00078e0006 */
[----:B------:R5:W-:Y:S02]  /*63a0*/  STG.E desc[UR48][R6.64], R0 ;  /* 0x0000000006007986 */ /* 0x000be4000c101930 */
.L_x_157:
[----:B------:R-:W-:Y:S05]  /*63b0*/  BSYNC.RECONVERGENT B0 ;  /* 0x0000000000007941 */ /* 0x000fea0003800200 */
.L_x_156:
[----:B------:R-:W-:Y:S01]  /*63c0*/  @!PT LDS RZ, [RZ] ;  /* 0x00000000fffff984 */ /* 0x000fe20000000800 */
[----:B------:R-:W-:Y:S01]  /*63d0*/  @!PT LDS RZ, [RZ] ;  /* 0x00000000fffff984 */ /* 0x000fe20000000800 */
[----:B------:R-:W-:Y:S01]  /*63e0*/  @!PT LDS RZ, [RZ] ;  /* 0x00000000fffff984 */ /* 0x000fe20000000800 */
[----:B------:R-:W-:Y:S01]  /*63f0*/  @!PT LDS RZ, [RZ] ;  /* 0x00000000fffff984 */ /* 0x000fe20000000800 */
[----:B------:R1:W-:Y:S06]  /*6400*/  MEMBAR.ALL.CTA ;  /* 0x0000000000007992 */ /* 0x0003ec0000008000 */
[----:B-1----:R-:W1:Y:S01]  /*6410*/  FENCE.VIEW.ASYNC.S ;  /* 0x00000000000073c6 */ /* 0x002e620000000000 */
[----:B------:R-:W-:-:S09]  /*6420*/  UISETP.NE.AND UP0, UPT, UR38, URZ, UPT ;  /* 0x000000ff2600728c */ /* 0x000fd2000bf05270 */
[----:B------:R-:W-:Y:S05]  /*6430*/  BRA.U UP0, `(.L_x_158) ;  /* 0x0000000100047547 */ /* 0x000fea000b800000 */
[----:B------:R-:W-:Y:S05]  /*6440*/  BPT.TRAP 0x1 ;  /* 0x000000040000795c */ /* 0x000fea0000300000 */
.L_x_158:
[----:B-1----:R-:W-:Y:S01]  /*6450*/  SYNCS.ARRIVE.TRANS64.A1T0 RZ, [R17+URZ+0x38b8], RZ ;  /* 0x0038b8ff11ff79a7 */ /* 0x002fe200081000ff */
[----:B------:R-:W-:Y:S05]  /*6460*/  EXIT ;  /* 0x000000000000794d */ /* 0x000fea0003800000 */
.L_x_87:
[----:B------:R-:W-:Y:S01]  /*6470*/  UIADD3 UR5, UPT, UPT, UR4, 0x3f, URZ ;  /* 0x0000003f04057890 */ /* 0x000fe2000fffe0ff */
[C---:B------:R-:W-:Y:S01]  /*6480*/  IMAD.U32 R41, R16.reuse, 0x10000, RZ ;  /* 0x0001000010297824 */ /* 0x040fe200078e00ff */
[----:B------:R-:W-:Y:S01]  /*6490*/  UISETP.NE.AND UP1, UPT, UR37, URZ, UPT ;  /* 0x000000ff2500728c */ /* 0x000fe2000bf25270 */
[C---:B------:R-:W-:Y:S01]  /*64a0*/  LOP3.LUT R17, R16.reuse, 0x1f, RZ, 0xc0, !PT ;  /* 0x0000001f10117812 */ /* 0x040fe200078ec0ff */
[----:B------:R-:W-:Y:S01]  /*64b0*/  USHF.R.S32.HI UR4, URZ, 0x1f, UR5 ;  /* 0x0000001fff047899 */ /* 0x000fe20008011405 */
[----:B------:R-:W-:Y:S01]  /*64c0*/  LOP3.LUT R40, R16, 0x7f, RZ, 0xc0, !PT ;  /* 0x0000007f10287812 */ /* 0x000fe200078ec0ff */
[----:B------:R-:W-:Y:S01]  /*64d0*/  ULEA UR42, UR42, 0x4, 0x2 ;  /* 0x000000042a2a7891 */ /* 0x000fe2000f8e10ff */
[----:B------:R-:W-:Y:S01]  /*64e0*/  LOP3.LUT R41, R41, 0x600000, RZ, 0xc0, !PT ;  /* 0x0060000029297812 */ /* 0x000fe200078ec0ff */
[----:B------:R-:W-:Y:S02]  /*64f0*/  ULEA.HI UR4, UR4, UR5, URZ, 0x6 ;  /* 0x0000000504047291 */ /* 0x000fe4000f8f30ff */
[----:B------:R-:W-:Y:S01]  /*6500*/  ULOP3.LUT UR42, UR42, 0x3fffffc, URZ, 0xc0, !UPT ;  /* 0x03fffffc2a2a7892 */ /* 0x000fe2000f8ec0ff */
[----:B------:R-:W-:Y:S01]  /*6510*/  LOP3.LUT R42, R41, 0x80, RZ, 0xfc, !PT ;  /* 0x00000080292a7812 */ /* 0x000fe200078efcff */
[----:B------:R-:W-:-:S04]  /*6520*/  USHF.R.S32.HI UR4, URZ, 0x6, UR4 ;  /* 0x00000006ff047899 */ /* 0x000fc80008011404 */
[----:B------:R-:W-:-:S04]  /*6530*/  UISETP.LT.AND UP0, UPT, UR4, UR42, UPT ;  /* 0x0000002a0400728c */ /* 0x000fc8000bf01270 */
[----:B------:R-:W-:Y:S01]  /*6540*/  USEL UR45, UR4, UR42, UP0 ;  /* 0x0000002a042d7287 */ /* 0x000fe20008000000 */
[----:B------:R-:W-:Y:S11]  /*6550*/  BRA.U !UP1, `(.L_x_159) ;  /* 0x0000000109047547 */ /* 0x000ff6000b800000 */
[----:B------:R-:W-:Y:S05]  /*6560*/  BPT.TRAP 0x1 ;  /* 0x000000040000795c */ /* 0x000fea0000300000 */
.L_x_159:
[----:B------:R-:W1:Y:S01]  /*6570*/  S2UR UR40, SR_CgaCtaId ;  /* 0x00000000002879c3 */ /* 0x000e620000008800 */
[----:B------:R-:W-:Y:S01]  /*6580*/  UMOV UR39, 0x400 ;  /* 0x0000040000277882 */ /* 0x000fe20000000000 */
[----:B------:R-:W-:Y:S01]  /*6590*/  SHF.L.U32 R3, RZ, 0x1f, RZ ;  /* 0x0000001fff037819 */ /* 0x000fe200000006ff */
[----:B-1----:R-:W-:-:S09]  /*65a0*/  ULEA UR39, UR40, UR39, 0x18 ;  /* 0x0000002728277291 */ /* 0x002fd2000f8ec0ff */
[----:B------:R-:W1:Y:S02]  /*65b0*/  SYNCS.PHASECHK.TRANS64.TRYWAIT P0, [UR39+0x3870], R3 ;  /* 0x00387003ff0075a7 */ /* 0x000e640008001127 */
[----:B-1----:R-:W-:Y:S05]  /*65c0*/  @!P0 BRA `(.L_x_160) ;  /* 0x000000b8006c8947 */ /* 0x002fea0003800000 */
.L_x_380:
[----:B------:R-:W-:-:S09]  /*65d0*/  UISETP.NE.AND UP0, UPT, UR37, URZ, UPT ;  /* 0x000000ff2500728c */ /* 0x000fd2000bf05270 */
[----:B------:R-:W-:Y:S05]  /*65e0*/  BRA.U !UP0, `(.L_x_161) ;  /* 0x0000000108047547 */ /* 0x000fea000b800000 */
[----:B------:R-:W-:Y:S05]  /*65f0*/  BPT.TRAP 0x1 ;  /* 0x000000040000795c */ /* 0x000fea0000300000 */
.L_x_161:
[----:B------:R-:W-:Y:S02]  /*6600*/  UIADD3 UR44, UPT, UPT, UR39, 0x3878, URZ ;  /* 0x00003878272c7890 */ /* 0x000fe4000fffe0ff */
[----:B------:R-:W-:Y:S02]  /*6610*/  UISETP.NE.AND UP0, UPT, UR36, URZ, UPT ;  /* 0x000000ff2400728c */ /* 0x000fe4000bf05270 */
[----:B------:R-:W-:-:S09]  /*6620*/  UPRMT UR4, UR40, 0x654, UR44 ;  /* 0x0000065428047896 */ /* 0x000fd2000800002c */
[----:B------:R-:W-:Y:S01]  /*6630*/  SYNCS.ARRIVE.TRANS64.RED.A1T0 RZ, [UR4], RZ ;  /* 0x000000ffffff79a7 */ /* 0x000fe20008100404 */
[----:B------:R-:W-:Y:S05]  /*6640*/  BRA.U !UP0, `(.L_x_162) ;  /* 0x0000000108047547 */ /* 0x000fea000b800000 */
[----:B------:R-:W-:Y:S05]  /*6650*/  BPT.TRAP 0x1 ;  /* 0x000000040000795c */ /* 0x000fea0000300000 */
.L_x_162:
[----:B------:R-:W2:Y:S01]  /*6660*/  SYNCS.PHASECHK.TRANS64.TRYWAIT P0, [UR39+0x3880], R3 ;  /* 0x00388003ff0075a7 */ /* 0x000ea20008001127 */
[----:B------:R-:W-:Y:S01]  /*6670*/  UMOV UR43, URZ ;  /* 0x000000ff002b7c82 */ /* 0x000fe20008000000 */
[----:B--2---:R-:W-:Y:S05]  /*6680*/  @!P0 BRA `(.L_x_163) ;  /* 0x000000b800548947 */ /* 0x004fea0003800000 */
.L_x_381:
[----:B------:R-:W-:Y:S01]  /*6690*/  UISETP.GE.AND UP0, UPT, UR45, 0x2, UPT ;  /* 0x000000022d00788c */ /* 0x000fe2000bf06270 */
[----:B------:R-:W-:Y:S01]  /*66a0*/  HFMA2 R43, -RZ, RZ, 0, 5.9604644775390625e-08 ;  /* 0x00000001ff2b7431 */ /* 0x000fe200000001ff */
[----:B------:R-:W-:-:S07]  /*66b0*/  UMOV UR42, 0x1 ;  /* 0x00000001002a7882 */ /* 0x000fce0000000000 */
[----:B------:R-:W-:Y:S05]  /*66c0*/  BRA.U !UP0, `(.L_x_164) ;  /* 0x0000000d08907547 */ /* 0x000fea000b800000 */
[C---:B------:R-:W-:Y:S01]  /*66d0*/  VIADD R22, R41.reuse, 0x100 ;  /* 0x0000010029167836 */ /* 0x040fe20000000000 */
[----:B------:R-:W-:Y:S01]  /*66e0*/  LOP3.LUT R23, R18, 0x3, RZ, 0xc0, !PT ;  /* 0x0000000312177812 */ /* 0x000fe200078ec0ff */
[----:B------:R-:W-:Y:S01]  /*66f0*/  VIADD R16, R41, 0x180 ;  /* 0x0000018029107836 */ /* 0x000fe20000000000 */
[----:B------:R-:W-:Y:S01]  /*6700*/  SHF.R.U32.HI R19, RZ, 0x15, R42 ;  /* 0x00000015ff137819 */ /* 0x000fe2000001162a */
[----:B------:R-:W-:Y:S01]  /*6710*/  IMAD.MOV.U32 R43, RZ, RZ, 0x1 ;  /* 0x00000001ff2b7424 */ /* 0x000fe200078e00ff */
[----:B------:R-:W-:Y:S01]  /*6720*/  SHF.R.U32.HI R22, RZ, 0x15, R22 ;  /* 0x00000015ff167819 */ /* 0x000fe20000011616 */
[----:B------:R-:W-:Y:S01]  /*6730*/  UMOV UR43, URZ ;  /* 0x000000ff002b7c82 */ /* 0x000fe20008000000 */
[----:B------:R-:W-:Y:S01]  /*6740*/  SHF.R.U32.HI R16, RZ, 0x15, R16 ;  /* 0x00000015ff107819 */ /* 0x000fe20000011610 */
[----:B------:R-:W-:-:S06]  /*6750*/  UMOV UR41, URZ ;  /* 0x000000ff00297c82 */ /* 0x000fcc0008000000 */
.L_x_184:
[----:B------:R-:W-:Y:S01]  /*6760*/  UISETP.NE.AND UP0, UPT, UR37, URZ, UPT ;  /* 0x000000ff2500728c */ /* 0x000fe2000bf05270 */
[----:B------:R-:W-:Y:S01]  /*6770*/  UMOV UR4, UR45 ;  /* 0x0000002d00047c82 */ /* 0x000fe20008000000 */
[----:B------:R-:W-:Y:S02]  /*6780*/  UIADD3 UR45, UPT, UPT, UR45, -0x1, URZ ;  /* 0xffffffff2d2d7890 */ /* 0x000fe4000fffe0ff */
[----:B------:R-:W-:Y:S01]  /*6790*/  UISETP.GT.U32.AND UP1, UPT, UR4, 0x2, UPT ;  /* 0x000000020400788c */ /* 0x000fe2000bf24070 */
[----:B------:R-:W-:-:S03]  /*67a0*/  UMOV UR42, UR41 ;  /* 0x00000029002a7c82 */ /* 0x000fc60008000000 */
[----:B------:R-:W-:Y:S01]  /*67b0*/  UP2UR UR46, UPR, URZ, 0x2 ;  /* 0x00000002ff2e7883 */ /* 0x000fe20008000000 */
[----:B--23--:R-:W-:Y:S11]  /*67c0*/  BRA.U !UP0, `(.L_x_165) ;  /* 0x0000000108047547 */ /* 0x00cff6000b800000 */
[----:B------:R-:W-:Y:S05]  /*67d0*/  BPT.TRAP 0x1 ;  /* 0x000000040000795c */ /* 0x000fea0000300000 */
.L_x_165:
[----:B-1----:R-:W-:-:S04]  /*67e0*/  SHF.L.U32 R3, R43, 0x1f, RZ ;  /* 0x0000001f2b037819 */ /* 0x002fc800000006ff */
[----:B------:R-:W1:Y:S02]  /*67f0*/  SYNCS.PHASECHK.TRANS64.TRYWAIT P0, [UR39+0x3870], R3 ;  /* 0x00387003ff0075a7 */ /* 0x000e640008001127 */
[----:B-1----:R-:W-:Y:S05]  /*6800*/  @!P0 BRA `(.L_x_166) ;  /* 0x000000b8000c8947 */ /* 0x002fea0003800000 */
.L_x_382:
[----:B------:R-:W-:Y:S01]  /*6810*/  R2UR UR4, R41 ;  /* 0x00000000290472ca */ /* 0x000fe200000e0000 */
[----:B------:R-:W-:Y:S01]  /*6820*/  UISETP.NE.AND UP0, UPT, UR38, URZ, UPT ;  /* 0x000000ff2600728c */ /* 0x000fe2000bf05270 */
[----:B------:R-:W-:-:S11]  /*6830*/  PLOP3.LUT P0, PT, PT, PT, PT, 0x80, 0x8 ;  /* 0x000000000008781c */ /* 0x000fd60003f0f070 */
[----:B-1----:R-:W1:Y:S02]  /*6840*/  LDTM.x2 R2, tmem[UR4] ;  /* 0x00000004000279ee */ /* 0x002e6400080c0000 */
[----:B-1----:R-:W-:-:S13]  /*6850*/  FSETP.NEU.AND P2, PT, R2, R3, PT ;  /* 0x000000030200720b */ /* 0x002fda0003f4d000 */
[----:B------:R-:W1:Y:S01]  /*6860*/  @P2 LDC R0, c[0x0][0x704] ;  /* 0x0001c100ff002b82 */ /* 0x000e620000000800 */
[----:B------:R-:W-:Y:S01]  /*6870*/  @P2 FADD R3, R2, -R3 ;  /* 0x8000000302032221 */ /* 0x000fe20000000000 */
[----:B------:R-:W-:-:S03]  /*6880*/  IMAD.MOV.U32 R2, RZ, RZ, 0x3f800000 ;  /* 0x3f800000ff027424 */ /* 0x000fc600078e00ff */
[----:B-1----:R-:W-:-:S05]  /*6890*/  @P2 FMUL R3, R3, R0 ;  /* 0x0000000003032220 */ /* 0x002fca0000400000 */
[----:B------:R-:W-:-:S04]  /*68a0*/  @P2 FSETP.GEU.AND P1, PT, R3, -126, PT ;  /* 0xc2fc00000300280b */ /* 0x000fc80003f2e000 */
[----:B------:R-:W-:-:S13]  /*68b0*/  @P2 PLOP3.LUT P0, PT, P1, PT, PT, 0x80, 0x8 ;  /* 0x000000000008281c */ /* 0x000fda0000f0f070 */
[----:B------:R-:W-:-:S04]  /*68c0*/  @!P0 FMUL R3, R3, 0.5 ;  /* 0x3f00000003038820 */ /* 0x000fc80000400000 */
[----:B------:R-:W1:Y:S02]  /*68d0*/  @P2 MUFU.EX2 R0, R3 ;  /* 0x0000000300002308 */ /* 0x000e640000000800 */
[----:B-1----:R-:W-:-:S05]  /*68e0*/  @!P0 FMUL R0, R0, R0 ;  /* 0x0000000000008220 */ /* 0x002fca0000400000 */
[----:B------:R-:W-:Y:S01]  /*68f0*/  @P2 MOV R2, R0 ;  /* 0x0000000000022202 */ /* 0x000fe20000000f00 */
[----:B------:R-:W-:Y:S06]  /*6900*/  BRA.U UP0, `(.L_x_167) ;  /* 0x0000000100047547 */ /* 0x000fec000b800000 */
[----:B------:R-:W-:Y:S05]  /*6910*/  BPT.TRAP 0x1 ;  /* 0x000000040000795c */ /* 0x000fea0000300000 */
.L_x_167:
[----:B------:R-:W-:Y:S01]  /*6920*/  IMAD.U32 R3, RZ, RZ, UR43 ;  /* 0x0000002bff037e24 */ /* 0x000fe2000f8e00ff */
[----:B------:R-:W-:-:S04]  /*6930*/  FSETP.NEU.AND P1, PT, R2, 1, PT ;  /* 0x3f8000000200780b */ /* 0x000fc80003f2d000 */
[----:B------:R-:W-:-:S04]  /*6940*/  SHF.L.U32 R3, R3, 0x1f, RZ ;  /* 0x0000001f03037819 */ /* 0x000fc800000006ff */
[----:B------:R-:W1:Y:S02]  /*6950*/  SYNCS.PHASECHK.TRANS64.TRYWAIT P0, [UR39+0x3890], R3 ;  /* 0x00389003ff0075a7 */ /* 0x000e640008001127 */
[----:B-1----:R-:W-:Y:S05]  /*6960*/  @!P0 BRA `(.L_x_168) ;  /* 0x000000b400cc8947 */ /* 0x002fea0003800000 */
.L_x_383:
[----:B------:R-:W-:-:S13]  /*6970*/  VOTE.ANY P1, P1 ;  /* 0x0000000000ff7806 */ /* 0x000fda0000820100 */
[----:B------:R-:W-:Y:S05]  /*6980*/  @!P1 BRA `(.L_x_169) ;  /* 0x0000000000cc9947 */ /* 0x000fea0003800000 */
[----:B------:R-:W-:-:S13]  /*6990*/  ISETP.NE.AND P0, PT, R23, R22, PT ;  /* 0x000000161700720c */ /* 0x000fda0003f05270 */
[----:B------:R-:W-:Y:S05]  /*69a0*/  @!P0 BRA `(.L_x_170) ;  /* 0x0000000000408947 */ /* 0x000fea0003800000 */
[----:B------:R-:W-:Y:S01]  /*69b0*/  MOV R14, 0x8 ;  /* 0x00000008000e7802 */ /* 0x000fe20000000f00 */
[----:B------:R-:W2:Y:S01]  /*69c0*/  LDCU.64 UR8, c[0x4][0xb0] ;  /* 0x01001600ff0877ac */ /* 0x000ea20008000a00 */
[----:B------:R-:W-:Y:S02]  /*69d0*/  HFMA2 R12, -RZ, RZ, 0, 5.9604644775390625e-08 ;  /* 0x00000001ff0c7431 */ /* 0x000fe400000001ff */
[----:B------:R-:W-:Y:S01]  /*69e0*/  IMAD.MOV.U32 R8, RZ, RZ, 0x192 ;  /* 0x00000192ff087424 */ /* 0x000fe200078e00ff */
[----:B------:R-:W3:Y:S01]  /*69f0*/  LDCU.64 UR6, c[0x4][0xb8] ;  /* 0x01001700ff0677ac */ /* 0x000ee20008000a00 */
[----:B------:R-:W4:Y:S01]  /*6a00*/  LDC.64 R14, c[0x4][R14] ;  /* 0x010000000e0e7b82 */ /* 0x000f220000000a00 */
[----:B------:R-:W-:Y:S01]  /*6a10*/  IMAD.MOV.U32 R13, RZ, RZ, RZ ;  /* 0x000000ffff0d7224 */ /* 0x000fe200078e00ff */
[----:B------:R-:W5:Y:S01]  /*6a20*/  LDCU.64 UR4, c[0x4][0x30] ;  /* 0x01000600ff0477ac */ /* 0x000f620008000a00 */
[----:B--2---:R-:W-:Y:S01]  /*6a30*/  IMAD.U32 R4, RZ, RZ, UR8 ;  /* 0x00000008ff047e24 */ /* 0x004fe2000f8e00ff */
[----:B------:R-:W-:Y:S01]  /*6a40*/  MOV R5, UR9 ;  /* 0x0000000900057c02 */ /* 0x000fe20008000f00 */
[----:B---3--:R-:W-:Y:S01]  /*6a50*/  IMAD.U32 R6, RZ, RZ, UR6 ;  /* 0x00000006ff067e24 */ /* 0x008fe2000f8e00ff */
[----:B------:R-:W-:Y:S01]  /*6a60*/  MOV R7, UR7 ;  /* 0x0000000700077c02 */ /* 0x000fe20008000f00 */
[----:B-----5:R-:W-:Y:S01]  /*6a70*/  IMAD.U32 R10, RZ, RZ, UR4 ;  /* 0x00000004ff0a7e24 */ /* 0x020fe2000f8e00ff */
[----:B------:R-:W-:-:S02]  /*6a80*/  MOV R11, UR5 ;  /* 0x00000005000b7c02 */ /* 0x000fc40008000f00 */
[----:B------:R-:W-:-:S07]  /*6a90*/  LEPC R20, `(.L_x_170) ;  /* 0x000000001014794e */ /* 0x000fce0000000000 */
[----:B-1--4-:R-:W-:Y:S05]  /*6aa0*/  CALL.ABS.NOINC R14 ;  /* 0x000000000e007343 */ /* 0x012fea0003c00000 */
.L_x_170:
[----:B------:R-:W-:Y:S05]  /*6ab0*/  WARPSYNC.ALL ;  /* 0x0000000000007948 */ /* 0x000fea0003800000 */
[----:B------:R-:W-:Y:S02]  /*6ac0*/  R2UR UR4, R41 ;  /* 0x00000000290472ca */ /* 0x000fe400000e0000 */
[----:B------:R-:W-:Y:S02]  /*6ad0*/  ISETP.NE.AND P0, PT, R23, R22, PT ;  /* 0x000000161700720c */ /* 0x000fe40003f05270 */
[----:B------:R-:W-:-:S09]  /*6ae0*/  FSETP.NEU.AND P1, PT, R2, 1, PT ;  /* 0x3f8000000200780b */ /* 0x000fd20003f2d000 */
[----:B------:R-:W2:Y:S04]  /*6af0*/  LDTM.x16 R24, tmem[UR4+0x100] ;  /* 0x00010004001879ee */ /* 0x000ea80008240000 */
[C---:B--2---:R-:W-:Y:S02]  /*6b00*/  @P1 FMUL2 R24, R2.reuse.F32, R24.F32x2.HI_LO ;  /* 0x000000180218124a */ /* 0x044fe40000040000 */
[C---:B------:R-:W-:Y:S02]  /*6b10*/  @P1 FMUL2 R26, R2.reuse.F32, R26.F32x2.HI_LO ;  /* 0x0000001a021a124a */ /* 0x040fe40000040000 */
[C---:B------:R-:W-:Y:S02]  /*6b20*/  @P1 FMUL2 R28, R2.reuse.F32, R28.F32x2.HI_LO ;  /* 0x0000001c021c124a */ /* 0x040fe40000040000 */
[----:B------:R-:W-:-:S02]  /*6b30*/  @P1 FMUL2 R30, R2.F32, R30.F32x2.HI_LO ;  /* 0x0000001e021e124a */ /* 0x000fc40000040000 */
[C---:B------:R-:W-:Y:S02]  /*6b40*/  @P1 FMUL2 R32, R2.reuse.F32, R32.F32x2.HI_LO ;  /* 0x000000200220124a */ /* 0x040fe40000040000 */
[C---:B------:R-:W-:Y:S02]  /*6b50*/  @P1 FMUL2 R34, R2.reuse.F32, R34.F32x2.HI_LO ;  /* 0x000000220222124a */ /* 0x040fe40000040000 */
[C---:B------:R-:W-:Y:S02]  /*6b60*/  @P1 FMUL2 R36, R2.reuse.F32, R36.F32x2.HI_LO ;  /* 0x000000240224124a */ /* 0x040fe40000040000 */
[----:B------:R-:W-:Y:S01]  /*6b70*/  @P1 FMUL2 R38, R2.F32, R38.F32x2.HI_LO ;  /* 0x000000260226124a */ /* 0x000fe20000040000 */
[----:B------:R-:W-:Y:S06]  /*6b80*/  @!P0 BRA `(.L_x_171) ;  /* 0x0000000000408947 */ /* 0x000fec0003800000 */
[----:B------:R-:W-:Y:S01]  /*6b90*/  MOV R2, 0x8 ;  /* 0x0000000800027802 */ /* 0x000fe20000000f00 */
[----:B------:R-:W2:Y:S01]  /*6ba0*/  LDCU.64 UR6, c[0x4][0xb0] ;  /* 0x01001600ff0677ac */ /* 0x000ea20008000a00 */
[----:B------:R-:W-:Y:S02]  /*6bb0*/  HFMA2 R12, -RZ, RZ, 0, 5.9604644775390625e-08 ;  /* 0x00000001ff0c7431 */ /* 0x000fe400000001ff */
[----:B------:R-:W-:Y:S01]  /*6bc0*/  IMAD.MOV.U32 R8, RZ, RZ, 0x1be ;  /* 0x000001beff087424 */ /* 0x000fe200078e00ff */
[----:B------:R-:W3:Y:S01]  /*6bd0*/  LDCU.64 UR4, c[0x4][0xb8] ;  /* 0x01001700ff0477ac */ /* 0x000ee20008000a00 */
[----:B-1----:R-:W1:Y:S01]  /*6be0*/  LDC.64 R2, c[0x4][R2] ;  /* 0x0100000002027b82 */ /* 0x002e620000000a00 */
[----:B------:R-:W-:Y:S01]  /*6bf0*/  IMAD.MOV.U32 R13, RZ, RZ, RZ ;  /* 0x000000ffff0d7224 */ /* 0x000fe200078e00ff */
[----:B------:R-:W4:Y:S01]  /*6c00*/  LDCU.64 UR8, c[0x4][0x38] ;  /* 0x01000700ff0877ac */ /* 0x000f220008000a00 */
[----:B--2---:R-:W-:Y:S01]  /*6c10*/  IMAD.U32 R4, RZ, RZ, UR6 ;  /* 0x00000006ff047e24 */ /* 0x004fe2000f8e00ff */
[----:B------:R-:W-:Y:S01]  /*6c20*/  MOV R5, UR7 ;  /* 0x0000000700057c02 */ /* 0x000fe20008000f00 */
[----:B---3--:R-:W-:Y:S01]  /*6c30*/  IMAD.U32 R6, RZ, RZ, UR4 ;  /* 0x00000004ff067e24 */ /* 0x008fe2000f8e00ff */
[----:B------:R-:W-:Y:S01]  /*6c40*/  MOV R7, UR5 ;  /* 0x0000000500077c02 */ /* 0x000fe20008000f00 */
[----:B----4-:R-:W-:Y:S01]  /*6c50*/  IMAD.U32 R10, RZ, RZ, UR8 ;  /* 0x00000008ff0a7e24 */ /* 0x010fe2000f8e00ff */
[----:B------:R-:W-:-:S02]  /*6c60*/  MOV R11, UR9 ;  /* 0x00000009000b7c02 */ /* 0x000fc40008000f00 */
[----:B------:R-:W-:-:S07]  /*6c70*/  LEPC R20, `(.L_x_171) ;  /* 0x000000001014794e */ /* 0x000fce0000000000 */
[----:B-1----:R-:W-:Y:S05]  /*6c80*/  CALL.ABS.NOINC R2 ;  /* 0x0000000002007343 */ /* 0x002fea0003c00000 */
.L_x_171:
[----:B------:R-:W-:Y:S05]  /*6c90*/  WARPSYNC.ALL ;  /* 0x0000000000007948 */ /* 0x000fea0003800000 */
[----:B------:R-:W-:-:S13]  /*6ca0*/  R2UR UR4, R41 ;  /* 0x00000000290472ca */ /* 0x000fda00000e0000 */
[----:B------:R2:W-:Y:S02]  /*6cb0*/  STTM.x16 tmem[UR4+0x100], R24 ;  /* 0x00010018000079ed */ /* 0x0005e40008240004 */
.L_x_169:
[----:B------:R-:W-:-:S09]  /*6cc0*/  UISETP.NE.AND UP0, UPT, UR36, URZ, UPT ;  /* 0x000000ff2400728c */ /* 0x000fd2000bf05270 */
[----:B------:R-:W-:Y:S05]  /*6cd0*/  BRA.U !UP0, `(.L_x_172) ;  /* 0x0000000108047547 */ /* 0x000fea000b800000 */
[----:B------:R-:W-:Y:S05]  /*6ce0*/  BPT.TRAP 0x1 ;  /* 0x000000040000795c */ /* 0x000fea0000300000 */
.L_x_172:
[----:B------:R-:W-:Y:S02]  /*6cf0*/  UIADD3 UR4, UPT, UPT, UR39, 0x3888, URZ ;  /* 0x0000388827047890 */ /* 0x000fe4000fffe0ff */
[----:B------:R-:W-:Y:S02]  /*6d00*/  UISETP.NE.AND UP0, UPT, UR38, URZ, UPT ;  /* 0x000000ff2600728c */ /* 0x000fe4000bf05270 */
[----:B------:R-:W-:Y:S02]  /*6d10*/  UPRMT UR4, UR40, 0x654, UR4 ;  /* 0x0000065428047896 */ /* 0x000fe40008000004 */
[----:B------:R-:W-:-:S07]  /*6d20*/  ULOP3.LUT UR41, UR42, 0x1, URZ, 0x3c, !UPT ;  /* 0x000000012a297892 */ /* 0x000fce000f8e3cff */
[----:B------:R-:W-:Y:S01]  /*6d30*/  SYNCS.ARRIVE.TRANS64.RED.A1T0 RZ, [UR4], RZ ;  /* 0x000000ffffff79a7 */ /* 0x000fe20008100404 */
[----:B------:R-:W3:Y:S01]  /*6d40*/  FENCE.VIEW.ASYNC.T ;  /* 0x00000000000073c6 */ /* 0x000ee20000000200 */
[----:B------:R-:W-:Y:S05]  /*6d50*/  BRA.U UP0, `(.L_x_173) ;  /* 0x0000000100087547 */ /* 0x000fea000b800000 */
[----:B------:R-:W-:Y:S05]  /*6d60*/  BPT.TRAP 0x1 ;  /* 0x000000040000795c */ /* 0x000fea0000300000 */
[----:B------:R-:W-:Y:S05]  /*6d70*/  BPT.TRAP 0x1 ;  /* 0x000000040000795c */ /* 0x000fea0000300000 */
.L_x_173:
[----:B------:R-:W-:Y:S02]  /*6d80*/  UIADD3 UR4, UPT, UPT, UR39, 0x38a0, URZ ;  /* 0x000038a027047890 */ /* 0x000fe4000fffe0ff */
[----:B------:R-:W-:Y:S02]  /*6d90*/  UISETP.NE.AND UP0, UPT, UR36, URZ, UPT ;  /* 0x000000ff2400728c */ /* 0x000fe4000bf05270 */
[----:B------:R-:W-:-:S09]  /*6da0*/  UPRMT UR4, UR40, 0x654, UR4 ;  /* 0x0000065428047896 */ /* 0x000fd20008000004 */
[----:B---3--:R-:W-:Y:S01]  /*6db0*/  SYNCS.ARRIVE.TRANS64.RED.A1T0 RZ, [UR4], RZ ;  /* 0x000000ffffff79a7 */ /* 0x008fe20008100404 */
[----:B------:R-:W-:Y:S05]  /*6dc0*/  BRA.U !UP0, `(.L_x_174) ;  /* 0x0000000108047547 */ /* 0x000fea000b800000 */
[----:B------:R-:W-:Y:S05]  /*6dd0*/  BPT.TRAP 0x1 ;  /* 0x000000040000795c */ /* 0x000fea0000300000 */
.L_x_174:
[----:B-1----:R-:W-:Y:S01]  /*6de0*/  IMAD.U32 R3, RZ, RZ, UR41 ;  /* 0x00000029ff037e24 */ /* 0x002fe2000f8e00ff */
[----:B------:R-:W-:-:S04]  /*6df0*/  ISETP.NE.AND P0, PT, R23, R19, PT ;  /* 0x000000131700720c */ /* 0x000fc80003f05270 */
[----:B------:R-:W-:-:S04]  /*6e00*/  SHF.L.U32 R3, R3, 0x1f, RZ ;  /* 0x0000001f03037819 */ /* 0x000fc800000006ff */
[----:B------:R-:W1:Y:S02]  /*6e10*/  SYNCS.PHASECHK.TRANS64.TRYWAIT P1, [UR39+0x3880], R3 ;  /* 0x00388003ff0075a7 */ /* 0x000e640008021127 */
[----:B-1----:R-:W-:Y:S05]  /*6e20*/  @!P1 BRA `(.L_x_175) ;  /* 0x000000b000b49947 */ /* 0x002fea0003800000 */
.L_x_384:
[----:B------:R-:W-:Y:S05]  /*6e30*/  @!P0 BRA `(.L_x_176) ;  /* 0x0000000000408947 */ /* 0x000fea0003800000 */
[----:B------:R-:W-:Y:S01]  /*6e40*/  MOV R2, 0x8 ;  /* 0x0000000800027802 */ /* 0x000fe20000000f00 */
[----:B------:R-:W3:Y:S01]  /*6e50*/  LDCU.64 UR6, c[0x4][0xb0] ;  /* 0x01001600ff0677ac */ /* 0x000ee20008000a00 */
[----:B------:R-:W-:Y:S02]  /*6e60*/  HFMA2 R12, -RZ, RZ, 0, 5.9604644775390625e-08 ;  /* 0x00000001ff0c7431 */ /* 0x000fe400000001ff */
[----:B------:R-:W-:Y:S01]  /*6e70*/  IMAD.MOV.U32 R8, RZ, RZ, 0x192 ;  /* 0x00000192ff087424 */ /* 0x000fe200078e00ff */
[----:B------:R-:W4:Y:S01]  /*6e80*/  LDCU.64 UR4, c[0x4][0xb8] ;  /* 0x01001700ff0477ac */ /* 0x000f220008000a00 */
[----:B-1----:R-:W1:Y:S01]  /*6e90*/  LDC.64 R2, c[0x4][R2] ;  /* 0x0100000002027b82 */ /* 0x002e620000000a00 */
[----:B------:R-:W-:Y:S01]  /*6ea0*/  IMAD.MOV.U32 R13, RZ, RZ, RZ ;  /* 0x000000ffff0d7224 */ /* 0x000fe200078e00ff */
[----:B------:R-:W5:Y:S01]  /*6eb0*/  LDCU.64 UR8, c[0x4][0x28] ;  /* 0x01000500ff0877ac */ /* 0x000f620008000a00 */
[----:B---3--:R-:W-:Y:S01]  /*6ec0*/  IMAD.U32 R4, RZ, RZ, UR6 ;  /* 0x00000006ff047e24 */ /* 0x008fe2000f8e00ff */
[----:B------:R-:W-:Y:S01]  /*6ed0*/  MOV R5, UR7 ;  /* 0x0000000700057c02 */ /* 0x000fe20008000f00 */
[----:B----4-:R-:W-:Y:S01]  /*6ee0*/  IMAD.U32 R6, RZ, RZ, UR4 ;  /* 0x00000004ff067e24 */ /* 0x010fe2000f8e00ff */
[----:B------:R-:W-:Y:S01]  /*6ef0*/  MOV R7, UR5 ;  /* 0x0000000500077c02 */ /* 0x000fe20008000f00 */
[----:B-----5:R-:W-:Y:S01]  /*6f00*/  IMAD.U32 R10, RZ, RZ, UR8 ;  /* 0x00000008ff0a7e24 */ /* 0x020fe2000f8e00ff */
[----:B------:R-:W-:-:S02]  /*6f10*/  MOV R11, UR9 ;  /* 0x00000009000b7c02 */ /* 0x000fc40008000f00 */
[----:B------:R-:W-:-:S07]  /*6f20*/  LEPC R20, `(.L_x_176) ;  /* 0x000000001014794e */ /* 0x000fce0000000000 */
[----:B-12---:R-:W-:Y:S05]  /*6f30*/  CALL.ABS.NOINC R2 ;  /* 0x0000000002007343 */ /* 0x006fea0003c00000 */
.L_x_176:
[----:B------:R-:W-:Y:S05]  /*6f40*/  WARPSYNC.ALL ;  /* 0x0000000000007948 */ /* 0x000fea0003800000 */
        /* <DEDUP_REMOVED lines=17> */
.L_x_177:
[----:B------:R-:W-:Y:S01]  /*7060*/  IMAD.U32 R3, RZ, RZ, UR43 ;  /* 0x0000002bff037e24 */ /* 0x000fe2000f8e00ff */
[----:B------:R-:W-:-:S04]  /*7070*/  FSETP.NEU.AND P1, PT, R2, 1, PT ;  /* 0x3f8000000200780b */ /* 0x000fc80003f2d000 */
[----:B------:R-:W-:-:S04]  /*7080*/  SHF.L.U32 R3, R3, 0x1f, RZ ;  /* 0x0000001f03037819 */ /* 0x000fc800000006ff */
[----:B------:R-:W1:Y:S02]  /*7090*/  SYNCS.PHASECHK.TRANS64.TRYWAIT P0, [UR39+0x3898], R3 ;  /* 0x00389803ff0075a7 */ /* 0x000e640008001127 */
[----:B-1----:R-:W-:Y:S05]  /*70a0*/  @!P0 BRA `(.L_x_178) ;  /* 0x000000b0002c8947 */ /* 0x002fea0003800000 */
.L_x_385:
[----:B------:R-:W-:-:S13]  /*70b0*/  VOTE.ANY P1, P1 ;  /* 0x0000000000ff7806 */ /* 0x000fda0000820100 */
[----:B------:R-:W-:Y:S05]  /*70c0*/  @!P1 BRA `(.L_x_179) ;  /* 0x0000000000cc9947 */ /* 0x000fea0003800000 */
[----:B------:R-:W-:-:S13]  /*70d0*/  ISETP.NE.AND P0, PT, R23, R16, PT ;  /* 0x000000101700720c */ /* 0x000fda0003f05270 */
[----:B------:R-:W-:Y:S05]  /*70e0*/  @!P0 BRA `(.L_x_180) ;  /* 0x0000000000408947 */ /* 0x000fea0003800000 */
[----:B------:R-:W-:Y:S01]  /*70f0*/  MOV R14, 0x8 ;  /* 0x00000008000e7802 */ /* 0x000fe20000000f00 */
[----:B------:R-:W3:Y:S01]  /*7100*/  LDCU.64 UR8, c[0x4][0xb0] ;  /* 0x01001600ff0877ac */ /* 0x000ee20008000a00 */
[----:B------:R-:W-:Y:S02]  /*7110*/  HFMA2 R12, -RZ, RZ, 0, 5.9604644775390625e-08 ;  /* 0x00000001ff0c7431 */ /* 0x000fe400000001ff */
[----:B------:R-:W-:Y:S01]  /*7120*/  IMAD.MOV.U32 R8, RZ, RZ, 0x192 ;  /* 0x00000192ff087424 */ /* 0x000fe200078e00ff */
[----:B------:R-:W4:Y:S01]  /*7130*/  LDCU.64 UR6, c[0x4][0xb8] ;  /* 0x01001700ff0677ac */ /* 0x000f220008000a00 */
[----:B------:R-:W5:Y:S01]  /*7140*/  LDC.64 R14, c[0x4][R14] ;  /* 0x010000000e0e7b82 */ /* 0x000f620000000a00 */
[----:B------:R-:W-:Y:S01]  /*7150*/  IMAD.MOV.U32 R13, RZ, RZ, RZ ;  /* 0x000000ffff0d7224 */ /* 0x000fe200078e00ff */
[----:B------:R-:W1:Y:S01]  /*7160*/  LDCU.64 UR4, c[0x4][0x30] ;  /* 0x01000600ff0477ac */ /* 0x000e620008000a00 */
[----:B---3--:R-:W-:Y:S01]  /*7170*/  IMAD.U32 R4, RZ, RZ, UR8 ;  /* 0x00000008ff047e24 */ /* 0x008fe2000f8e00ff */
[----:B------:R-:W-:Y:S01]  /*7180*/  MOV R5, UR9 ;  /* 0x0000000900057c02 */ /* 0x000fe20008000f00 */
[----:B----4-:R-:W-:Y:S01]  /*7190*/  IMAD.U32 R6, RZ, RZ, UR6 ;  /* 0x00000006ff067e24 */ /* 0x010fe2000f8e00ff */
[----:B------:R-:W-:Y:S01]  /*71a0*/  MOV R7, UR7 ;  /* 0x0000000700077c02 */ /* 0x000fe20008000f00 */
[----:B-1----:R-:W-:Y:S01]  /*71b0*/  IMAD.U32 R10, RZ, RZ, UR4 ;  /* 0x00000004ff0a7e24 */ /* 0x002fe2000f8e00ff */
[----:B------:R-:W-:-:S02]  /*71c0*/  MOV R11, UR5 ;  /* 0x00000005000b7c02 */ /* 0x000fc40008000f00 */
[----:B------:R-:W-:-:S07]  /*71d0*/  LEPC R20, `(.L_x_180) ;  /* 0x000000001014794e */ /* 0x000fce0000000000 */
[----:B--2--5:R-:W-:Y:S05]  /*71e0*/  CALL.ABS.NOINC R14 ;  /* 0x000000000e007343 */ /* 0x024fea0003c00000 */
.L_x_180:
[----:B------:R-:W-:Y:S05]  /*71f0*/  WARPSYNC.ALL ;  /* 0x0000000000007948 */ /* 0x000fea0003800000 */
[----:B------:R-:W-:Y:S02]  /*7200*/  R2UR UR4, R41 ;  /* 0x00000000290472ca */ /* 0x000fe400000e0000 */
[----:B------:R-:W-:Y:S02]  /*7210*/  ISETP.NE.AND P0, PT, R23, R16, PT ;  /* 0x000000101700720c */ /* 0x000fe40003f05270 */
[----:B------:R-:W-:-:S09]  /*7220*/  FSETP.NEU.AND P1, PT, R2, 1, PT ;  /* 0x3f8000000200780b */ /* 0x000fd20003f2d000 */
[----:B--2---:R-:W2:Y:S04]  /*7230*/  LDTM.x16 R24, tmem[UR4+0x180] ;  /* 0x00018004001879ee */ /* 0x004ea80008240000 */
        /* <DEDUP_REMOVED lines=25> */
.L_x_181:
[----:B------:R-:W-:Y:S05]  /*73d0*/  WARPSYNC.ALL ;  /* 0x0000000000007948 */ /* 0x000fea0003800000 */
[----:B------:R-:W-:-:S13]  /*73e0*/  R2UR UR4, R41 ;  /* 0x00000000290472ca */ /* 0x000fda00000e0000 */
[----:B------:R3:W-:Y:S02]  /*73f0*/  STTM.x16 tmem[UR4+0x180], R24 ;  /* 0x00018018000079ed */ /* 0x0007e40008240004 */
.L_x_179:
[----:B------:R-:W-:-:S09]  /*7400*/  UISETP.NE.AND UP0, UPT, UR37, URZ, UPT ;  /* 0x000000ff2500728c */ /* 0x000fd2000bf05270 */
[----:B------:R-:W-:Y:S05]  /*7410*/  BRA.U !UP0, `(.L_x_182) ;  /* 0x0000000108047547 */ /* 0x000fea000b800000 */
[----:B------:R-:W-:Y:S05]  /*7420*/  BPT.TRAP 0x1 ;  /* 0x000000040000795c */ /* 0x000fea0000300000 */
.L_x_182:
[----:B------:R-:W-:Y:S02]  /*7430*/  UPRMT UR4, UR40, 0x654, UR44 ;  /* 0x0000065428047896 */ /* 0x000fe4000800002c */
[----:B------:R-:W-:-:S07]  /*7440*/  UISETP.NE.AND UP0, UPT, UR38, URZ, UPT ;  /* 0x000000ff2600728c */ /* 0x000fce000bf05270 */
[----:B------:R-:W-:Y:S01]  /*7450*/  SYNCS.ARRIVE.TRANS64.RED.A1T0 RZ, [UR4], RZ ;  /* 0x000000ffffff79a7 */ /* 0x000fe20008100404 */
[----:B------:R-:W4:Y:S01]  /*7460*/  FENCE.VIEW.ASYNC.T ;  /* 0x00000000000073c6 */ /* 0x000f220000000200 */
[----:B------:R-:W-:Y:S05]  /*7470*/  BRA.U UP0, `(.L_x_183) ;  /* 0x0000000100087547 */ /* 0x000fea000b800000 */
[----:B------:R-:W-:Y:S05]  /*7480*/  BPT.TRAP 0x1 ;  /* 0x000000040000795c */ /* 0x000fea0000300000 */
[----:B------:R-:W-:Y:S05]  /*7490*/  BPT.TRAP 0x1 ;  /* 0x000000040000795c */ /* 0x000fea0000300000 */
.L_x_183:
[----:B------:R-:W-:Y:S01]  /*74a0*/  UIADD3 UR5, UPT, UPT, UR39, 0x38a8, URZ ;  /* 0x000038a827057890 */ /* 0x000fe2000fffe0ff */
[----:B------:R-:W-:Y:S01]  /*74b0*/  LOP3.LUT R43, R43, 0x1, RZ, 0x3c, !PT ;  /* 0x000000012b2b7812 */ /* 0x000fe200078e3cff */
[----:B------:R-:W-:Y:S02]  /*74c0*/  UISETP.NE.AND UP0, UPT, UR46, URZ, UPT ;  /* 0x000000ff2e00728c */ /* 0x000fe4000bf05270 */
[----:B------:R-:W-:Y:S02]  /*74d0*/  UPRMT UR5, UR40, 0x654, UR5 ;  /* 0x0000065428057896 */ /* 0x000fe40008000005 */
[----:B------:R-:W-:-:S07]  /*74e0*/  ULOP3.LUT UR43, UR43, 0x1, URZ, 0x3c, !UPT ;  /* 0x000000012b2b7892 */ /* 0x000fce000f8e3cff */
[----:B----4-:R-:W-:Y:S01]  /*74f0*/  SYNCS.ARRIVE.TRANS64.RED.A1T0 RZ, [UR5], RZ ;  /* 0x000000ffffff79a7 */ /* 0x010fe20008100405 */
[----:B------:R-:W-:Y:S05]  /*7500*/  BRA.U UP0, `(.L_x_184) ;  /* 0xfffffff100947547 */ /* 0x000fea000b83ffff */
.L_x_164:
[----:B------:R-:W-:-:S09]  /*7510*/  UISETP.NE.AND UP0, UPT, UR36, URZ, UPT ;  /* 0x000000ff2400728c */ /* 0x000fd2000bf05270 */
[----:B------:R-:W-:Y:S05]  /*7520*/  BRA.U !UP0, `(.L_x_185) ;  /* 0x0000000108047547 */ /* 0x000fea000b800000 */
[----:B------:R-:W-:Y:S05]  /*7530*/  BPT.TRAP 0x1 ;  /* 0x000000040000795c */ /* 0x000fea0000300000 */
.L_x_185:
[----:B------:R-:W4:Y:S01]  /*7540*/  S2UR UR41, SR_CgaCtaId ;  /* 0x00000000002979c3 */ /* 0x000f220000008800 */
[----:B------:R-:W-:Y:S01]  /*7550*/  UMOV UR40, 0x400 ;  /* 0x0000040000287882 */ /* 0x000fe20000000000 */
[----:B------:R-:W-:Y:S02]  /*7560*/  UISETP.NE.AND UP0, UPT, UR37, URZ, UPT ;  /* 0x000000ff2500728c */ /* 0x000fe4000bf05270 */
[----:B----4-:R-:W-:-:S04]  /*7570*/  ULEA UR40, UR41, UR40, 0x18 ;  /* 0x0000002829287291 */ /* 0x010fc8000f8ec0ff */
[----:B------:R-:W-:-:S04]  /*7580*/  UIADD3 UR39, UPT, UPT, UR40, 0x3888, URZ ;  /* 0x0000388828277890 */ /* 0x000fc8000fffe0ff */
[----:B------:R-:W-:-:S09]  /*7590*/  UPRMT UR5, UR41, 0x654, UR39 ;  /* 0x0000065429057896 */ /* 0x000fd20008000027 */
[----:B------:R-:W-:Y:S01]  /*75a0*/  SYNCS.ARRIVE.TRANS64.RED.A1T0 RZ, [UR5], RZ ;  /* 0x000000ffffff79a7 */ /* 0x000fe20008100405 */
[----:B------:R-:W-:Y:S05]  /*75b0*/  BRA.U !UP0, `(.L_x_186) ;  /* 0x0000000108047547 */ /* 0x000fea000b800000 */
[----:B------:R-:W-:Y:S05]  /*75c0*/  BPT.TRAP 0x1 ;  /* 0x000000040000795c */ /* 0x000fea0000300000 */
.L_x_186:
[----:B------:R-:W-:-:S04]  /*75d0*/  SHF.L.U32 R43, R43, 0x1f, RZ ;  /* 0x0000001f2b2b7819 */ /* 0x000fc800000006ff */
[----:B------:R-:W4:Y:S02]  /*75e0*/  SYNCS.PHASECHK.TRANS64.TRYWAIT P0, [UR40+0x3870], R43 ;  /* 0x0038702bff0075a7 */ /* 0x000f240008001128 */
[----:B----4-:R-:W-:Y:S05]  /*75f0*/  @!P0 BRA `(.L_x_187) ;  /* 0x000000a800f08947 */ /* 0x010fea0003800000 */
.L_x_386:
[----:B------:R-:W-:Y:S01]  /*7600*/  R2UR UR5, R41 ;  /* 0x00000000290572ca */ /* 0x000fe200000e0000 */
[----:B------:R-:W-:-:S12]  /*7610*/  UISETP.NE.AND UP0, UPT, UR37, URZ, UPT ;  /* 0x000000ff2500728c */ /* 0x000fd8000bf05270 */
[----:B------:R-:W4:Y:S02]  /*7620*/  LDTM.x2 R22, tmem[UR5] ;  /* 0x00000005001679ee */ /* 0x000f2400080c0000 */
[----:B----4-:R-:W-:Y:S05]  /*7630*/  BRA.U !UP0, `(.L_x_188) ;  /* 0x0000000108047547 */ /* 0x010fea000b800000 */
[----:B------:R-:W-:Y:S05]  /*7640*/  BPT.TRAP 0x1 ;  /* 0x000000040000795c */ /* 0x000fea0000300000 */
.L_x_188:
[----:B------:R-:W-:Y:S01]  /*7650*/  SYNCS.ARRIVE.TRANS64.RED.A1T0 RZ, [UR4], RZ ;  /* 0x000000ffffff79a7 */ /* 0x000fe20008100404 */
[----:B------:R-:W-:-:S09]  /*7660*/  UISETP.NE.AND UP0, UPT, UR38, URZ, UPT ;  /* 0x000000ff2600728c */ /* 0x000fd2000bf05270 */
[----:B------:R-:W-:Y:S05]  /*7670*/  BRA.U UP0, `(.L_x_189) ;  /* 0x0000000100047547 */ /* 0x000fea000b800000 */
[----:B------:R-:W-:Y:S05]  /*7680*/  BPT.TRAP 0x1 ;  /* 0x000000040000795c */ /* 0x000fea0000300000 */
.L_x_189:
[----:B-1----:R-:W-:-:S04]  /*7690*/  MOV R3, UR43 ;  /* 0x0000002b00037c02 */ /* 0x002fc80008000f00 */
[----:B------:R-:W-:-:S04]  /*76a0*/  SHF.L.U32 R3, R3, 0x1f, RZ ;  /* 0x0000001f03037819 */ /* 0x000fc800000006ff */
[----:B------:R-:W1:Y:S02]  /*76b0*/  SYNCS.PHASECHK.TRANS64.TRYWAIT P0, [UR40+0x3890], R3 ;  /* 0x00389003ff0075a7 */ /* 0x000e640008001128 */
[----:B-1----:R-:W-:Y:S05]  /*76c0*/  @!P0 BRA `(.L_x_190) ;  /* 0x000000a800d48947 */ /* 0x002fea0003800000 */
.L_x_387:
[----:B------:R-:W-:-:S09]  /*76d0*/  UISETP.NE.AND UP0, UPT, UR38, URZ, UPT ;  /* 0x000000ff2600728c */ /* 0x000fd2000bf05270 */
[----:B------:R-:W-:Y:S05]  /*76e0*/  BRA.U UP0, `(.L_x_191) ;  /* 0x0000000100047547 */ /* 0x000fea000b800000 */
[----:B------:R-:W-:Y:S05]  /*76f0*/  BPT.TRAP 0x1 ;  /* 0x000000040000795c */ /* 0x000fea0000300000 */
.L_x_191:
[----:B-1----:R-:W-:Y:S01]  /*7700*/  IMAD.MOV.U32 R0, RZ, RZ, 0x1 ;  /* 0x00000001ff007424 */ /* 0x002fe200078e00ff */
[C---:B--23--:R-:W-:Y:S01]  /*7710*/  LOP3.LUT R30, R18.reuse, 0x3, RZ, 0xc0, !PT ;  /* 0x00000003121e7812 */ /* 0x04cfe200078ec0ff */
[----:B------:R-:W-:Y:S02]  /*7720*/  VIADD R3, R41, 0x100 ;  /* 0x0000010029037836 */ /* 0x000fe40000000000 */
[----:B------:R-:W-:Y:S01]  /*7730*/  IMAD.SHL.U32 R2, R18, 0x200, RZ ;  /* 0x0000020012027824 */ /* 0x000fe200078e00ff */
[----:B------:R-:W-:Y:S02]  /*7740*/  SHF.L.U32 R0, R0, 0x1f, RZ ;  /* 0x0000001f00007819 */ /* 0x000fe400000006ff */
[----:B------:R-:W-:Y:S02]  /*7750*/  SHF.R.U32.HI R3, RZ, 0x15, R3 ;  /* 0x00000015ff037819 */ /* 0x000fe40000011603 */
[----:B------:R-:W1:Y:S01]  /*7760*/  SYNCS.PHASECHK.TRANS64.TRYWAIT P1, [UR40+0x38c0], R0 ;  /* 0x0038c000ff0075a7 */ /* 0x000e620008021128 */
[----:B------:R-:W-:-:S02]  /*7770*/  LOP3.LUT R2, R2, 0x600, RZ, 0xc0, !PT ;  /* 0x0000060002027812 */ /* 0x000fc400078ec0ff */
[----:B------:R-:W-:Y:S01]  /*7780*/  ISETP.NE.AND P0, PT, R30, R3, PT ;  /* 0x000000031e00720c */ /* 0x000fe20003f05270 */
[----:B-1----:R-:W-:-:S12]  /*7790*/  @!P1 BRA `(.L_x_192) ;  /* 0x000000a800b89947 */ /* 0x002fd80003800000 */
.L_x_388:
[----:B------:R-:W-:Y:S01]  /*77a0*/  LEA R17, R17, R2, 0x4 ;  /* 0x0000000211117211 */ /* 0x000fe200078e20ff */
        /* <DEDUP_REMOVED lines=17> */
.L_x_193:
[----:B------:R-:W2:Y:S01]  /*78c0*/  S2UR UR4, SR_SWINHI ;  /* 0x00000000000479c3 */ /* 0x000ea20000002f00 */
[----:B------:R-:W3:Y:S01]  /*78d0*/  S2R R27, SR_CTAID.X ;  /* 0x00000000001b7919 */ /* 0x000ee20000002500 */
[----:B------:R-:W4:Y:S01]  /*78e0*/  S2R R25, SR_CTAID.Z ;  /* 0x0000000000197919 */ /* 0x000f220000002700 */
[----:B------:R-:W5:Y:S01]  /*78f0*/  S2R R24, SR_CTAID.Y ;  /* 0x0000000000187919 */ /* 0x000f620000002600 */
[----:B------:R-:W-:Y:S01]  /*7900*/  UMOV UR6, UR40 ;  /* 0x0000002800067c82 */ /* 0x000fe20008000000 */
[----:B--2---:R-:W-:Y:S01]  /*7910*/  UMOV UR7, UR4 ;  /* 0x0000000400077c82 */ /* 0x004fe20008000000 */
[----:B------:R-:W-:-:S04]  /*7920*/  LEA R31, P0, R17, UR6, 0x1 ;  /* 0x00000006111f7c11 */ /* 0x000fc8000f8008ff */
[----:B------:R-:W-:Y:S01]  /*7930*/  IADD3.X R29, PT, PT, RZ, UR7, RZ, P0, !PT ;  /* 0x00000007ff1d7c10 */ /* 0x000fe200087fe4ff */
[----:B------:R-:W-:Y:S05]  /*7940*/  WARPSYNC.ALL ;  /* 0x0000000000007948 */ /* 0x000fea0003800000 */
[----:B------:R-:W2:Y:S01]  /*7950*/  LDCU UR5, c[0x0][0x708] ;  /* 0x0000e100ff0577ac */ /* 0x000ea20008000800 */
[----:B-1----:R-:W1:Y:S01]  /*7960*/  MUFU.RCP R3, R22 ;  /* 0x0000001600037308 */ /* 0x002e620000001000 */
[----:B------:R-:W3:Y:S01]  /*7970*/  LDC R26, c[0x0][0x708] ;  /* 0x0001c200ff1a7b82 */ /* 0x000ee20000000800 */
[----:B------:R-:W-:Y:S01]  /*7980*/  R2UR UR4, R41 ;  /* 0x00000000290472ca */ /* 0x000fe200000e0000 */
[----:B------:R-:W-:-:S12]  /*7990*/  BSSY.RECONVERGENT B2, `(.L_x_194) ;  /* 0x000000c000027945 */ /* 0x000fd80003800200 */
[----:B------:R-:W3:Y:S01]  /*79a0*/  LDTM.x16 R4, tmem[UR4+0x100] ;  /* 0x00010004000479ee */ /* 0x000ee20008240000 */
[----:B--2---:R-:W-:Y:S01]  /*79b0*/  MOV R21, UR5 ;  /* 0x0000000500157c02 */ /* 0x004fe20008000f00 */
[----:B-1----:R-:W-:-:S03]  /*79c0*/  FFMA R2, -R22, R3, 1 ;  /* 0x3f80000016027423 */ /* 0x002fc60000000103 */
[----:B------:R-:W1:Y:S01]  /*79d0*/  FCHK P0, R21, R22 ;  /* 0x0000001615007302 */ /* 0x000e620000000000 */
[----:B------:R-:W-:-:S04]  /*79e0*/  FFMA R2, R3, R2, R3 ;  /* 0x0000000203027223 */ /* 0x000fc80000000003 */
[----:B------:R-:W-:-:S04]  /*79f0*/  FFMA R3, R2, UR5, RZ ;  /* 0x0000000502037c23 */ /* 0x000fc800080000ff */
[----:B------:R-:W-:-:S04]  /*7a00*/  FFMA R0, -R22, R3, UR5 ;  /* 0x0000000516007e23 */ /* 0x000fc80008000103 */
[----:B------:R-:W-:Y:S01]  /*7a10*/  FFMA R0, R2, R0, R3 ;  /* 0x0000000002007223 */ /* 0x000fe20000000003 */
[----:B-1-345:R-:W-:Y:S05]  /*7a20*/  @!P0 BRA `(.L_x_195) ;  /* 0x0000000000088947 */ /* 0x03afea0003800000 */
[----:B------:R-:W-:Y:S02]  /*7a30*/  MOV R20, 0x7a50 ;  /* 0x00007a5000147802 */ /* 0x000fe40000000f00 */
[----:B------:R-:W-:Y:S05]  /*7a40*/  CALL.REL.NOINC `($__internal_3_$__cuda_sm3x_div_rn_noftz_f32_slowpath) ;  /* 0x000000b400007944 */ /* 0x000fea0003c00000 */
.L_x_195:
[----:B------:R-:W-:Y:S05]  /*7a50*/  BSYNC.RECONVERGENT B2 ;  /* 0x0000000000027941 */ /* 0x000fea0003800200 */
.L_x_194:
[C---:B------:R-:W-:Y:S01]  /*7a60*/  FMUL2 R4, R0.reuse.F32, R4.F32x2.HI_LO ;  /* 0x000000040004724a */ /* 0x040fe20000040000 */
[----:B------:R-:W1:Y:S01]  /*7a70*/  LDCU.64 UR4, c[0x0][0x880] ;  /* 0x00011000ff0477ac */ /* 0x000e620008000a00 */
[C---:B------:R-:W-:Y:S02]  /*7a80*/  FMUL2 R6, R0.reuse.F32, R6.F32x2.HI_LO ;  /* 0x000000060006724a */ /* 0x040fe40000040000 */
[C---:B------:R-:W-:Y:S01]  /*7a90*/  FMUL2 R2, R0.reuse.F32, R8.F32x2.HI_LO ;  /* 0x000000080002724a */ /* 0x040fe20000040000 */
[----:B------:R-:W-:Y:S01]  /*7aa0*/  F2FP.F16.F32.PACK_AB R8, R5, R4 ;  /* 0x000000040508723e */ /* 0x000fe200000000ff */
[C---:B------:R-:W-:Y:S01]  /*7ab0*/  FMUL2 R20, R0.reuse.F32, R10.F32x2.HI_LO ;  /* 0x0000000a0014724a */ /* 0x040fe20000040000 */
[----:B------:R-:W-:Y:S01]  /*7ac0*/  F2FP.F16.F32.PACK_AB R9, R7, R6 ;  /* 0x000000060709723e */ /* 0x000fe200000000ff */
[C---:B------:R-:W-:Y:S01]  /*7ad0*/  FMUL2 R12, R0.reuse.F32, R12.F32x2.HI_LO ;  /* 0x0000000c000c724a */ /* 0x040fe20000040000 */
[----:B------:R-:W-:Y:S01]  /*7ae0*/  F2FP.F16.F32.PACK_AB R10, R3, R2 ;  /* 0x00000002030a723e */ /* 0x000fe200000000ff */
[C---:B------:R-:W-:Y:S01]  /*7af0*/  FMUL2 R14, R0.reuse.F32, R14.F32x2.HI_LO ;  /* 0x0000000e000e724a */ /* 0x040fe20000040000 */
[----:B------:R-:W-:Y:S01]  /*7b00*/  SHF.R.U64 R2, R31, 0x3, R29 ;  /* 0x000000031f027819 */ /* 0x000fe2000000121d */
[C---:B------:R-:W-:Y:S01]  /*7b10*/  FMUL2 R16, R0.reuse.F32, R16.F32x2.HI_LO ;  /* 0x000000100010724a */ /* 0x040fe20000040000 */
[----:B------:R-:W-:Y:S01]  /*7b20*/  F2FP.F16.F32.PACK_AB R11, R21, R20 ;  /* 0x00000014150b723e */ /* 0x000fe200000000ff */
[----:B------:R-:W-:Y:S01]  /*7b30*/  FMUL2 R18, R0.F32, R18.F32x2.HI_LO ;  /* 0x000000120012724a */ /* 0x000fe20000040000 */
[----:B------:R-:W-:-:S02]  /*7b40*/  IADD3 R0, P0, PT, R31, 0x10, RZ ;  /* 0x000000101f007810 */ /* 0x000fc40007f1e0ff */
[----:B------:R-:W-:Y:S02]  /*7b50*/  LOP3.LUT R28, R31, 0x10, R2, 0x78, !PT ;  /* 0x000000101f1c7812 */ /* 0x000fe400078e7802 */
[----:B------:R-:W-:Y:S01]  /*7b60*/  F2FP.F16.F32.PACK_AB R4, R13, R12 ;  /* 0x0000000c0d04723e */ /* 0x000fe200000000ff */
[----:B------:R-:W-:Y:S01]  /*7b70*/  IMAD.X R3, RZ, RZ, R29, P0 ;  /* 0x000000ffff037224 */ /* 0x000fe200000e061d */
[----:B------:R-:W-:Y:S01]  /*7b80*/  F2FP.F16.F32.PACK_AB R5, R15, R14 ;  /* 0x0000000e0f05723e */ /* 0x000fe200000000ff */
[----:B------:R2:W-:Y:S01]  /*7b90*/  ST.E.128 desc[UR48][R28.64], R8 ;  /* 0x000000081c007985 */ /* 0x0005e2000c101d30 */
[----:B------:R-:W-:Y:S01]  /*7ba0*/  F2FP.F16.F32.PACK_AB R6, R17, R16 ;  /* 0x000000101106723e */ /* 0x000fe200000000ff */
[----:B-1----:R-:W-:Y:S01]  /*7bb0*/  UISETP.NE.U32.AND UP0, UPT, UR4, URZ, UPT ;  /* 0x000000ff0400728c */ /* 0x002fe2000bf05070 */
[----:B------:R-:W-:-:S03]  /*7bc0*/  SHF.R.U64 R7, R0, 0x3, R3 ;  /* 0x0000000300077819 */ /* 0x000fc60000001203 */
[----:B------:R-:W-:Y:S01]  /*7bd0*/  UISETP.NE.AND.EX UP0, UPT, UR5, URZ, UPT, UP0 ;  /* 0x000000ff0500728c */ /* 0x000fe2000bf05300 */
[----:B------:R-:W-:Y:S02]  /*7be0*/  LOP3.LUT R2, R0, 0x10, R7, 0x78, !PT ;  /* 0x0000001000027812 */ /* 0x000fe400078e7807 */
[----:B------:R-:W-:-:S05]  /*7bf0*/  F2FP.F16.F32.PACK_AB R7, R19, R18 ;  /* 0x000000121307723e */ /* 0x000fca00000000ff */
[----:B------:R2:W-:Y:S01]  /*7c00*/  ST.E.128 desc[UR48][R2.64], R4 ;  /* 0x0000000402007985 */ /* 0x0005e2000c101d30 */
[----:B------:R-:W-:Y:S01]  /*7c10*/  @!PT LDS RZ, [RZ] ;  /* 0x00000000fffff984 */ /* 0x000fe20000000800 */
[----:B------:R-:W-:Y:S01]  /*7c20*/  @!PT LDS RZ, [RZ] ;  /* 0x00000000fffff984 */ /* 0x000fe20000000800 */
[----:B------:R-:W-:Y:S01]  /*7c30*/  @!PT LDS RZ, [RZ] ;  /* 0x00000000fffff984 */ /* 0x000fe20000000800 */
[----:B------:R-:W-:Y:S01]  /*7c40*/  @!PT LDS RZ, [RZ] ;  /* 0x00000000fffff984 */ /* 0x000fe20000000800 */
[----:B------:R1:W-:Y:S06]  /*7c50*/  MEMBAR.ALL.CTA ;  /* 0x0000000000007992 */ /* 0x0003ec0000008000 */
[----:B-1----:R-:W1:Y:S01]  /*7c60*/  FENCE.VIEW.ASYNC.S ;  /* 0x00000000000073c6 */ /* 0x002e620000000000 */
[----:B------:R-:W-:Y:S05]  /*7c70*/  BRA.U !UP0, `(.L_x_196) ;  /* 0x0000000108fc7547 */ /* 0x000fea000b800000 */
[C---:B------:R-:W-:Y:S01]  /*7c80*/  FSETP.GEU.AND P0, PT, R22.reuse, 1.175494350822287508e-38, PT ;  /* 0x008000001600780b */ /* 0x040fe20003f0e000 */
[----:B------:R-:W-:Y:S01]  /*7c90*/  HFMA2 R0, -RZ, RZ, 1.5048828125, 33.21875 ;  /* 0x3e055027ff007431 */ /* 0x000fe200000001ff */
[----:B------:R-:W3:Y:S01]  /*7ca0*/  LDCU UR4, c[0x0][0x380] ;  /* 0x00007000ff0477ac */ /* 0x000ee20008000800 */
[----:B------:R-:W-:Y:S01]  /*7cb0*/  BSSY.RECONVERGENT B0, `(.L_x_196) ;  /* 0x000003b000007945 */ /* 0x000fe20003800200 */
[----:B--2---:R-:W-:Y:S01]  /*7cc0*/  FSEL R5, RZ, -23, P0 ;  /* 0xc1b80000ff057808 */ /* 0x004fe20000000000 */
[----:B------:R-:W2:Y:S08]  /*7cd0*/  LDCU UR5, c[0x0][0x700] ;  /* 0x0000e000ff0577ac */ /* 0x000eb00008000800 */
[----:B------:R-:W-:-:S05]  /*7ce0*/  @!P0 FMUL R22, R22, 8388608 ;  /* 0x4b00000016168820 */ /* 0x000fca0000400000 */
[C---:B------:R-:W-:Y:S02]  /*7cf0*/  IADD3 R7, PT, PT, R22.reuse, -0x3f2aaaab, RZ ;  /* 0xc0d5555516077810 */ /* 0x040fe40007ffe0ff */
[C---:B------:R-:W-:Y:S02]  /*7d00*/  ISETP.GT.U32.AND P0, PT, R22.reuse, 0x7f7fffff, PT ;  /* 0x7f7fffff1600780c */ /* 0x040fe40003f04070 */
[----:B------:R-:W-:Y:S02]  /*7d10*/  LOP3.LUT R7, R7, 0xff800000, RZ, 0xc0, !PT ;  /* 0xff80000007077812 */ /* 0x000fe400078ec0ff */
[C---:B------:R-:W-:Y:S02]  /*7d20*/  FSETP.NEU.AND P1, PT, R22.reuse, RZ, PT ;  /* 0x000000ff1600720b */ /* 0x040fe40003f2d000 */
[-C--:B------:R-:W-:Y:S02]  /*7d30*/  IADD3 R3, PT, PT, R22, -R7.reuse, RZ ;  /* 0x8000000716037210 */ /* 0x080fe40007ffe0ff */
[----:B------:R-:W-:-:S03]  /*7d40*/  I2FP.F32.S32 R2, R7 ;  /* 0x0000000700027245 */ /* 0x000fc60000201400 */
[----:B------:R-:W-:Y:S02]  /*7d50*/  FADD R3, R3, -1 ;  /* 0xbf80000003037421 */ /* 0x000fe40000000000 */
[----:B------:R-:W-:Y:S02]  /*7d60*/  FFMA R2, R2, 1.1920928955078125e-07, R5 ;  /* 0x3400000002027823 */ /* 0x000fe40000000005 */
[----:B------:R-:W-:-:S04]  /*7d70*/  FFMA R0, R3, -R0, 0.14084610342979431152 ;  /* 0x3e1039f603007423 */ /* 0x000fc80000000800 */
[----:B------:R-:W-:-:S04]  /*7d80*/  FFMA R0, R3, R0, -0.12148627638816833496 ;  /* 0xbdf8cdcc03007423 */ /* 0x000fc80000000000 */
[----:B------:R-:W-:-:S04]  /*7d90*/  FFMA R0, R3, R0, 0.13980610668659210205 ;  /* 0x3e0f295503007423 */ /* 0x000fc80000000000 */
[----:B------:R-:W-:-:S04]  /*7da0*/  FFMA R0, R3, R0, -0.16684235632419586182 ;  /* 0xbe2ad8b903007423 */ /* 0x000fc80000000000 */
[----:B------:R-:W-:-:S04]  /*7db0*/  FFMA R0, R3, R0, 0.20012299716472625732 ;  /* 0x3e4ced0b03007423 */ /* 0x000fc80000000000 */
[----:B------:R-:W-:-:S04]  /*7dc0*/  FFMA R0, R3, R0, -0.24999669194221496582 ;  /* 0xbe7fff2203007423 */ /* 0x000fc80000000000 */
[----:B------:R-:W-:-:S04]  /*7dd0*/  FFMA R0, R3, R0, 0.33333182334899902344 ;  /* 0x3eaaaa7803007423 */ /* 0x000fc80000000000 */
[----:B------:R-:W-:-:S04]  /*7de0*/  FFMA R0, R3, R0, -0.5 ;  /* 0xbf00000003007423 */ /* 0x000fc80000000000 */
[----:B------:R-:W-:-:S04]  /*7df0*/  FMUL R0, R3, R0 ;  /* 0x0000000003007220 */ /* 0x000fc80000400000 */
[----:B------:R-:W-:Y:S01]  /*7e00*/  FFMA R5, R3, R0, R3 ;  /* 0x0000000003057223 */ /* 0x000fe20000000003 */
[----:B------:R-:W-:Y:S02]  /*7e10*/  MOV R3, 0x7f800000 ;  /* 0x7f80000000037802 */ /* 0x000fe40000000f00 */
[----:B------:R-:W-:Y:S01]  /*7e20*/  LEA R0, R27, R40, 0x8 ;  /* 0x000000281b007211 */ /* 0x000fe200078e40ff */
[----:B------:R-:W-:Y:S02]  /*7e30*/  FFMA R2, R2, 0.69314718246459960938, R5 ;  /* 0x3f31721802027823 */ /* 0x000fe40000000005 */
[----:B------:R-:W-:Y:S01]  /*7e40*/  @P0 FFMA R2, R22, R3, +INF ;  /* 0x7f80000016020423 */ /* 0x000fe20000000003 */
[----:B---3--:R-:W-:-:S04]  /*7e50*/  ISETP.GE.AND P0, PT, R0, UR4, PT ;  /* 0x0000000400007c0c */ /* 0x008fc8000bf06270 */
[----:B------:R-:W-:-:S05]  /*7e60*/  FSEL R2, R2, -INF , P1 ;  /* 0xff80000002027808 */ /* 0x000fca0000800000 */
[----:B--2---:R-:W-:-:S04]  /*7e70*/  FFMA R23, R23, UR5, R2 ;  /* 0x0000000517177c23 */ /* 0x004fc80008000002 */
[----:B------:R-:W-:Y:S05]  /*7e80*/  @P0 BRA `(.L_x_197) ;  /* 0x0000000000740947 */ /* 0x000fea0003800000 */
[----:B------:R-:W2:Y:S01]  /*7e90*/  LDCU UR7, c[0x0][0x38c] ;  /* 0x00007180ff0777ac */ /* 0x000ea20008000800 */
[----:B------:R-:W3:Y:S01]  /*7ea0*/  LDCU UR6, c[0x0][0x890] ;  /* 0x00011200ff0677ac */ /* 0x000ee20008000800 */
[----:B------:R-:W4:Y:S01]  /*7eb0*/  LDCU.64 UR4, c[0x0][0x888] ;  /* 0x00011100ff0477ac */ /* 0x000f220008000a00 */
[----:B--2---:R-:W2:Y:S01]  /*7ec0*/  I2F.U32.RP R6, UR7 ;  /* 0x0000000700067d06 */ /* 0x004ea20008209000 */
[----:B------:R-:W-:-:S07]  /*7ed0*/  ISETP.NE.U32.AND P0, PT, RZ, UR7, PT ;  /* 0x00000007ff007c0c */ /* 0x000fce000bf05070 */
[----:B--2---:R-:W2:Y:S02]  /*7ee0*/  MUFU.RCP R4, R6 ;  /* 0x0000000600047308 */ /* 0x004ea40000001000 */
[----:B--2---:R-:W-:Y:S01]  /*7ef0*/  IADD3 R4, PT, PT, R4, 0xffffffe, RZ ;  /* 0x0ffffffe04047810 */ /* 0x004fe20007ffe0ff */
[----:B------:R-:W2:Y:S05]  /*7f00*/  LDC.64 R6, c[0x0][0x880] ;  /* 0x00022000ff067b82 */ /* 0x000eaa0000000a00 */
[----:B------:R-:W5:Y:S02]  /*7f10*/  F2I.FTZ.U32.TRUNC.NTZ R3, R4 ;  /* 0x0000000400037305 */ /* 0x000f64000021f000 */
[----:B-----5:R-:W-:-:S05]  /*7f20*/  IADD3 R2, PT, PT, RZ, -R3, RZ ;  /* 0x80000003ff027210 */ /* 0x020fca0007ffe0ff */
[----:B------:R-:W-:Y:S01]  /*7f30*/  IMAD R5, R2, UR7, RZ ;  /* 0x0000000702057c24 */ /* 0x000fe2000f8e02ff */
[----:B------:R-:W-:-:S05]  /*7f40*/  MOV R2, RZ ;  /* 0x000000ff00027202 */ /* 0x000fca0000000f00 */
[----:B------:R-:W-:-:S06]  /*7f50*/  IMAD.HI.U32 R5, R3, R5, R2 ;  /* 0x0000000503057227 */ /* 0x000fcc00078e0002 */
[----:B------:R-:W-:-:S04]  /*7f60*/  IMAD.HI.U32 R2, R5, R24, RZ ;  /* 0x0000001805027227 */ /* 0x000fc800078e00ff */
[----:B---3--:R-:W-:Y:S01]  /*7f70*/  IMAD R5, R25, UR6, R0 ;  /* 0x0000000619057c24 */ /* 0x008fe2000f8e0200 */
[----:B------:R-:W-:-:S05]  /*7f80*/  IADD3 R3, PT, PT, -R2, RZ, RZ ;  /* 0x000000ff02037210 */ /* 0x000fca0007ffe1ff */
[----:B------:R-:W-:-:S05]  /*7f90*/  IMAD R3, R3, UR7, R24 ;  /* 0x0000000703037c24 */ /* 0x000fca000f8e0218 */
[----:B------:R-:W-:-:S13]  /*7fa0*/  ISETP.GE.U32.AND P2, PT, R3, UR7, PT ;  /* 0x0000000703007c0c */ /* 0x000fda000bf46070 */
[----:B------:R-:W-:Y:S02]  /*7fb0*/  @P2 IADD3 R3, PT, PT, R3, -UR7, RZ ;  /* 0x8000000703032c10 */ /* 0x000fe4000fffe0ff */
[----:B------:R-:W-:Y:S02]  /*7fc0*/  @P2 IADD3 R2, PT, PT, R2, 0x1, RZ ;  /* 0x0000000102022810 */ /* 0x000fe40007ffe0ff */
[----:B------:R-:W-:-:S13]  /*7fd0*/  ISETP.GE.U32.AND P1, PT, R3, UR7, PT ;  /* 0x0000000703007c0c */ /* 0x000fda000bf26070 */
[----:B------:R-:W-:Y:S02]  /*7fe0*/  @P1 IADD3 R2, PT, PT, R2, 0x1, RZ ;  /* 0x0000000102021810 */ /* 0x000fe40007ffe0ff */
[----:B------:R-:W-:-:S04]  /*7ff0*/  @!P0 LOP3.LUT R2, RZ, UR7, RZ, 0x33, !PT ;  /* 0x00000007ff028c12 */ /* 0x000fc8000f8e33ff */
[C---:B------:R-:W-:Y:S01]  /*8000*/  IADD3 R3, PT, PT, -R2.reuse, RZ, RZ ;  /* 0x000000ff02037210 */ /* 0x040fe20007ffe1ff */
[----:B----4-:R-:W-:-:S04]  /*8010*/  IMAD R5, R2, UR5, R5 ;  /* 0x0000000502057c24 */ /* 0x010fc8000f8e0205 */
[----:B------:R-:W-:-:S04]  /*8020*/  IMAD R0, R3, UR7, R24 ;  /* 0x0000000703007c24 */ /* 0x000fc8000f8e0218 */
[----:B------:R-:W-:-:S04]  /*8030*/  IMAD R5, R0, UR4, R5 ;  /* 0x0000000400057c24 */ /* 0x000fc8000f8e0205 */
[----:B--2---:R-:W-:-:S05]  /*8040*/  IMAD.WIDE.U32 R6, R5, 0x4, R6 ;  /* 0x0000000405067825 */ /* 0x004fca00078e0006 */
[----:B------:R2:W-:Y:S02]  /*8050*/  STG.E desc[UR48][R6.64], R23 ;  /* 0x0000001706007986 */ /* 0x0005e4000c101930 */
.L_x_197:
[----:B------:R-:W-:Y:S05]  /*8060*/  BSYNC.RECONVERGENT B0 ;  /* 0x0000000000007941 */ /* 0x000fea0003800200 */
.L_x_196:
[----:B------:R-:W-:Y:S01]  /*8070*/  UISETP.NE.AND UP0, UPT, UR38, URZ, UPT ;  /* 0x000000ff2600728c */ /* 0x000fe2000bf05270 */
[----:B------:R-:W-:-:S08]  /*8080*/  NOP ;  /* 0x0000000000007918 */ /* 0x000fd00000000000 */
[----:B------:R-:W-:Y:S05]  /*8090*/  BRA.U UP0, `(.L_x_198) ;  /* 0x0000000100087547 */ /* 0x000fea000b800000 */
[----:B------:R-:W-:Y:S05]  /*80a0*/  BPT.TRAP 0x1 ;  /* 0x000000040000795c */ /* 0x000fea0000300000 */
[----:B------:R-:W-:Y:S05]  /*80b0*/  BPT.TRAP 0x1 ;  /* 0x000000040000795c */ /* 0x000fea0000300000 */
.L_x_198:
[----:B------:R-:W-:Y:S02]  /*80c0*/  UIADD3 UR4, UPT, UPT, UR40, 0x38a0, URZ ;  /* 0x000038a028047890 */ /* 0x000fe4000fffe0ff */
[----:B------:R-:W-:Y:S02]  /*80d0*/  UISETP.NE.AND UP0, UPT, UR38, URZ, UPT ;  /* 0x000000ff2600728c */ /* 0x000fe4000bf05270 */
[----:B------:R-:W-:-:S09]  /*80e0*/  UPRMT UR4, UR41, 0x654, UR4 ;  /* 0x0000065429047896 */ /* 0x000fd20008000004 */
[----:B-1----:R-:W-:Y:S01]  /*80f0*/  SYNCS.ARRIVE.TRANS64.RED.A1T0 RZ, [UR4], RZ ;  /* 0x000000ffffff79a7 */ /* 0x002fe20008100404 */
[----:B------:R-:W-:Y:S05]  /*8100*/  BRA.U UP0, `(.L_x_199) ;  /* 0x0000000100047547 */ /* 0x000fea000b800000 */
[----:B------:R-:W-:Y:S05]  /*8110*/  BPT.TRAP 0x1 ;  /* 0x000000040000795c */ /* 0x000fea0000300000 */
.L_x_199:
[----:B------:R-:W-:Y:S01]  /*8120*/  SYNCS.ARRIVE.TRANS64.A1T0 RZ, [UR40+0x38b0], RZ ;  /* 0x0038b0ffffff79a7 */ /* 0x000fe20008100028 */
[----:B------:R-:W-:-:S09]  /*8130*/  UISETP.NE.AND UP0, UPT, UR36, URZ, UPT ;  /* 0x000000ff2400728c */ /* 0x000fd2000bf05270 */
[----:B------:R-:W-:Y:S05]  /*8140*/  BRA.U !UP0, `(.L_x_200) ;  /* 0x0000000108047547 */ /* 0x000fea000b800000 */
[----:B------:R-:W-:Y:S05]  /*8150*/  BPT.TRAP 0x1 ;  /* 0x000000040000795c */ /* 0x000fea0000300000 */
.L_x_200:
[----:B--2---:R-:W-:Y:S01]  /*8160*/  IMAD.U32 R3, RZ, RZ, UR42 ;  /* 0x0000002aff037e24 */ /* 0x004fe2000f8e00ff */
[----:B------:R-:W-:-:S04]  /*8170*/  SHF.R.U32.HI R5, RZ, 0x15, R42 ;  /* 0x00000015ff057819 */ /* 0x000fc8000001162a */
[----:B------:R-:W-:Y:S02]  /*8180*/  SHF.L.U32 R3, R3, 0x1f, RZ ;  /* 0x0000001f03037819 */ /* 0x000fe400000006ff */
[----:B------:R-:W-:Y:S02]  /*8190*/  ISETP.NE.AND P0, PT, R30, R5, PT ;  /* 0x000000051e00720c */ /* 0x000fe40003f05270 */
[----:B------:R-:W1:Y:S02]  /*81a0*/  SYNCS.PHASECHK.TRANS64.TRYWAIT P1, [UR40+0x3880], R3 ;  /* 0x00388003ff0075a7 */ /* 0x000e640008021128 */
[----:B-1----:R-:W-:Y:S09]  /*81b0*/  @!P1 BRA `(.L_x_201) ;  /* 0x000000a000489947 */ /* 0x002ff20003800000 */
.L_x_389:
[----:B------:R-:W-:Y:S05]  /*81c0*/  @!P0 BRA `(.L_x_202) ;  /* 0x0000000000408947 */ /* 0x000fea0003800000 */
        /* <DEDUP_REMOVED lines=16> */
.L_x_202:
[----:B------:R-:W-:Y:S05]  /*82d0*/  WARPSYNC.ALL ;  /* 0x0000000000007948 */ /* 0x000fea0003800000 */
[----:B------:R-:W-:Y:S01]  /*82e0*/  R2UR UR4, R42 ;  /* 0x000000002a0472ca */ /* 0x000fe200000e0000 */
[----:B------:R-:W-:-:S12]  /*82f0*/  UISETP.NE.AND UP0, UPT, UR36, URZ, UPT ;  /* 0x000000ff2400728c */ /* 0x000fd8000bf05270 */
[----:B------:R-:W2:Y:S02]  /*8300*/  LDTM.x2 R22, tmem[UR4] ;  /* 0x00000004001679ee */ /* 0x000ea400080c0000 */
[----:B--2---:R-:W-:Y:S05]  /*8310*/  BRA.U !UP0, `(.L_x_203) ;  /* 0x0000000108047547 */ /* 0x004fea000b800000 */
[----:B------:R-:W-:Y:S05]  /*8320*/  BPT.TRAP 0x1 ;  /* 0x000000040000795c */ /* 0x000fea0000300000 */
.L_x_203:
[----:B------:R-:W-:Y:S02]  /*8330*/  UPRMT UR39, UR41, 0x654, UR39 ;  /* 0x0000065429277896 */ /* 0x000fe40008000027 */
[----:B------:R-:W-:-:S07]  /*8340*/  UISETP.NE.AND UP0, UPT, UR38, URZ, UPT ;  /* 0x000000ff2600728c */ /* 0x000fce000bf05270 */
[----:B------:R-:W-:Y:S02]  /*8350*/  SYNCS.ARRIVE.TRANS64.RED.A1T0 RZ, [UR39], RZ ;  /* 0x000000ffffff79a7 */ /* 0x000fe40008100427 */
[----:B------:R-:W-:Y:S05]  /*8360*/  BRA.U UP0, `(.L_x_204) ;  /* 0x0000000100047547 */ /* 0x000fea000b800000 */
[----:B------:R-:W-:Y:S05]  /*8370*/  BPT.TRAP 0x1 ;  /* 0x000000040000795c */ /* 0x000fea0000300000 */
.L_x_204:
[----:B-1----:R-:W-:-:S04]  /*8380*/  MOV R3, UR43 ;  /* 0x0000002b00037c02 */ /* 0x002fc80008000f00 */
[----:B------:R-:W-:-:S04]  /*8390*/  SHF.L.U32 R3, R3, 0x1f, RZ ;  /* 0x0000001f03037819 */ /* 0x000fc800000006ff */
[----:B------:R-:W1:Y:S02]  /*83a0*/  SYNCS.PHASECHK.TRANS64.TRYWAIT P0, [UR40+0x3898], R3 ;  /* 0x00389803ff0075a7 */ /* 0x000e640008001128 */
[----:B-1----:R-:W-:Y:S05]  /*83b0*/  @!P0 BRA `(.L_x_205) ;  /* 0x0000009c00e08947 */ /* 0x002fea0003800000 */
.L_x_390:
[----:B------:R-:W-:-:S09]  /*83c0*/  UISETP.NE.AND UP0, UPT, UR38, URZ, UPT ;  /* 0x000000ff2600728c */ /* 0x000fd2000bf05270 */
[----:B------:R-:W-:Y:S05]  /*83d0*/  BRA.U UP0, `(.L_x_206) ;  /* 0x0000000100047547 */ /* 0x000fea000b800000 */
[----:B------:R-:W-:Y:S05]  /*83e0*/  BPT.TRAP 0x1 ;  /* 0x000000040000795c */ /* 0x000fea0000300000 */
.L_x_206:
[----:B-1----:R-:W-:Y:S02]  /*83f0*/  IMAD.MOV.U32 R0, RZ, RZ, 0x1 ;  /* 0x00000001ff007424 */ /* 0x002fe400078e00ff */
[----:B------:R-:W-:-:S03]  /*8400*/  VIADD R3, R41, 0x180 ;  /* 0x0000018029037836 */ /* 0x000fc60000000000 */
[----:B------:R-:W-:Y:S02]  /*8410*/  SHF.L.U32 R0, R0, 0x1f, RZ ;  /* 0x0000001f00007819 */ /* 0x000fe400000006ff */
[----:B------:R-:W-:Y:S02]  /*8420*/  SHF.R.U32.HI R3, RZ, 0x15, R3 ;  /* 0x00000015ff037819 */ /* 0x000fe40000011603 */
[----:B------:R-:W1:Y:S02]  /*8430*/  SYNCS.PHASECHK.TRANS64.TRYWAIT P1, [UR40+0x38c8], R0 ;  /* 0x0038c800ff0075a7 */ /* 0x000e640008021128 */
[----:B------:R-:W-:Y:S01]  /*8440*/  ISETP.NE.AND P0, PT, R30, R3, PT ;  /* 0x000000031e00720c */ /* 0x000fe20003f05270 */
[----:B-1----:R-:W-:-:S12]  /*8450*/  @!P1 BRA `(.L_x_207) ;  /* 0x0000009c00d09947 */ /* 0x002fd80003800000 */
.L_x_391:
        /* <DEDUP_REMOVED lines=17> */
.L_x_208:
[----:B------:R-:W2:Y:S01]  /*8570*/  LDCU.64 UR4, c[0x0][0x880] ;  /* 0x00011000ff0477ac */ /* 0x000ea20008000a00 */
[----:B-1----:R-:W1:Y:S01]  /*8580*/  MUFU.RCP R3, R22 ;  /* 0x0000001600037308 */ /* 0x002e620000001000 */
[----:B--2---:R-:W-:Y:S01]  /*8590*/  ISETP.NE.U32.AND P1, PT, RZ, UR4, PT ;  /* 0x00000004ff007c0c */ /* 0x004fe2000bf25070 */
[----:B-1----:R-:W-:-:S03]  /*85a0*/  FFMA R0, -R22, R3, 1 ;  /* 0x3f80000016007423 */ /* 0x002fc60000000103 */
[----:B------:R-:W-:Y:S01]  /*85b0*/  ISETP.NE.AND.EX P1, PT, RZ, UR5, PT, P1 ;  /* 0x00000005ff007c0c */ /* 0x000fe2000bf25310 */
[----:B------:R-:W-:Y:S05]  /*85c0*/  WARPSYNC.ALL ;  /* 0x0000000000007948 */ /* 0x000fea0003800000 */
[----:B------:R-:W1:Y:S01]  /*85d0*/  LDCU UR5, c[0x0][0x708] ;  /* 0x0000e100ff0577ac */ /* 0x000e620008000800 */
[----:B------:R-:W-:Y:S01]  /*85e0*/  FFMA R0, R3, R0, R3 ;  /* 0x0000000003007223 */ /* 0x000fe20000000003 */
[----:B------:R-:W-:Y:S01]  /*85f0*/  R2UR UR4, R41 ;  /* 0x00000000290472ca */ /* 0x000fe200000e0000 */
[----:B------:R-:W-:-:S12]  /*8600*/  BSSY.RECONVERGENT B2, `(.L_x_209) ;  /* 0x000000a000027945 */ /* 0x000fd80003800200 */
[----:B------:R-:W2:Y:S01]  /*8610*/  LDTM.x16 R4, tmem[UR4+0x180] ;  /* 0x00018004000479ee */ /* 0x000ea20008240000 */
[----:B-1----:R-:W-:Y:S01]  /*8620*/  MOV R3, UR5 ;  /* 0x0000000500037c02 */ /* 0x002fe20008000f00 */
[----:B------:R-:W-:-:S03]  /*8630*/  FFMA R21, R0, UR5, RZ ;  /* 0x0000000500157c23 */ /* 0x000fc600080000ff */
[----:B------:R-:W1:Y:S01]  /*8640*/  FCHK P0, R3, R22 ;  /* 0x0000001603007302 */ /* 0x000e620000000000 */
[----:B------:R-:W-:-:S04]  /*8650*/  FFMA R2, -R22, R21, UR5 ;  /* 0x0000000516027e23 */ /* 0x000fc80008000115 */
[----:B------:R-:W-:Y:S01]  /*8660*/  FFMA R0, R0, R2, R21 ;  /* 0x0000000200007223 */ /* 0x000fe20000000015 */
[----:B-12---:R-:W-:Y:S05]  /*8670*/  @!P0 BRA `(.L_x_210) ;  /* 0x0000000000088947 */ /* 0x006fea0003800000 */
[----:B------:R-:W-:Y:S02]  /*8680*/  MOV R20, 0x86a0 ;  /* 0x000086a000147802 */ /* 0x000fe40000000f00 */
[----:B------:R-:W-:Y:S05]  /*8690*/  CALL.REL.NOINC `($__internal_3_$__cuda_sm3x_div_rn_noftz_f32_slowpath) ;  /* 0x000000a400ec7944 */ /* 0x000fea0003c00000 */
.L_x_210:
[----:B------:R-:W-:Y:S05]  /*86a0*/  BSYNC.RECONVERGENT B2 ;  /* 0x0000000000027941 */ /* 0x000fea0003800200 */
.L_x_209:
[C---:B------:R-:W-:Y:S02]  /*86b0*/  FMUL2 R4, R0.reuse.F32, R4.F32x2.HI_LO ;  /* 0x000000040004724a */ /* 0x040fe40000040000 */
        /* <DEDUP_REMOVED lines=11> */
[----:B------:R-:W-:Y:S01]  /*8770*/  FMUL2 R18, R0.F32, R18.F32x2.HI_LO ;  /* 0x000000120012724a */ /* 0x000fe20000040000 */
[----:B------:R-:W-:-:S02]  /*8780*/  IADD3 R0, P2, PT, R31, 0x1000, RZ ;  /* 0x000010001f007810 */ /* 0x000fc40007f5e0ff */
[----:B------:R-:W-:Y:S02]  /*8790*/  IADD3 R31, P0, PT, R31, 0x1010, RZ ;  /* 0x000010101f1f7810 */ /* 0x000fe40007f1e0ff */
[----:B------:R-:W-:Y:S01]  /*87a0*/  F2FP.F16.F32.PACK_AB R5, R15, R14 ;  /* 0x0000000e0f05723e */ /* 0x000fe200000000ff */
[--C-:B------:R-:W-:Y:S01]  /*87b0*/  IMAD.X R33, RZ, RZ, R29.reuse, P2 ;  /* 0x000000ffff217224 */ /* 0x100fe200010e061d */
[----:B------:R-:W-:Y:S01]  /*87c0*/  F2FP.F16.F32.PACK_AB R6, R17, R16 ;  /* 0x000000101106723e */ /* 0x000fe200000000ff */
[----:B------:R-:W-:Y:S01]  /*87d0*/  IMAD.X R29, RZ, RZ, R29, P0 ;  /* 0x000000ffff1d7224 */ /* 0x000fe200000e061d */
[----:B------:R-:W-:Y:S02]  /*87e0*/  F2FP.F16.F32.PACK_AB R7, R19, R18 ;  /* 0x000000121307723e */ /* 0x000fe400000000ff */
[----:B------:R-:W-:Y:S02]  /*87f0*/  SHF.R.U64 R3, R0, 0x3, R33 ;  /* 0x0000000300037819 */ /* 0x000fe40000001221 */
[----:B------:R-:W-:-:S02]  /*8800*/  SHF.R.U64 R2, R31, 0x3, R29 ;  /* 0x000000031f027819 */ /* 0x000fc4000000121d */
[----:B------:R-:W-:Y:S02]  /*8810*/  LOP3.LUT R32, R0, 0x10, R3, 0x78, !PT ;  /* 0x0000001000207812 */ /* 0x000fe400078e7803 */
[----:B------:R-:W-:-:S03]  /*8820*/  LOP3.LUT R28, R31, 0x10, R2, 0x78, !PT ;  /* 0x000000101f1c7812 */ /* 0x000fc600078e7802 */
[----:B------:R1:W-:Y:S04]  /*8830*/  ST.E.128 desc[UR48][R32.64], R8 ;  /* 0x0000000820007985 */ /* 0x0003e8000c101d30 */
[----:B------:R1:W-:Y:S01]  /*8840*/  ST.E.128 desc[UR48][R28.64], R4 ;  /* 0x000000041c007985 */ /* 0x0003e2000c101d30 */
[----:B------:R-:W-:Y:S01]  /*8850*/  @!PT LDS RZ, [RZ] ;  /* 0x00000000fffff984 */ /* 0x000fe20000000800 */
[----:B------:R-:W-:Y:S01]  /*8860*/  @!PT LDS RZ, [RZ] ;  /* 0x00000000fffff984 */ /* 0x000fe20000000800 */
[----:B------:R-:W-:Y:S01]  /*8870*/  @!PT LDS RZ, [RZ] ;  /* 0x00000000fffff984 */ /* 0x000fe20000000800 */
[----:B------:R-:W-:Y:S01]  /*8880*/  @!PT LDS RZ, [RZ] ;  /* 0x00000000fffff984 */ /* 0x000fe20000000800 */
[----:B------:R2:W-:Y:S06]  /*8890*/  MEMBAR.ALL.CTA ;  /* 0x0000000000007992 */ /* 0x0005ec0000008000 */
[----:B--2---:R-:W2:Y:S01]  /*88a0*/  FENCE.VIEW.ASYNC.S ;  /* 0x00000000000073c6 */ /* 0x004ea20000000000 */
[----:B------:R-:W-:Y:S05]  /*88b0*/  @!P1 BRA `(.L_x_211) ;  /* 0x0000000400009947 */ /* 0x000fea0003800000 */
[C---:B------:R-:W-:Y:S01]  /*88c0*/  FSETP.GEU.AND P0, PT, R22.reuse, 1.175494350822287508e-38, PT ;  /* 0x008000001600780b */ /* 0x040fe20003f0e000 */
[----:B------:R-:W3:Y:S01]  /*88d0*/  LDCU UR4, c[0x0][0x380] ;  /* 0x00007000ff0477ac */ /* 0x000ee20008000800 */
[----:B------:R-:W-:Y:S01]  /*88e0*/  MOV R0, 0x3e055027 ;  /* 0x3e05502700007802 */ /* 0x000fe20000000f00 */
[----:B------:R-:W-:Y:S01]  /*88f0*/  BSSY.RECONVERGENT B0, `(.L_x_211) ;  /* 0x000003c000007945 */ /* 0x000fe20003800200 */
[----:B-1----:R-:W-:Y:S01]  /*8900*/  FSEL R5, RZ, -23, P0 ;  /* 0xc1b80000ff057808 */ /* 0x002fe20000000000 */
[----:B------:R-:W1:Y:S08]  /*8910*/  LDCU UR5, c[0x0][0x700] ;  /* 0x0000e000ff0577ac */ /* 0x000e700008000800 */
        /* <DEDUP_REMOVED lines=19> */
[----:B------:R-:W-:Y:S02]  /*8a50*/  LEA R0, R27, R40, 0x8 ;  /* 0x000000281b007211 */ /* 0x000fe400078e40ff */
[----:B------:R-:W-:Y:S01]  /*8a60*/  MOV R3, 0x7f800000 ;  /* 0x7f80000000037802 */ /* 0x000fe20000000f00 */
[----:B------:R-:W-:Y:S01]  /*8a70*/  FFMA R2, R2, 0.69314718246459960938, R5 ;  /* 0x3f31721802027823 */ /* 0x000fe20000000005 */
[----:B------:R-:W-:-:S03]  /*8a80*/  IADD3 R0, PT, PT, R0, 0x80, RZ ;  /* 0x0000008000007810 */ /* 0x000fc60007ffe0ff */
[----:B------:R-:W-:Y:S01]  /*8a90*/  @P0 FFMA R2, R22, R3, +INF ;  /* 0x7f80000016020423 */ /* 0x000fe20000000003 */
[----:B---3--:R-:W-:-:S04]  /*8aa0*/  ISETP.GE.AND P0, PT, R0, UR4, PT ;  /* 0x0000000400007c0c */ /* 0x008fc8000bf06270 */
[----:B------:R-:W-:-:S05]  /*8ab0*/  FSEL R2, R2, -INF , P1 ;  /* 0xff80000002027808 */ /* 0x000fca0000800000 */
[----:B-1----:R-:W-:-:S04]  /*8ac0*/  FFMA R23, R23, UR5, R2 ;  /* 0x0000000517177c23 */ /* 0x002fc80008000002 */
[----:B------:R-:W-:Y:S05]  /*8ad0*/  @P0 BRA `(.L_x_212) ;  /* 0x0000000000740947 */ /* 0x000fea0003800000 */
[----:B------:R-:W1:Y:S01]  /*8ae0*/  LDCU UR7, c[0x0][0x38c] ;  /* 0x00007180ff0777ac */ /* 0x000e620008000800 */
[----:B------:R-:W3:Y:S01]  /*8af0*/  LDCU UR6, c[0x0][0x890] ;  /* 0x00011200ff0677ac */ /* 0x000ee20008000800 */
[----:B------:R-:W4:Y:S01]  /*8b00*/  LDCU.64 UR4, c[0x0][0x888] ;  /* 0x00011100ff0477ac */ /* 0x000f220008000a00 */
[----:B-1----:R-:W1:Y:S01]  /*8b10*/  I2F.U32.RP R6, UR7 ;  /* 0x0000000700067d06 */ /* 0x002e620008209000 */
[----:B------:R-:W-:Y:S01]  /*8b20*/  ISETP.NE.U32.AND P0, PT, RZ, UR7, PT ;  /* 0x00000007ff007c0c */ /* 0x000fe2000bf05070 */
[----:B---3--:R-:W-:-:S06]  /*8b30*/  IMAD R25, R25, UR6, R0 ;  /* 0x0000000619197c24 */ /* 0x008fcc000f8e0200 */
[----:B-1----:R-:W1:Y:S02]  /*8b40*/  MUFU.RCP R4, R6 ;  /* 0x0000000600047308 */ /* 0x002e640000001000 */
[----:B-1----:R-:W-:-:S06]  /*8b50*/  IADD3 R4, PT, PT, R4, 0xffffffe, RZ ;  /* 0x0ffffffe04047810 */ /* 0x002fcc0007ffe0ff */
[----:B------:R-:W1:Y:S02]  /*8b60*/  F2I.FTZ.U32.TRUNC.NTZ R3, R4 ;  /* 0x0000000400037305 */ /* 0x000e64000021f000 */
[----:B-1----:R-:W-:-:S05]  /*8b70*/  IADD3 R2, PT, PT, RZ, -R3, RZ ;  /* 0x80000003ff027210 */ /* 0x002fca0007ffe0ff */
[----:B------:R-:W-:Y:S02]  /*8b80*/  IMAD R5, R2, UR7, RZ ;  /* 0x0000000702057c24 */ /* 0x000fe4000f8e02ff */
[----:B------:R-:W-:-:S05]  /*8b90*/  HFMA2 R2, -RZ, RZ, 0, 0 ;  /* 0x00000000ff027431 */ /* 0x000fca00000001ff */
[----:B------:R-:W-:-:S06]  /*8ba0*/  IMAD.HI.U32 R5, R3, R5, R2 ;  /* 0x0000000503057227 */ /* 0x000fcc00078e0002 */
[----:B------:R-:W-:Y:S02]  /*8bb0*/  IMAD.HI.U32 R2, R5, R24, RZ ;  /* 0x0000001805027227 */ /* 0x000fe400078e00ff */
[----:B------:R-:W1:Y:S03]  /*8bc0*/  LDC.64 R4, c[0x0][0x880] ;  /* 0x00022000ff047b82 */ /* 0x000e660000000a00 */
        /* <DEDUP_REMOVED lines=12> */
[----:B-1----:R-:W-:-:S05]  /*8c90*/  IMAD.WIDE.U32 R4, R25, 0x4, R4 ;  /* 0x0000000419047825 */ /* 0x002fca00078e0004 */
[----:B------:R1:W-:Y:S02]  /*8ca0*/  STG.E desc[UR48][R4.64], R23 ;  /* 0x0000001704007986 */ /* 0x0003e4000c101930 */
.L_x_212:
[----:B------:R-:W-:Y:S05]  /*8cb0*/  BSYNC.RECONVERGENT B0 ;  /* 0x0000000000007941 */ /* 0x000fea0003800200 */
.L_x_211:
[----:B------:R-:W-:Y:S01]  /*8cc0*/  UISETP.NE.AND UP0, UPT, UR38, URZ, UPT ;  /* 0x000000ff2600728c */ /* 0x000fe2000bf05270 */
[----:B------:R-:W-:-:S08]  /*8cd0*/  NOP ;  /* 0x0000000000007918 */ /* 0x000fd00000000000 */
[----:B------:R-:W-:Y:S05]  /*8ce0*/  BRA.U UP0, `(.L_x_213) ;  /* 0x0000000100087547 */ /* 0x000fea000b800000 */
[----:B------:R-:W-:Y:S05]  /*8cf0*/  BPT.TRAP 0x1 ;  /* 0x000000040000795c */ /* 0x000fea0000300000 */
[----:B------:R-:W-:Y:S05]  /*8d00*/  BPT.TRAP 0x1 ;  /* 0x000000040000795c */ /* 0x000fea0000300000 */
.L_x_213:
[----:B------:R-:W-:Y:S02]  /*8d10*/  UIADD3 UR4, UPT, UPT, UR40, 0x38a8, URZ ;  /* 0x000038a828047890 */ /* 0x000fe4000fffe0ff */
[----:B------:R-:W-:Y:S02]  /*8d20*/  UISETP.NE.AND UP0, UPT, UR38, URZ, UPT ;  /* 0x000000ff2600728c */ /* 0x000fe4000bf05270 */
[----:B------:R-:W-:-:S09]  /*8d30*/  UPRMT UR4, UR41, 0x654, UR4 ;  /* 0x0000065429047896 */ /* 0x000fd20008000004 */
[----:B--2---:R-:W-:Y:S01]  /*8d40*/  SYNCS.ARRIVE.TRANS64.RED.A1T0 RZ, [UR4], RZ ;  /* 0x000000ffffff79a7 */ /* 0x004fe20008100404 */
[----:B------:R-:W-:Y:S05]  /*8d50*/  BRA.U UP0, `(.L_x_214) ;  /* 0x0000000100047547 */ /* 0x000fea000b800000 */
[----:B------:R-:W-:Y:S05]  /*8d60*/  BPT.TRAP 0x1 ;  /* 0x000000040000795c */ /* 0x000fea0000300000 */
.L_x_214:
[----:B------:R-:W-:Y:S01]  /*8d70*/  SYNCS.ARRIVE.TRANS64.A1T0 RZ, [UR40+0x38b8], RZ ;  /* 0x0038b8ffffff79a7 */ /* 0x000fe20008100028 */
[----:B------:R-:W-:Y:S05]  /*8d80*/  EXIT ;  /* 0x000000000000794d */ /* 0x000fea0003800000 */
.L_x_27:
[----:B------:R-:W-:-:S08]  /*8d90*/  NOP ;  /* 0x0000000000007918 */ /* 0x000fd00000000000 */
[----:B------:R-:W1:Y:S02]  /*8da0*/  USETMAXREG.TRY_ALLOC.CTAPOOL UP0, 0xc0 ;  /* 0x000000c0000079c8 */ /* 0x000e640008000600 */
[----:B-1----:R-:W-:Y:S05]  /*8db0*/  BRA.U !UP0, `(.L_x_27) ;  /* 0xfffffffd08f47547 */ /* 0x002fea000b83ffff */
[----:B------:R-:W1:Y:S01]  /*8dc0*/  S2UR UR8, SR_CTAID.X ;  /* 0x00000000000879c3 */ /* 0x000e620000002500 */
[----:B------:R-:W2:Y:S02]  /*8dd0*/  LDCU.64 UR4, c[0x0][0x380] ;  /* 0x00007000ff0477ac */ /* 0x000ea40008000a00 */
[----:B--2---:R-:W-:Y:S02]  /*8de0*/  UISETP.NE.AND UP0, UPT, UR5, URZ, UPT ;  /* 0x000000ff0500728c */ /* 0x004fe4000bf05270 */
[----:B-1----:R-:W-:-:S04]  /*8df0*/  USHF.L.U32 UR40, UR8, 0x8, URZ ;  /* 0x0000000808287899 */ /* 0x002fc800080006ff */
[----:B------:R-:W-:-:S06]  /*8e00*/  UISETP.GE.U32.OR UP0, UPT, UR40, UR4, !UP0 ;  /* 0x000000042800728c */ /* 0x000fcc000c706470 */
[----:B------:R-:W-:-:S13]  /*8e10*/  PLOP3.LUT P0, PT, PT, PT, UP0, 0x80, 0x8 ;  /* 0x000000000008781c */ /* 0x000fda0003f0f008 */
[----:B------:R-:W-:Y:S05]  /*8e20*/  @P0 EXIT ;  /* 0x000000000000094d */ /* 0x000fea0003800000 */
[----:B------:R-:W-:Y:S02]  /*8e30*/  UIADD3 UR10, UPT, UPT, UR5, 0x3f, URZ ;  /* 0x0000003f050a7890 */ /* 0x000fe4000fffe0ff */
[----:B------:R-:W-:Y:S02]  /*8e40*/  ULEA UR4, UR8, 0x4, 0x2 ;  /* 0x0000000408047891 */ /* 0x000fe4000f8e10ff */
[----:B------:R-:W-:Y:S02]  /*8e50*/  USHF.R.S32.HI UR9, URZ, 0x1f, UR10 ;  /* 0x0000001fff097899 */ /* 0x000fe4000801140a */
[----:B------:R-:W-:Y:S02]  /*8e60*/  ULOP3.LUT UR4, UR4, 0x3fffffc, URZ, 0xc0, !UPT ;  /* 0x03fffffc04047892 */ /* 0x000fe4000f8ec0ff */
[----:B------:R-:W-:Y:S02]  /*8e70*/  ULEA.HI UR9, UR9, UR10, URZ, 0x6 ;  /* 0x0000000a09097291 */ /* 0x000fe4000f8f30ff */
[----:B------:R-:W-:-:S02]  /*8e80*/  UISETP.NE.AND UP1, UPT, UR62, URZ, UPT ;  /* 0x000000ff3e00728c */ /* 0x000fc4000bf25270 */
[----:B------:R-:W-:Y:S02]  /*8e90*/  USHF.R.S32.HI UR9, URZ, 0x6, UR9 ;  /* 0x00000006ff097899 */ /* 0x000fe40008011409 */
[----:B------:R-:W-:Y:S02]  /*8ea0*/  USEL UR49, UR7, UR6, UP1 ;  /* 0x0000000607317287 */ /* 0x000fe40008800000 */
[----:B------:R-:W-:Y:S02]  /*8eb0*/  UISETP.LT.AND UP0, UPT, UR9, UR4, UPT ;  /* 0x000000040900728c */ /* 0x000fe4000bf01270 */
[----:B------:R-:W-:Y:S02]  /*8ec0*/  ULOP3.LUT UR49, UR49, 0x1, URZ, 0xc0, !UPT ;  /* 0x0000000131317892 */ /* 0x000fe4000f8ec0ff */
[----:B------:R-:W-:Y:S02]  /*8ed0*/  USEL UR39, UR9, UR4, UP0 ;  /* 0x0000000409277287 */ /* 0x000fe40008000000 */
[----:B------:R-:W-:-:S02]  /*8ee0*/  USEL UR50, URZ, 0x80, UP1 ;  /* 0x00000080ff327887 */ /* 0x000fc40008800000 */
[----:B------:R-:W-:-:S04]  /*8ef0*/  UISETP.LT.AND UP0, UPT, UR39, 0x4, UPT ;  /* 0x000000042700788c */ /* 0x000fc8000bf01270 */
[----:B------:R-:W-:Y:S02]  /*8f00*/  USEL UR60, UR39, 0x4, UP0 ;  /* 0x00000004273c7887 */ /* 0x000fe40008000000 */
[----:B------:R-:W-:Y:S02]  /*8f10*/  UISETP.NE.U32.AND UP0, UPT, UR49, 0x1, UPT ;  /* 0x000000013100788c */ /* 0x000fe4000bf05070 */
[----:B------:R-:W-:-:S07]  /*8f20*/  UIADD3 UR4, UPT, UPT, -UR60, UR39, URZ ;  /* 0x000000273c047290 */ /* 0x000fce000fffe1ff */
[----:B------:R-:W-:Y:S05]  /*8f30*/  BRA.U !UP0, `(.L_x_215) ;  /* 0x0000000108047547 */ /* 0x000fea000b800000 */
[----:B------:R-:W-:Y:S05]  /*8f40*/  BPT.TRAP 0x1 ;  /* 0x000000040000795c */ /* 0x000fea0000300000 */
.L_x_215:
[----:B------:R-:W1:Y:S01]  /*8f50*/  S2UR UR38, SR_CgaCtaId ;  /* 0x00000000002679c3 */ /* 0x000e620000008800 */
[----:B------:R-:W-:Y:S01]  /*8f60*/  UISETP.NE.AND UP0, UPT, UR62, URZ, UPT ;  /* 0x000000ff3e00728c */ /* 0x000fe2000bf05270 */
[----:B------:R-:W-:Y:S01]  /*8f70*/  MOV R3, 0x1 ;  /* 0x0000000100037802 */ /* 0x000fe20000000f00 */
[----:B------:R-:W-:Y:S01]  /*8f80*/  UMOV UR37, 0x400 ;  /* 0x0000040000257882 */ /* 0x000fe20000000000 */
[----:B------:R-:W2:Y:S01]  /*8f90*/  S2R R19, SR_TID.X ;  /* 0x0000000000137919 */ /* 0x000ea20000002100 */
[----:B------:R-:W-:Y:S01]  /*8fa0*/  USHF.L.U32 UR48, UR48, 0x3, URZ ;  /* 0x0000000330307899 */ /* 0x000fe200080006ff */
[----:B------:R-:W-:Y:S01]  /*8fb0*/  SHF.L.U32 R3, R3, 0x1f, RZ ;  /* 0x0000001f03037819 */ /* 0x000fe200000006ff */
[----:B------:R-:W-:Y:S01]  /*8fc0*/  UMOV UR58, 0x1 ;  /* 0x00000001003a7882 */ /* 0x000fe20000000000 */
[----:B------:R-:W-:Y:S01]  /*8fd0*/  UMOV UR55, 0x1 ;  /* 0x0000000100377882 */ /* 0x000fe20000000000 */
[----:B-1----:R-:W-:-:S04]  /*8fe0*/  ULEA UR37, UR38, UR37, 0x18 ;  /* 0x0000002526257291 */ /* 0x002fc8000f8ec0ff */
[----:B------:R-:W-:Y:S02]  /*8ff0*/  UIADD3 UR59, UPT, UPT, UR37, 0x3878, URZ ;  /* 0x00003878253b7890 */ /* 0x000fe4000fffe0ff */
[----:B------:R-:W-:Y:S02]  /*9000*/  @!UP0 UIADD3 UR59, UPT, UPT, UR37, 0x3888, URZ ;  /* 0x00003888253b8890 */ /* 0x000fe4000fffe0ff */
[----:B------:R-:W-:-:S07]  /*9010*/  UIADD3 UR47, UPT, UPT, UR37, UR48, URZ ;  /* 0x00000030252f7290 */ /* 0x000fce000fffe0ff */
[----:B------:R-:W1:Y:S02]  /*9020*/  SYNCS.PHASECHK.TRANS64.TRYWAIT P0, [UR59], R3 ;  /* 0x00000003ff0075a7 */ /* 0x000e64000800113b */
[----:B-12---:R-:W-:Y:S05]  /*9030*/  @!P0 BRA `(.L_x_216) ;  /* 0x0000009000f08947 */ /* 0x006fea0003800000 */
.L_x_392:
[----:B------:R-:W-:Y:S01]  /*9040*/  UISETP.GE.AND UP0, UPT, UR4, 0x1, UPT ;  /* 0x000000010400788c */ /* 0x000fe2000bf06270 */
[----:B------:R-:W-:Y:S01]  /*9050*/  IMAD.MOV.U32 R18, RZ, RZ, RZ ;  /* 0x000000ffff127224 */ /* 0x000fe200078e00ff */
[----:B------:R-:W-:Y:S01]  /*9060*/  MOV R17, 0xff800000 ;  /* 0xff80000000117802 */ /* 0x000fe20000000f00 */
[----:B------:R-:W-:Y:S01]  /*9070*/  IMAD.MOV.U32 R16, RZ, RZ, RZ ;  /* 0x000000ffff107224 */ /* 0x000fe200078e00ff */
[----:B------:R-:W-:Y:S01]  /*9080*/  SHF.R.U32.HI R2, RZ, 0x5, R19 ;  /* 0x00000005ff027819 */ /* 0x000fe20000011613 */
[----:B------:R-:W-:Y:S01]  /*9090*/  UMOV UR57, URZ ;  /* 0x000000ff00397c82 */ /* 0x000fe20008000000 */
[----:B------:R-:W-:-:S03]  /*90a0*/  UMOV UR56, URZ ;  /* 0x000000ff00387c82 */ /* 0x000fc60008000000 */
[----:B------:R-:W-:Y:S05]  /*90b0*/  BRA.U !UP0, `(.L_x_217) ;  /* 0x00000025086c7547 */ /* 0x000fea000b800000 */
[----:B------:R-:W-:Y:S01]  /*90c0*/  IMAD.U32 R121, R19, 0x10000, RZ ;  /* 0x0001000013797824 */ /* 0x000fe200078e00ff */
[----:B------:R-:W-:Y:S01]  /*90d0*/  UISETP.NE.AND UP0, UPT, UR62, URZ, UPT ;  /* 0x000000ff3e00728c */ /* 0x000fe2000bf05270 */
[----:B------:R-:W-:Y:S01]  /*90e0*/  LOP3.LUT R120, R2, 0x3, RZ, 0xc0, !PT ;  /* 0x0000000302787812 */ /* 0x000fe200078ec0ff */
[----:B------:R-:W-:Y:S01]  /*90f0*/  USHF.L.U32 UR4, UR4, 0x6, URZ ;  /* 0x0000000604047899 */ /* 0x000fe200080006ff */
[----:B------:R-:W-:Y:S01]  /*9100*/  IMAD.MOV.U32 R16, RZ, RZ, RZ ;  /* 0x000000ffff107224 */ /* 0x000fe200078e00ff */
[----:B------:R-:W-:Y:S01]  /*9110*/  LOP3.LUT R121, R121, 0x600000, RZ, 0xc0, !PT ;  /* 0x0060000079797812 */ /* 0x000fe200078ec0ff */
[----:B------:R-:W-:Y:S01]  /*9120*/  ULOP3.LUT UR53, URZ, UR60, URZ, 0x33, !UPT ;  /* 0x0000003cff357292 */ /* 0x000fe2000f8e33ff */
[----:B------:R-:W-:Y:S01]  /*9130*/  IMAD.MOV.U32 R22, RZ, RZ, -0x800000 ;  /* 0xff800000ff167424 */ /* 0x000fe200078e00ff */
[----:B------:R-:W-:Y:S01]  /*9140*/  UMOV UR46, 0x20 ;  /* 0x00000020002e7882 */ /* 0x000fe20000000000 */
[----:B------:R-:W-:Y:S01]  /*9150*/  LOP3.LUT R122, R121, UR50, RZ, 0xfc, !PT ;  /* 0x00000032797a7c12 */ /* 0x000fe2000f8efcff */
[----:B------:R-:W-:Y:S01]  /*9160*/  IMAD.U32 R18, RZ, RZ, UR4 ;  /* 0x00000004ff127e24 */ /* 0x000fe2000f8e00ff */
[----:B------:R-:W-:Y:S01]  /*9170*/  SHF.R.U32.HI R125, RZ, 0x15, R121 ;  /* 0x00000015ff7d7819 */ /* 0x000fe20000011679 */
[----:B------:R-:W-:-:S02]  /*9180*/  UIADD3 UR44, UPT, UPT, UR37, 0x3860, URZ ;  /* 0x00003860252c7890 */ /* 0x000fc4000fffe0ff */
[----:B------:R-:W-:Y:S01]  /*9190*/  VIADD R123, R122, 0x20 ;  /* 0x000000207a7b7836 */ /* 0x000fe20000000000 */
[----:B------:R-:W-:Y:S02]  /*91a0*/  USEL UR45, UR52, UR51, UP0 ;  /* 0x00000033342d7287 */ /* 0x000fe40008000000 */
[----:B------:R-:W-:Y:S02]  /*91b0*/  ULOP3.LUT UR54, UR48, 0x8, URZ, 0x3c, !UPT ;  /* 0x0000000830367892 */ /* 0x000fe4000f8e3cff */
[----:B------:R-:W-:Y:S01]  /*91c0*/  SHF.R.U32.HI R123, RZ, 0x15, R123 ;  /* 0x00000015ff7b7819 */ /* 0x000fe2000001167b */
[----:B------:R-:W-:Y:S01]  /*91d0*/  UMOV UR56, URZ ;  /* 0x000000ff00387c82 */ /* 0x000fe20008000000 */
[----:B------:R-:W-:Y:S01]  /*91e0*/  UMOV UR55, 0x1 ;  /* 0x0000000100377882 */ /* 0x000fe20000000000 */
[----:B------:R-:W2:Y:S01]  /*91f0*/  LDCU UR36, c[0x0][0x704] ;  /* 0x0000e080ff2477ac */ /* 0x000ea20008000800 */
[----:B------:R-:W-:Y:S02]  /*9200*/  USEL UR46, UR46, 0xa0, UP0 ;  /* 0x000000a02e2e7887 */ /* 0x000fe40008000000 */
[----:B------:R-:W-:-:S02]  /*9210*/  @UP0 UIADD3 UR44, UPT, UPT, UR37, 0x3850, URZ ;  /* 0x00003850252c0890 */ /* 0x000fc4000fffe0ff */
[----:B------:R-:W-:Y:S01]  /*9220*/  UIADD3 UR53, UPT, UPT, UR53, UR39, URZ ;  /* 0x0000002735357290 */ /* 0x000fe2000fffe0ff */
[----:B------:R-:W-:Y:S01]  /*9230*/  UMOV UR58, 0x1 ;  /* 0x00000001003a7882 */ /* 0x000fe20000000000 */
[----:B------:R-:W-:-:S10]  /*9240*/  UMOV UR57, URZ ;  /* 0x000000ff00397c82 */ /* 0x000fd40008000000 */
.L_x_235:
[----:B-12---:R-:W-:Y:S01]  /*9250*/  IADD3 R0, PT, PT, R121, UR46, RZ ;  /* 0x0000002e79007c10 */ /* 0x006fe2000fffe0ff */
[----:B------:R-:W-:-:S04]  /*9260*/  UISETP.NE.AND UP0, UPT, UR62, URZ, UPT ;  /* 0x000000ff3e00728c */ /* 0x000fc8000bf05270 */
[----:B------:R-:W-:Y:S01]  /*9270*/  USEL UR42, UR57, UR56, UP0 ;  /* 0x00000038392a7287 */ /* 0x000fe20008000000 */
[----:B------:R-:W1:Y:S01]  /*9280*/  SHFL.IDX PT, R0, R0, RZ, 0x1f ;  /* 0x00001fff00007589 */ /* 0x000e6200000e0000 */
[----:B------:R-:W-:Y:S01]  /*9290*/  UISETP.GT.U32.AND UP0, UPT, UR45, 0x1, UPT ;  /* 0x000000012d00788c */ /* 0x000fe2000bf04070 */
[----:B-1----:R-:W-:-:S08]  /*92a0*/  R2UR UR43, R0 ;  /* 0x00000000002b72ca */ /* 0x002fd000000e0000 */
[----:B---3--:R-:W-:Y:S07]  /*92b0*/  BRA.U UP0, `(.L_x_218) ;  /* 0x0000000100047547 */ /* 0x008fee000b800000 */
[----:B--2---:R-:W-:Y:S05]  /*92c0*/  BPT.TRAP 0x1 ;  /* 0x000000040000795c */ /* 0x004fea0000300000 */
.L_x_218:
[----:B------:R-:W-:Y:S01]  /*92d0*/  IMAD.U32 R3, RZ, RZ, UR42 ;  /* 0x0000002aff037e24 */ /* 0x000fe2000f8e00ff */
[----:B------:R-:W-:-:S04]  /*92e0*/  ISETP.NE.AND P0, PT, R120, R125, PT ;  /* 0x0000007d7800720c */ /* 0x000fc80003f05270 */
[----:B------:R-:W-:-:S04]  /*92f0*/  SHF.L.U32 R3, R3, 0x1f, RZ ;  /* 0x0000001f03037819 */ /* 0x000fc800000006ff */
[----:B------:R-:W1:Y:S02]  /*9300*/  SYNCS.PHASECHK.TRANS64.TRYWAIT P1, [UR44], R3 ;  /* 0x00000003ff0075a7 */ /* 0x000e64000802112c */
[----:B-1----:R-:W-:Y:S05]  /*9310*/  @!P1 BRA `(.L_x_219) ;  /* 0x0000009000509947 */ /* 0x002fea0003800000 */
.L_x_393:
        /* <DEDUP_REMOVED lines=17> */
.L_x_220:
[----:B------:R-:W-:Y:S05]  /*9430*/  WARPSYNC.ALL ;  /* 0x0000000000007948 */ /* 0x000fea0003800000 */
[----:B------:R-:W-:Y:S02]  /*9440*/  R2UR UR4, R122 ;  /* 0x000000007a0472ca */ /* 0x000fe400000e0000 */
[----:B------:R-:W-:-:S11]  /*9450*/  ISETP.NE.AND P0, PT, R120, R123, PT ;  /* 0x0000007b7800720c */ /* 0x000fd60003f05270 */
[----:B------:R-:W3:Y:S02]  /*9460*/  LDTM.x32 R56, tmem[UR4] ;  /* 0x00000004003879ee */ /* 0x000ee400082c0000 */
[----:B---3--:R-:W-:Y:S05]  /*9470*/  @!P0 BRA `(.L_x_221) ;  /* 0x0000000000408947 */ /* 0x008fea0003800000 */
        /* <DEDUP_REMOVED lines=16> */
.L_x_221:
[----:B------:R-:W-:Y:S05]  /*9580*/  WARPSYNC.ALL ;  /* 0x0000000000007948 */ /* 0x000fea0003800000 */
[----:B------:R-:W-:Y:S02]  /*9590*/  R2UR UR4, R122 ;  /* 0x000000007a0472ca */ /* 0x000fe400000e0000 */
[C---:B-1----:R-:W-:Y:S02]  /*95a0*/  FMNMX3 R3, R22.reuse, R56, R60, !PT ;  /* 0x0000003816037276 */ /* 0x042fe4000780003c */
[C---:B------:R-:W-:Y:S02]  /*95b0*/  FMNMX3 R0, R22.reuse, R57, R61, !PT ;  /* 0x0000003916007276 */ /* 0x040fe4000780003d */
[----:B------:R-:W-:-:S02]  /*95c0*/  FMNMX3 R5, R22, R58, R62, !PT ;  /* 0x0000003a16057276 */ /* 0x000fc4000780003e */
[----:B------:R-:W-:Y:S02]  /*95d0*/  FMNMX3 R3, R3, R64, R68, !PT ;  /* 0x0000004003037276 */ /* 0x000fe40007800044 */
[----:B------:R-:W-:Y:S02]  /*95e0*/  FMNMX3 R0, R0, R65, R69, !PT ;  /* 0x0000004100007276 */ /* 0x000fe40007800045 */
[----:B------:R-:W-:Y:S01]  /*95f0*/  FMNMX3 R6, R22, R59, R63, !PT ;  /* 0x0000003b16067276 */ /* 0x000fe2000780003f */
[----:B------:R-:W1:Y:S01]  /*9600*/  LDTM.x32 R24, tmem[UR4+0x20] ;  /* 0x00002004001879ee */ /* 0x000e6200082c0000 */
[----:B------:R-:W-:Y:S02]  /*9610*/  FMNMX3 R5, R5, R66, R70, !PT ;  /* 0x0000004205057276 */ /* 0x000fe40007800046 */
[----:B------:R-:W-:Y:S02]  /*9620*/  FMNMX3 R3, R3, R72, R76, !PT ;  /* 0x0000004803037276 */ /* 0x000fe4000780004c */
[----:B------:R-:W-:-:S02]  /*9630*/  FMNMX3 R0, R0, R73, R77, !PT ;  /* 0x0000004900007276 */ /* 0x000fc4000780004d */
[----:B------:R-:W-:Y:S02]  /*9640*/  FMNMX3 R6, R6, R67, R71, !PT ;  /* 0x0000004306067276 */ /* 0x000fe40007800047 */
[----:B------:R-:W-:Y:S02]  /*9650*/  FMNMX3 R5, R5, R74, R78, !PT ;  /* 0x0000004a05057276 */ /* 0x000fe4000780004e */
[----:B------:R-:W-:Y:S02]  /*9660*/  FMNMX3 R3, R3, R80, R84, !PT ;  /* 0x0000005003037276 */ /* 0x000fe40007800054 */
[----:B------:R-:W-:Y:S02]  /*9670*/  FMNMX3 R0, R0, R81, R85, !PT ;  /* 0x0000005100007276 */ /* 0x000fe40007800055 */
[----:B------:R-:W-:Y:S02]  /*9680*/  FMNMX3 R6, R6, R75, R79, !PT ;  /* 0x0000004b06067276 */ /* 0x000fe4000780004f */
[----:B------:R-:W-:-:S02]  /*9690*/  FMNMX3 R5, R5, R82, R86, !PT ;  /* 0x0000005205057276 */ /* 0x000fc40007800056 */
[----:B------:R-:W-:Y:S02]  /*96a0*/  FMNMX3 R6, R6, R83, R87, !PT ;  /* 0x0000005306067276 */ /* 0x000fe40007800057 */
[----:B------:R-:W-:Y:S02]  /*96b0*/  ISETP.NE.AND P0, PT, R120, R125, PT ;  /* 0x0000007d7800720c */ /* 0x000fe40003f05270 */
[----:B-1----:R-:W-:Y:S02]  /*96c0*/  FMNMX3 R3, R3, R24, R28, !PT ;  /* 0x0000001803037276 */ /* 0x002fe4000780001c */
        /* <DEDUP_REMOVED lines=15> */
[----:B------:R-:W-:-:S04]  /*97c0*/  FMNMX3 R0, R4, R3, R0, !PT ;  /* 0x0000000304007276 */ /* 0x000fc80007800000 */
[----:B------:R-:W-:-:S04]  /*97d0*/  FMNMX R17, R17, R0, !PT ;  /* 0x0000000011117209 */ /* 0x000fc80007800000 */
[----:B------:R-:W-:-:S04]  /*97e0*/  FSETP.NEU.AND P1, PT, R17, -INF , PT ;  /* 0xff8000001100780b */ /* 0x000fc80003f2d000 */
[----:B------:R-:W-:Y:S01]  /*97f0*/  FSEL R23, R17, RZ, P1 ;  /* 0x000000ff11177208 */ /* 0x000fe20000800000 */
[----:B------:R-:W-:Y:S08]  /*9800*/  @!P0 BRA `(.L_x_222) ;  /* 0x0000000000408947 */ /* 0x000ff00003800000 */
[----:B------:R-:W-:Y:S01]  /*9810*/  MOV R14, 0x8 ;  /* 0x00000008000e7802 */ /* 0x000fe20000000f00 */
[----:B------:R-:W1:Y:S01]  /*9820*/  LDCU.64 UR6, c[0x4][0xb0] ;  /* 0x01001600ff0677ac */ /* 0x000e620008000a00 */
[----:B------:R-:W-:Y:S02]  /*9830*/  HFMA2 R12, -RZ, RZ, 0, 5.9604644775390625e-08 ;  /* 0x00000001ff0c7431 */ /* 0x000fe400000001ff */
[----:B------:R-:W-:Y:S01]  /*9840*/  IMAD.MOV.U32 R8, RZ, RZ, 0x1be ;  /* 0x000001beff087424 */ /* 0x000fe200078e00ff */
[----:B------:R-:W3:Y:S01]  /*9850*/  LDCU.64 UR4, c[0x4][0xb8] ;  /* 0x01001700ff0477ac */ /* 0x000ee20008000a00 */
[----:B------:R-:W4:Y:S01]  /*9860*/  LDC.64 R14, c[0x4][R14] ;  /* 0x010000000e0e7b82 */ /* 0x000f220000000a00 */
[----:B------:R-:W-:Y:S01]  /*9870*/  IMAD.MOV.U32 R13, RZ, RZ, RZ ;  /* 0x000000ffff0d7224 */ /* 0x000fe200078e00ff */
[----:B------:R-:W5:Y:S01]  /*9880*/  LDCU.64 UR8, c[0x4][0x18] ;  /* 0x01000300ff0877ac */ /* 0x000f620008000a00 */
[----:B-1----:R-:W-:Y:S01]  /*9890*/  IMAD.U32 R4, RZ, RZ, UR6 ;  /* 0x00000006ff047e24 */ /* 0x002fe2000f8e00ff */
[----:B------:R-:W-:Y:S01]  /*98a0*/  MOV R5, UR7 ;  /* 0x0000000700057c02 */ /* 0x000fe20008000f00 */
[----:B---3--:R-:W-:Y:S01]  /*98b0*/  IMAD.U32 R6, RZ, RZ, UR4 ;  /* 0x00000004ff067e24 */ /* 0x008fe2000f8e00ff */
[----:B------:R-:W-:Y:S01]  /*98c0*/  MOV R7, UR5 ;  /* 0x0000000500077c02 */ /* 0x000fe20008000f00 */
[----:B-----5:R-:W-:Y:S01]  /*98d0*/  IMAD.U32 R10, RZ, RZ, UR8 ;  /* 0x00000008ff0a7e24 */ /* 0x020fe2000f8e00ff */
[----:B------:R-:W-:-:S02]  /*98e0*/  MOV R11, UR9 ;  /* 0x00000009000b7c02 */ /* 0x000fc40008000f00 */
[----:B------:R-:W-:-:S07]  /*98f0*/  LEPC R20, `(.L_x_222) ;  /* 0x000000001014794e */ /* 0x000fce0000000000 */
[----:B--2-4-:R-:W-:Y:S05]  /*9900*/  CALL.ABS.NOINC R14 ;  /* 0x000000000e007343 */ /* 0x014fea0003c00000 */
.L_x_222:
[----:B------:R-:W-:Y:S05]  /*9910*/  WARPSYNC.ALL ;  /* 0x0000000000007948 */ /* 0x000fea0003800000 */
[----:B------:R-:W-:Y:S02]  /*9920*/  R2UR UR4, R122 ;  /* 0x000000007a0472ca */ /* 0x000fe400000e0000 */
[----:B------:R-:W-:-:S11]  /*9930*/  ISETP.NE.AND P0, PT, RZ, UR49, PT ;  /* 0x00000031ff007c0c */ /* 0x000fd6000bf05270 */
[----:B------:R1:W-:Y:S02]  /*9940*/  STTM.x2 tmem[UR4], R22 ;  /* 0x00000016000079ed */ /* 0x0003e400080c0004 */
[----:B------:R-:W-:Y:S05]  /*9950*/  @P0 BRA `(.L_x_223) ;  /* 0x0000000000040947 */ /* 0x000fea0003800000 */
[----:B--2---:R-:W-:Y:S05]  /*9960*/  BPT.TRAP 0x1 ;  /* 0x000000040000795c */ /* 0x004fea0000300000 */
.L_x_223:
[----:B------:R-:W-:Y:S01]  /*9970*/  UISETP.NE.AND UP0, UPT, UR62, URZ, UPT ;  /* 0x000000ff3e00728c */ /* 0x000fe2000bf05270 */
[----:B------:R-:W-:Y:S01]  /*9980*/  MOV R3, UR61 ;  /* 0x0000003d00037c02 */ /* 0x000fe20008000f00 */
[----:B------:R-:W-:Y:S01]  /*9990*/  UIADD3 UR4, UPT, UPT, UR37, 0x3880, URZ ;  /* 0x0000388025047890 */ /* 0x000fe2000fffe0ff */
[----:B------:R-:W-:Y:S01]  /*99a0*/  MOV R4, UR48 ;  /* 0x0000003000047c02 */ /* 0x000fe20008000f00 */
[----:B--2---:R-:W-:Y:S01]  /*99b0*/  FMUL R0, R23, -UR36 ;  /* 0x8000002417007c20 */ /* 0x004fe20008400000 */
[----:B------:R-:W-:Y:S01]  /*99c0*/  SHF.L.U32 R3, R3, 0x1f, RZ ;  /* 0x0000001f03037819 */ /* 0x000fe200000006ff */
[----:B------:R-:W-:Y:S02]  /*99d0*/  USEL UR41, UR58, UR55, UP0 ;  /* 0x000000373a297287 */ /* 0x000fe40008000000 */
[--C-:B------:R-:W-:Y:S02]  /*99e0*/  FFMA2 R56, R56.F32x2.HI_LO, UR36.F32, R0.reuse.F32 ;  /* 0x0000002438387c49 */ /* 0x100fe40009200000 */
[--C-:B------:R-:W-:Y:S01]  /*99f0*/  FFMA2 R58, R58.F32x2.HI_LO, UR36.F32, R0.reuse.F32 ;  /* 0x000000243a3a7c49 */ /* 0x100fe20009200000 */
[----:B------:R-:W-:Y:S01]  /*9a00*/  @UP0 UIADD3 UR4, UPT, UPT, UR37, 0x3870, URZ ;  /* 0x0000387025040890 */ /* 0x000fe2000fffe0ff */
[--C-:B------:R-:W-:Y:S01]  /*9a10*/  FFMA2 R60, R60.F32x2.HI_LO, UR36.F32, R0.reuse.F32 ;  /* 0x000000243c3c7c49 */ /* 0x100fe20009200000 */
[----:B------:R-:W-:Y:S01]  /*9a20*/  FSETP.GEU.AND P1, PT, R56, -126, PT ;  /* 0xc2fc00003800780b */ /* 0x000fe20003f2e000 */
[----:B------:R-:W-:Y:S01]  /*9a30*/  ULOP3.LUT UR41, UR41, 0x1, URZ, 0x3c, !UPT ;  /* 0x0000000129297892 */ /* 0x000fe2000f8e3cff */
[----:B------:R-:W-:Y:S01]  /*9a40*/  FSETP.GEU.AND P0, PT, R57, -126, PT ;  /* 0xc2fc00003900780b */ /* 0x000fe20003f0e000 */
[----:B------:R-:W-:Y:S01]  /*9a50*/  FFMA2 R62, R62.F32x2.HI_LO, UR36.F32, R0.F32 ;  /* 0x000000243e3e7c49 */ /* 0x000fe20009200000 */
[----:B------:R-:W-:-:S02]  /*9a60*/  FSETP.GEU.AND P6, PT, R58, -126, PT ;  /* 0xc2fc00003a00780b */ /* 0x000fc40003fce000 */
[----:B------:R-:W-:Y:S01]  /*9a70*/  FSETP.GEU.AND P5, PT, R59, -126, PT ;  /* 0xc2fc00003b00780b */ /* 0x000fe20003fae000 */
[----:B------:R-:W-:Y:S01]  /*9a80*/  SYNCS.ARRIVE.TRANS64.A1T0 RZ, [UR4], RZ ;  /* 0x000000ffffff79a7 */ /* 0x000fe20008100004 */
[----:B------:R-:W-:Y:S02]  /*9a90*/  FSETP.GEU.AND P4, PT, R60, -126, PT ;  /* 0xc2fc00003c00780b */ /* 0x000fe40003f8e000 */
[----:B------:R-:W-:-:S03]  /*9aa0*/  FSETP.GEU.AND P3, PT, R61, -126, PT ;  /* 0xc2fc00003d00780b */ /* 0x000fc60003f6e000 */
[----:B------:R-:W-:Y:S01]  /*9ab0*/  @!P1 FMUL R56, R56, 0.5 ;  /* 0x3f00000038389820 */ /* 0x000fe20000400000 */
[----:B------:R-:W2:Y:S01]  /*9ac0*/  SYNCS.PHASECHK.TRANS64.TRYWAIT P2, [R4+UR37+0x38d0], R3 ;  /* 0x0038d003040075a7 */ /* 0x000ea20008041125 */
[----:B------:R-:W-:Y:S02]  /*9ad0*/  @!P0 FMUL R57, R57, 0.5 ;  /* 0x3f00000039398820 */ /* 0x000fe40000400000 */
[----:B------:R-:W-:Y:S02]  /*9ae0*/  @!P6 FMUL R58, R58, 0.5 ;  /* 0x3f0000003a3ae820 */ /* 0x000fe40000400000 */
[----:B------:R-:W-:Y:S01]  /*9af0*/  @!P5 FMUL R59, R59, 0.5 ;  /* 0x3f0000003b3bd820 */ /* 0x000fe20000400000 */
[----:B------:R-:W3:Y:S08]  /*9b00*/  MUFU.EX2 R56, R56 ;  /* 0x0000003800387308 */ /* 0x000ef00000000800 */
[----:B------:R-:W4:Y:S08]  /*9b10*/  MUFU.EX2 R57, R57 ;  /* 0x0000003900397308 */ /* 0x000f300000000800 */
[----:B------:R-:W5:Y:S08]  /*9b20*/  MUFU.EX2 R58, R58 ;  /* 0x0000003a003a7308 */ /* 0x000f700000000800 */
[----:B------:R-:W1:Y:S02]  /*9b30*/  MUFU.EX2 R59, R59 ;  /* 0x0000003b003b7308 */ /* 0x000e640000000800 */
[----:B-12345:R-:W-:Y:S05]  /*9b40*/  @!P2 BRA `(.L_x_224) ;  /* 0x00000088005ca947 */ /* 0x03efea0003800000 */
.L_x_394:
[----:B------:R-:W-:Y:S01]  /*9b50*/  @!P1 FMUL R56, R56, R56 ;  /* 0x0000003838389220 */ /* 0x000fe20000400000 */
[----:B------:R-:W-:Y:S01]  /*9b60*/  FSETP.GEU.AND P2, PT, R62, -126, PT ;  /* 0xc2fc00003e00780b */ /* 0x000fe20003f4e000 */
[----:B------:R-:W-:Y:S01]  /*9b70*/  @!P4 FMUL R60, R60, 0.5 ;  /* 0x3f0000003c3cc820 */ /* 0x000fe20000400000 */
[----:B------:R-:W-:Y:S01]  /*9b80*/  FSETP.GEU.AND P1, PT, R63, -126, PT ;  /* 0xc2fc00003f00780b */ /* 0x000fe20003f2e000 */
[----:B------:R-:W-:Y:S01]  /*9b90*/  @!P3 FMUL R61, R61, 0.5 ;  /* 0x3f0000003d3db820 */ /* 0x000fe20000400000 */
[--C-:B------:R-:W-:Y:S01]  /*9ba0*/  FFMA2 R64, R64.F32x2.HI_LO, UR36.F32, R0.reuse.F32 ;  /* 0x0000002440407c49 */ /* 0x100fe20009200000 */
[----:B------:R-:W-:Y:S01]  /*9bb0*/  USHF.R.U32.HI UR4, URZ, 0x15, UR43 ;  /* 0x00000015ff047899 */ /* 0x000fe2000801162b */
[----:B------:R-:W-:Y:S01]  /*9bc0*/  @!P0 FMUL R57, R57, R57 ;  /* 0x0000003939398220 */ /* 0x000fe20000400000 */
[----:B------:R-:W2:Y:S01]  /*9bd0*/  MUFU.EX2 R60, R60 ;  /* 0x0000003c003c7308 */ /* 0x000ea20000000800 */
[--C-:B------:R-:W-:Y:S01]  /*9be0*/  FFMA2 R66, R66.F32x2.HI_LO, UR36.F32, R0.reuse.F32 ;  /* 0x0000002442427c49 */ /* 0x100fe20009200000 */
[----:B------:R-:W-:Y:S01]  /*9bf0*/  FSETP.GEU.AND P0, PT, R64, -126, PT ;  /* 0xc2fc00004000780b */ /* 0x000fe20003f0e000 */
[--C-:B------:R-:W-:Y:S01]  /*9c00*/  FFMA2 R68, R68.F32x2.HI_LO, UR36.F32, R0.reuse.F32 ;  /* 0x0000002444447c49 */ /* 0x100fe20009200000 */
[----:B-1----:R-:W-:Y:S01]  /*9c10*/  MOV R3, UR4 ;  /* 0x0000000400037c02 */ /* 0x002fe20008000f00 */
[--C-:B------:R-:W-:Y:S01]  /*9c20*/  FFMA2 R70, R70.F32x2.HI_LO, UR36.F32, R0.reuse.F32 ;  /* 0x0000002446467c49 */ /* 0x100fe20009200000 */
[----:B------:R-:W-:Y:S01]  /*9c30*/  UISETP.NE.AND UP0, UPT, UR62, URZ, UPT ;  /* 0x000000ff3e00728c */ /* 0x000fe2000bf05270 */
[----:B------:R-:W-:Y:S01]  /*9c40*/  @!P2 FMUL R62, R62, 0.5 ;  /* 0x3f0000003e3ea820 */ /* 0x000fe20000400000 */
[----:B------:R-:W-:Y:S01]  /*9c50*/  @!P1 FMUL R63, R63, 0.5 ;  /* 0x3f0000003f3f9820 */ /* 0x000fe20000400000 */
[----:B------:R-:W1:Y:S01]  /*9c60*/  MUFU.EX2 R61, R61 ;  /* 0x0000003d003d7308 */ /* 0x000e620000000800 */
[----:B------:R-:W-:Y:S01]  /*9c70*/  @!P6 FMUL R58, R58, R58 ;  /* 0x0000003a3a3ae220 */ /* 0x000fe20000400000 */
[----:B------:R-:W-:Y:S01]  /*9c80*/  @!P5 FMUL R59, R59, R59 ;  /* 0x0000003b3b3bd220 */ /* 0x000fe20000400000 */
[----:B------:R-:W-:Y:S01]  /*9c90*/  FSETP.GEU.AND P6, PT, R65, -126, PT ;  /* 0xc2fc00004100780b */ /* 0x000fe20003fce000 */
[--C-:B------:R-:W-:Y:S01]  /*9ca0*/  FFMA2 R72, R72.F32x2.HI_LO, UR36.F32, R0.reuse.F32 ;  /* 0x0000002448487c49 */ /* 0x100fe20009200000 */
[----:B------:R-:W-:Y:S01]  /*9cb0*/  FSETP.GEU.AND P5, PT, R66, -126, PT ;  /* 0xc2fc00004200780b */ /* 0x000fe20003fae000 */
[----:B------:R-:W-:Y:S01]  /*9cc0*/  @!P0 FMUL R64, R64, 0.5 ;  /* 0x3f00000040408820 */ /* 0x000fe20000400000 */
[--C-:B------:R-:W-:Y:S01]  /*9cd0*/  FFMA2 R74, R74.F32x2.HI_LO, UR36.F32, R0.reuse.F32 ;  /* 0x000000244a4a7c49 */ /* 0x100fe20009200000 */
[----:B------:R-:W3:Y:S01]  /*9ce0*/  MUFU.EX2 R62, R62 ;  /* 0x0000003e003e7308 */ /* 0x000ee20000000800 */
[----:B--2---:R-:W-:Y:S01]  /*9cf0*/  @!P4 FMUL R60, R60, R60 ;  /* 0x0000003c3c3cc220 */ /* 0x004fe20000400000 */
[----:B------:R-:W-:Y:S01]  /*9d00*/  FSETP.GEU.AND P4, PT, R67, -126, PT ;  /* 0xc2fc00004300780b */ /* 0x000fe20003f8e000 */
[--C-:B------:R-:W-:Y:S01]  /*9d10*/  FFMA2 R76, R76.F32x2.HI_LO, UR36.F32, R0.reuse.F32 ;  /* 0x000000244c4c7c49 */ /* 0x100fe20009200000 */
[----:B------:R-:W-:Y:S01]  /*9d20*/  ULOP3.LUT UR61, UR61, 0x1, URZ, 0x3c, !UPT ;  /* 0x000000013d3d7892 */ /* 0x000fe2000f8e3cff */
[--C-:B------:R-:W-:Y:S01]  /*9d30*/  FFMA2 R78, R78.F32x2.HI_LO, UR36.F32, R0.reuse.F32 ;  /* 0x000000244e4e7c49 */ /* 0x100fe20009200000 */
[----:B------:R-:W-:Y:S01]  /*9d40*/  USEL UR58, UR41, UR58, UP0 ;  /* 0x0000003a293a7287 */ /* 0x000fe20008000000 */
[--C-:B------:R-:W-:Y:S01]  /*9d50*/  FFMA2 R80, R80.F32x2.HI_LO, UR36.F32, R0.reuse.F32 ;  /* 0x0000002450507c49 */ /* 0x100fe20009200000 */
[----:B------:R-:W2:Y:S01]  /*9d60*/  MUFU.EX2 R63, R63 ;  /* 0x0000003f003f7308 */ /* 0x000ea20000000800 */
[----:B-1----:R-:W-:Y:S01]  /*9d70*/  @!P3 FMUL R61, R61, R61 ;  /* 0x0000003d3d3db220 */ /* 0x002fe20000400000 */
[----:B------:R-:W-:Y:S01]  /*9d80*/  FSETP.GEU.AND P3, PT, R68, -126, PT ;  /* 0xc2fc00004400780b */ /* 0x000fe20003f6e000 */
[----:B------:R-:W-:Y:S01]  /*9d90*/  @!P6 FMUL R65, R65, 0.5 ;  /* 0x3f0000004141e820 */ /* 0x000fe20000400000 */
[----:B------:R-:W-:Y:S01]  /*9da0*/  @!P5 FMUL R66, R66, 0.5 ;  /* 0x3f0000004242d820 */ /* 0x000fe20000400000 */
[--C-:B------:R-:W-:Y:S01]  /*9db0*/  FFMA2 R82, R82.F32x2.HI_LO, UR36.F32, R0.reuse.F32 ;  /* 0x0000002452527c49 */ /* 0x100fe20009200000 */
[----:B------:R-:W-:Y:S01]  /*9dc0*/  USEL UR55, UR55, UR41, UP0 ;  /* 0x0000002937377287 */ /* 0x000fe20008000000 */
[----:B------:R-:W-:Y:S01]  /*9dd0*/  @!P4 FMUL R67, R67, 0.5 ;  /* 0x3f0000004343c820 */ /* 0x000fe20000400000 */
[----:B------:R-:W1:Y:S01]  /*9de0*/  MUFU.EX2 R64, R64 ;  /* 0x0000004000407308 */ /* 0x000e620000000800 */
[----:B---3--:R-:W-:Y:S01]  /*9df0*/  @!P2 FMUL R62, R62, R62 ;  /* 0x0000003e3e3ea220 */ /* 0x008fe20000400000 */
[----:B------:R-:W-:Y:S01]  /*9e00*/  FSETP.GEU.AND P2, PT, R69, -126, PT ;  /* 0xc2fc00004500780b */ /* 0x000fe20003f4e000 */
[----:B------:R-:W-:-:S02]  /*9e10*/  FFMA2 R84, R84.F32x2.HI_LO, UR36.F32, R0.F32 ;  /* 0x0000002454547c49 */ /* 0x000fc40009200000 */
[--C-:B------:R-:W-:Y:S02]  /*9e20*/  FFMA2 R86, R86.F32x2.HI_LO, UR36.F32, R0.reuse.F32 ;  /* 0x0000002456567c49 */ /* 0x100fe40009200000 */
[----:B------:R-:W-:Y:S01]  /*9e30*/  @!P3 FMUL R68, R68, 0.5 ;  /* 0x3f0000004444b820 */ /* 0x000fe20000400000 */
[----:B------:R-:W3:Y:S01]  /*9e40*/  MUFU.EX2 R65, R65 ;  /* 0x0000004100417308 */ /* 0x000ee20000000800 */
[----:B--2---:R-:W-:Y:S01]  /*9e50*/  @!P1 FMUL R63, R63, R63 ;  /* 0x0000003f3f3f9220 */ /* 0x004fe20000400000 */
[----:B------:R-:W-:Y:S01]  /*9e60*/  FSETP.GEU.AND P1, PT, R70, -126, PT ;  /* 0xc2fc00004600780b */ /* 0x000fe20003f2e000 */
[--C-:B------:R-:W-:Y:S02]  /*9e70*/  FFMA2 R24, R24.F32x2.HI_LO, UR36.F32, R0.reuse.F32 ;  /* 0x0000002418187c49 */ /* 0x100fe40009200000 */
[--C-:B------:R-:W-:Y:S02]  /*9e80*/  FFMA2 R26, R26.F32x2.HI_LO, UR36.F32, R0.reuse.F32 ;  /* 0x000000241a1a7c49 */ /* 0x100fe40009200000 */
[----:B------:R-:W-:Y:S01]  /*9e90*/  @!P2 FMUL R69, R69, 0.5 ;  /* 0x3f0000004545a820 */ /* 0x000fe20000400000 */
[----:B------:R-:W2:Y:S01]  /*9ea0*/  MUFU.EX2 R66, R66 ;  /* 0x0000004200427308 */ /* 0x000ea20000000800 */
[----:B-1----:R-:W-:Y:S01]  /*9eb0*/  @!P0 FMUL R64, R64, R64 ;  /* 0x0000004040408220 */ /* 0x002fe20000400000 */
[----:B------:R-:W-:Y:S01]  /*9ec0*/  FSETP.GEU.AND P0, PT, R71, -126, PT ;  /* 0xc2fc00004700780b */ /* 0x000fe20003f0e000 */
[----:B------:R-:W-:-:S02]  /*9ed0*/  FFMA2 R28, R28.F32x2.HI_LO, UR36.F32, R0.F32 ;  /* 0x000000241c1c7c49 */ /* 0x000fc40009200000 */
[--C-:B------:R-:W-:Y:S02]  /*9ee0*/  FFMA2 R30, R30.F32x2.HI_LO, UR36.F32, R0.reuse.F32 ;  /* 0x000000241e1e7c49 */ /* 0x100fe40009200000 */
[----:B------:R-:W-:Y:S01]  /*9ef0*/  @!P1 FMUL R70, R70, 0.5 ;  /* 0x3f00000046469820 */ /* 0x000fe20000400000 */
[----:B------:R-:W1:Y:S01]  /*9f00*/  MUFU.EX2 R67, R67 ;  /* 0x0000004300437308 */ /* 0x000e620000000800 */
[----:B---3--:R-:W-:Y:S01]  /*9f10*/  @!P6 FMUL R65, R65, R65 ;  /* 0x000000414141e220 */ /* 0x008fe20000400000 */
[----:B------:R-:W-:Y:S01]  /*9f20*/  FSETP.GEU.AND P6, PT, R72, -126, PT ;  /* 0xc2fc00004800780b */ /* 0x000fe20003fce000 */
[--C-:B------:R-:W-:Y:S02]  /*9f30*/  FFMA2 R32, R32.F32x2.HI_LO, UR36.F32, R0.reuse.F32 ;  /* 0x0000002420207c49 */ /* 0x100fe40009200000 */
[--C-:B------:R-:W-:Y:S02]  /*9f40*/  FFMA2 R34, R34.F32x2.HI_LO, UR36.F32, R0.reuse.F32 ;  /* 0x0000002422227c49 */ /* 0x100fe40009200000 */
[----:B------:R-:W-:Y:S01]  /*9f50*/  @!P0 FMUL R71, R71, 0.5 ;  /* 0x3f00000047478820 */ /* 0x000fe20000400000 */
[----:B------:R-:W3:Y:S01]  /*9f60*/  MUFU.EX2 R68, R68 ;  /* 0x0000004400447308 */ /* 0x000ee20000000800 */
[----:B--2---:R-:W-:Y:S01]  /*9f70*/  @!P5 FMUL R66, R66, R66 ;  /* 0x000000424242d220 */ /* 0x004fe20000400000 */
[----:B------:R-:W-:Y:S01]  /*9f80*/  FSETP.GEU.AND P5, PT, R73, -126, PT ;  /* 0xc2fc00004900780b */ /* 0x000fe20003fae000 */
[----:B------:R-:W-:-:S02]  /*9f90*/  FFMA2 R36, R36.F32x2.HI_LO, UR36.F32, R0.F32 ;  /* 0x0000002424247c49 */ /* 0x000fc40009200000 */
[--C-:B------:R-:W-:Y:S02]  /*9fa0*/  FFMA2 R38, R38.F32x2.HI_LO, UR36.F32, R0.reuse.F32 ;  /* 0x0000002426267c49 */ /* 0x100fe40009200000 */
[----:B------:R-:W-:Y:S01]  /*9fb0*/  @!P6 FMUL R72, R72, 0.5 ;  /* 0x3f0000004848e820 */ /* 0x000fe20000400000 */
[----:B------:R-:W2:Y:S01]  /*9fc0*/  MUFU.EX2 R69, R69 ;  /* 0x0000004500457308 */ /* 0x000ea20000000800 */
[----:B-1----:R-:W-:Y:S01]  /*9fd0*/  @!P4 FMUL R67, R67, R67 ;  /* 0x000000434343c220 */ /* 0x002fe20000400000 */
[----:B------:R-:W-:Y:S01]  /*9fe0*/  FSETP.GEU.AND P4, PT, R74, -126, PT ;  /* 0xc2fc00004a00780b */ /* 0x000fe20003f8e000 */
[--C-:B------:R-:W-:Y:S02]  /*9ff0*/  FFMA2 R40, R40.F32x2.HI_LO, UR36.F32, R0.reuse.F32 ;  /* 0x0000002428287c49 */ /* 0x100fe40009200000 */
[--C-:B------:R-:W-:Y:S02]  /*a000*/  FFMA2 R42, R42.F32x2.HI_LO, UR36.F32, R0.reuse.F32 ;  /* 0x000000242a2a7c49 */ /* 0x100fe40009200000 */
        /* <DEDUP_REMOVED lines=17> */
[----:B------:R-:W-:Y:S01]  /*a120*/  FFMA2 R54, R54.F32x2.HI_LO, UR36.F32, R0.F32 ;  /* 0x0000002436367c49 */ /* 0x000fe20009200000 */
[----:B------:R-:W-:Y:S01]  /*a130*/  MOV R0, UR54 ;  /* 0x0000003600007c02 */ /* 0x000fe20008000f00 */
[----:B------:R-:W-:Y:S01]  /*a140*/  @!P2 FMUL R76, R76, 0.5 ;  /* 0x3f0000004c4ca820 */ /* 0x000fe20000400000 */
[----:B------:R-:W1:Y:S01]  /*a150*/  MUFU.EX2 R73, R73 ;  /* 0x0000004900497308 */ /* 0x000e620000000800 */
[----:B---3--:R-:W-:Y:S01]  /*a160*/  @!P0 FMUL R71, R71, R71 ;  /* 0x0000004747478220 */ /* 0x008fe20000400000 */
[----:B------:R-:W-:Y:S01]  /*a170*/  FSETP.GEU.AND P0, PT, R78, -126, PT ;  /* 0xc2fc00004e00780b */ /* 0x000fe20003f0e000 */
[----:B------:R3:W-:Y:S04]  /*a180*/  SYNCS.ARRIVE.TRANS64.A1T0 RZ, [R0+UR37+0x38d0], RZ ;  /* 0x0038d0ff00ff79a7 */ /* 0x0007e80008100025 */
[----:B------:R-:W-:Y:S01]  /*a190*/  @!P1 FMUL R77, R77, 0.5 ;  /* 0x3f0000004d4d9820 */ /* 0x000fe20000400000 */
[----:B------:R-:W4:Y:S01]  /*a1a0*/  MUFU.EX2 R74, R74 ;  /* 0x0000004a004a7308 */ /* 0x000f220000000800 */
[----:B--2---:R-:W-:Y:S01]  /*a1b0*/  @!P6 FMUL R72, R72, R72 ;  /* 0x000000484848e220 */ /* 0x004fe20000400000 */
[----:B------:R-:W-:-:S05]  /*a1c0*/  FSETP.GEU.AND P6, PT, R79, -126, PT ;  /* 0xc2fc00004f00780b */ /* 0x000fca0003fce000 */
[----:B------:R-:W-:Y:S01]  /*a1d0*/  @!P0 FMUL R78, R78, 0.5 ;  /* 0x3f0000004e4e8820 */ /* 0x000fe20000400000 */
[----:B------:R-:W2:Y:S01]  /*a1e0*/  MUFU.EX2 R75, R75 ;  /* 0x0000004b004b7308 */ /* 0x000ea20000000800 */
[----:B-1----:R-:W-:Y:S01]  /*a1f0*/  @!P5 FMUL R73, R73, R73 ;  /* 0x000000494949d220 */ /* 0x002fe20000400000 */
[----:B------:R-:W-:-:S05]  /*a200*/  FSETP.GEU.AND P5, PT, R80, -126, PT ;  /* 0xc2fc00005000780b */ /* 0x000fca0003fae000 */
[----:B------:R-:W-:Y:S01]  /*a210*/  @!P6 FMUL R79, R79, 0.5 ;  /* 0x3f0000004f4fe820 */ /* 0x000fe20000400000 */
[----:B------:R-:W1:Y:S01]  /*a220*/  MUFU.EX2 R76, R76 ;  /* 0x0000004c004c7308 */ /* 0x000e620000000800 */
[----:B----4-:R-:W-:Y:S01]  /*a230*/  @!P4 FMUL R74, R74, R74 ;  /* 0x0000004a4a4ac220 */ /* 0x010fe20000400000 */
[----:B------:R-:W-:-:S05]  /*a240*/  FSETP.GEU.AND P4, PT, R81, -126, PT ;  /* 0xc2fc00005100780b */ /* 0x000fca0003f8e000 */
        /* <DEDUP_REMOVED lines=55> */
[----:B------:R-:W-:Y:S02]  /*a5c0*/  FSETP.GEU.AND P4, PT, R31, -126, PT ;  /* 0xc2fc00001f00780b */ /* 0x000fe40003f8e000 */
[----:B------:R-:W-:-:S03]  /*a5d0*/  F2FP.BF16.F32.PACK_AB R24, R57, R56 ;  /* 0x000000383918723e */ /* 0x000fc600000010ff */
[----:B------:R-:W-:Y:S01]  /*a5e0*/  @!P5 FMUL R30, R30, 0.5 ;  /* 0x3f0000001e1ed820 */ /* 0x000fe20000400000 */
[----:B------:R-:W1:Y:S01]  /*a5f0*/  MUFU.EX2 R91, R27 ;  /* 0x0000001b005b7308 */ /* 0x000e620000000800 */
[----:B----4-:R-:W-:Y:S01]  /*a600*/  @!P3 FMUL R89, R89, R89 ;  /* 0x000000595959b220 */ /* 0x010fe20000400000 */
[----:B------:R-:W-:Y:S02]  /*a610*/  FSETP.GEU.AND P3, PT, R32, -126, PT ;  /* 0xc2fc00002000780b */ /* 0x000fe40003f6e000 */
[----:B------:R-:W-:-:S03]  /*a620*/  F2FP.BF16.F32.PACK_AB R25, R59, R58 ;  /* 0x0000003a3b19723e */ /* 0x000fc600000010ff */
[----:B------:R-:W-:Y:S01]  /*a630*/  @!P4 FMUL R31, R31, 0.5 ;  /* 0x3f0000001f1fc820 */ /* 0x000fe20000400000 */
[----:B------:R-:W4:Y:S01]  /*a640*/  MUFU.EX2 R92, R28 ;  /* 0x0000001c005c7308 */ /* 0x000f220000000800 */
[----:B--2---:R-:W-:Y:S01]  /*a650*/  @!P2 FMUL R90, R90, R90 ;  /* 0x0000005a5a5aa220 */ /* 0x004fe20000400000 */
[----:B------:R-:W-:Y:S02]  /*a660*/  FSETP.GEU.AND P2, PT, R33, -126, PT ;  /* 0xc2fc00002100780b */ /* 0x000fe40003f4e000 */
[----:B------:R-:W-:-:S03]  /*a670*/  F2FP.BF16.F32.PACK_AB R26, R61, R60 ;  /* 0x0000003c3d1a723e */ /* 0x000fc600000010ff */
        /* <DEDUP_REMOVED lines=113> */
[----:B------:R-:W-:Y:S02]  /*ad90*/  LOP3.LUT P0, RZ, R3, 0x3, R2, 0x48, !PT ;  /* 0x0000000303ff7812 */ /* 0x000fe40007804802 */
[----:B------:R-:W-:-:S03]  /*ada0*/  F2FP.BF16.F32.PACK_AB R49, R107, R106 ;  /* 0x0000006a6b31723e */ /* 0x000fc600000010ff */
[----:B------:R-:W-:Y:S01]  /*adb0*/  @!P1 FMUL R55, R55, 0.5 ;  /* 0x3f00000037379820 */ /* 0x000fe20000400000 */
[----:B------:R-:W4:Y:S01]  /*adc0*/  MUFU.EX2 R118, R52 ;  /* 0x0000003400767308 */ /* 0x000f220000000800 */
[----:B--2---:R-:W-:Y:S01]  /*add0*/  @!P6 FMUL R114, R114, R114 ;  /* 0x000000727272e220 */ /* 0x004fe20000400000 */
[----:B------:R-:W-:-:S06]  /*ade0*/  F2FP.BF16.F32.PACK_AB R50, R109, R108 ;  /* 0x0000006c6d32723e */ /* 0x000fcc00000010ff */
[----:B------:R-:W2:Y:S01]  /*adf0*/  MUFU.EX2 R119, R53 ;  /* 0x0000003500777308 */ /* 0x000ea20000000800 */
[----:B-1----:R-:W-:Y:S01]  /*ae00*/  @!P5 FMUL R115, R115, R115 ;  /* 0x000000737373d220 */ /* 0x002fe20000400000 */
[----:B------:R-:W-:-:S06]  /*ae10*/  F2FP.BF16.F32.PACK_AB R51, R111, R110 ;  /* 0x0000006e6f33723e */ /* 0x000fcc00000010ff */
[----:B------:R-:W1:Y:S01]  /*ae20*/  MUFU.EX2 R116, R54 ;  /* 0x0000003600747308 */ /* 0x000e620000000800 */
[----:B----4-:R-:W-:Y:S01]  /*ae30*/  @!P4 FMUL R118, R118, R118 ;  /* 0x000000767676c220 */ /* 0x010fe20000400000 */
[----:B------:R-:W-:-:S06]  /*ae40*/  F2FP.BF16.F32.PACK_AB R52, R113, R112 ;  /* 0x000000707134723e */ /* 0x000fcc00000010ff */
[----:B------:R-:W4:Y:S01]  /*ae50*/  MUFU.EX2 R117, R55 ;  /* 0x0000003700757308 */ /* 0x000f220000000800 */
[----:B--2---:R-:W-:Y:S01]  /*ae60*/  @!P3 FMUL R119, R119, R119 ;  /* 0x000000777777b220 */ /* 0x004fe20000400000 */
[----:B------:R-:W-:Y:S01]  /*ae70*/  F2FP.BF16.F32.PACK_AB R53, R115, R114 ;  /* 0x000000727335723e */ /* 0x000fe200000010ff */
[----:B-1----:R-:W-:-:S03]  /*ae80*/  @!P2 FMUL R116, R116, R116 ;  /* 0x000000747474a220 */ /* 0x002fc60000400000 */
[----:B------:R-:W-:Y:S01]  /*ae90*/  F2FP.BF16.F32.PACK_AB R54, R119, R118 ;  /* 0x000000767736723e */ /* 0x000fe200000010ff */
[----:B----4-:R-:W-:-:S05]  /*aea0*/  @!P1 FMUL R117, R117, R117 ;  /* 0x0000007575759220 */ /* 0x010fca0000400000 */
[----:B------:R-:W-:Y:S01]  /*aeb0*/  F2FP.BF16.F32.PACK_AB R55, R117, R116 ;  /* 0x000000747537723e */ /* 0x000fe200000010ff */
[----:B---3--:R-:W-:Y:S06]  /*aec0*/  @!P0 BRA `(.L_x_225) ;  /* 0x0000000000408947 */ /* 0x008fec0003800000 */
[----:B------:R-:W-:Y:S01]  /*aed0*/  MOV R14, 0x8 ;  /* 0x00000008000e7802 */ /* 0x000fe20000000f00 */
[----:B------:R-:W1:Y:S01]  /*aee0*/  LDCU.64 UR6, c[0x4][0xb0] ;  /* 0x01001600ff0677ac */ /* 0x000e620008000a00 */
[----:B------:R-:W-:Y:S02]  /*aef0*/  HFMA2 R12, -RZ, RZ, 0, 5.9604644775390625e-08 ;  /* 0x00000001ff0c7431 */ /* 0x000fe400000001ff */
[----:B------:R-:W-:Y:S01]  /*af00*/  IMAD.MOV.U32 R8, RZ, RZ, 0x1be ;  /* 0x000001beff087424 */ /* 0x000fe200078e00ff */
[----:B------:R-:W2:Y:S01]  /*af10*/  LDCU.64 UR4, c[0x4][0xb8] ;  /* 0x01001700ff0477ac */ /* 0x000ea20008000a00 */
[----:B------:R-:W3:Y:S01]  /*af20*/  LDC.64 R14, c[0x4][R14] ;  /* 0x010000000e0e7b82 */ /* 0x000ee20000000a00 */
[----:B------:R-:W-:Y:S01]  /*af30*/  IMAD.MOV.U32 R13, RZ, RZ, RZ ;  /* 0x000000ffff0d7224 */ /* 0x000fe200078e00ff */
[----:B------:R-:W4:Y:S01]  /*af40*/  LDCU.64 UR8, c[0x4][0x20] ;  /* 0x01000400ff0877ac */ /* 0x000f220008000a00 */
[----:B-1----:R-:W-:Y:S01]  /*af50*/  IMAD.U32 R4, RZ, RZ, UR6 ;  /* 0x00000006ff047e24 */ /* 0x002fe2000f8e00ff */
[----:B------:R-:W-:Y:S01]  /*af60*/  MOV R5, UR7 ;  /* 0x0000000700057c02 */ /* 0x000fe20008000f00 */
[----:B--2---:R-:W-:Y:S01]  /*af70*/  IMAD.U32 R6, RZ, RZ, UR4 ;  /* 0x00000004ff067e24 */ /* 0x004fe2000f8e00ff */
[----:B------:R-:W-:Y:S01]  /*af80*/  MOV R7, UR5 ;  /* 0x0000000500077c02 */ /* 0x000fe20008000f00 */
[----:B----4-:R-:W-:Y:S01]  /*af90*/  IMAD.U32 R10, RZ, RZ, UR8 ;  /* 0x00000008ff0a7e24 */ /* 0x010fe2000f8e00ff */
[----:B------:R-:W-:-:S02]  /*afa0*/  MOV R11, UR9 ;  /* 0x00000009000b7c02 */ /* 0x000fc40008000f00 */
[----:B------:R-:W-:-:S07]  /*afb0*/  LEPC R20, `(.L_x_225) ;  /* 0x000000001014794e */ /* 0x000fce0000000000 */
[----:B---3--:R-:W-:Y:S05]  /*afc0*/  CALL.ABS.NOINC R14 ;  /* 0x000000000e007343 */ /* 0x008fea0003c00000 */
.L_x_225:
[----:B------:R-:W-:Y:S01]  /*afd0*/  MOV R0, UR45 ;  /* 0x0000002d00007c02 */ /* 0x000fe20008000f00 */
[----:B------:R-:W-:Y:S05]  /*afe0*/  WARPSYNC.ALL ;  /* 0x0000000000007948 */ /* 0x000fea0003800000 */
[----:B------:R-:W-:Y:S01]  /*aff0*/  ISETP.GT.U32.AND P0, PT, R0, 0x1, PT ;  /* 0x000000010000780c */ /* 0x000fe20003f04070 */
[----:B------:R1:W-:Y:S01]  /*b000*/  STTM.x32 tmem[UR43], R24 ;  /* 0x00000018000079ed */ /* 0x0003e200082c002b */
[----:B------:R-:W2:Y:S11]  /*b010*/  FENCE.VIEW.ASYNC.T ;  /* 0x00000000000073c6 */ /* 0x000eb60000000200 */
[----:B------:R-:W-:Y:S05]  /*b020*/  @P0 BRA `(.L_x_226) ;  /* 0x0000000000080947 */ /* 0x000fea0003800000 */
[----:B------:R-:W-:Y:S05]  /*b030*/  BPT.TRAP 0x1 ;  /* 0x000000040000795c */ /* 0x000fea0000300000 */
[----:B------:R-:W-:Y:S05]  /*b040*/  BPT.TRAP 0x1 ;  /* 0x000000040000795c */ /* 0x000fea0000300000 */
.L_x_226:
[----:B------:R-:W-:Y:S02]  /*b050*/  UISETP.NE.AND UP0, UPT, UR62, URZ, UPT ;  /* 0x000000ff3e00728c */ /* 0x000fe4000bf05270 */
[----:B------:R-:W-:Y:S02]  /*b060*/  UIADD3 UR4, UPT, UPT, UR37, 0x3868, URZ ;  /* 0x0000386825047890 */ /* 0x000fe4000fffe0ff */
[----:B------:R-:W-:-:S04]  /*b070*/  ULOP3.LUT UR42, UR42, 0x1, URZ, 0x3c, !UPT ;  /* 0x000000012a2a7892 */ /* 0x000fc8000f8e3cff */
[----:B------:R-:W-:Y:S02]  /*b080*/  USEL UR57, UR42, UR57, UP0 ;  /* 0x000000392a397287 */ /* 0x000fe40008000000 */
[----:B------:R-:W-:Y:S02]  /*b090*/  USEL UR56, UR56, UR42, UP0 ;  /* 0x0000002a38387287 */ /* 0x000fe40008000000 */
[----:B------:R-:W-:Y:S02]  /*b0a0*/  @UP0 UIADD3 UR4, UPT, UPT, UR37, 0x3858, URZ ;  /* 0x0000385825040890 */ /* 0x000fe4000fffe0ff */
[----:B------:R-:W-:Y:S02]  /*b0b0*/  UISETP.NE.AND UP0, UPT, UR49, URZ, UPT ;  /* 0x000000ff3100728c */ /* 0x000fe4000bf05270 */
[----:B------:R-:W-:-:S09]  /*b0c0*/  UPRMT UR4, UR38, 0x654, UR4 ;  /* 0x0000065426047896 */ /* 0x000fd20008000004 */
[----:B--2---:R-:W-:Y:S01]  /*b0d0*/  SYNCS.ARRIVE.TRANS64.RED.A1T0 RZ, [UR4], RZ ;  /* 0x000000ffffff79a7 */ /* 0x004fe20008100404 */
[----:B------:R-:W-:Y:S05]  /*b0e0*/  BRA.U UP0, `(.L_x_227) ;  /* 0x0000000100047547 */ /* 0x000fea000b800000 */
[----:B------:R-:W-:Y:S05]  /*b0f0*/  BPT.TRAP 0x1 ;  /* 0x000000040000795c */ /* 0x000fea0000300000 */
.L_x_227:
[----:B------:R-:W-:Y:S01]  /*b100*/  MOV R0, UR41 ;  /* 0x0000002900007c02 */ /* 0x000fe20008000f00 */
[----:B------:R-:W-:Y:S01]  /*b110*/  FADD2 R58, R58.F32x2.HI_LO, RZ.F32 ;  /* 0x000000ff3a3a724b */ /* 0x000fe20000200000 */
[----:B------:R-:W-:Y:S01]  /*b120*/  FSETP.NEU.AND P1, PT, R22, R23, PT ;  /* 0x000000171600720b */ /* 0x000fe20003f2d000 */
[----:B------:R-:W-:Y:S01]  /*b130*/  FADD2 R60, R60.F32x2.HI_LO, RZ.F32 ;  /* 0x000000ff3c3c724b */ /* 0x000fe20000200000 */
[----:B------:R-:W-:Y:S01]  /*b140*/  SHF.L.U32 R0, R0, 0x1f, RZ ;  /* 0x0000001f00007819 */ /* 0x000fe200000006ff */
[----:B------:R-:W-:Y:S02]  /*b150*/  FADD2 R58, R58.F32x2.HI_LO, R66.F32x2.HI_LO ;  /* 0x000000423a3a724b */ /* 0x000fe40000000000 */
[----:B------:R-:W-:Y:S01]  /*b160*/  FADD2 R62, R62.F32x2.HI_LO, RZ.F32 ;  /* 0x000000ff3e3e724b */ /* 0x000fe20000200000 */
[----:B------:R-:W2:Y:S01]  /*b170*/  SYNCS.PHASECHK.TRANS64.TRYWAIT P2, [UR59], R0 ;  /* 0x00000000ff0075a7 */ /* 0x000ea2000804113b */
[----:B------:R-:W-:Y:S02]  /*b180*/  FADD2 R60, R60.F32x2.HI_LO, R68.F32x2.HI_LO ;  /* 0x000000443c3c724b */ /* 0x000fe40000000000 */
[----:B------:R-:W-:-:S02]  /*b190*/  FADD2 R62, R62.F32x2.HI_LO, R70.F32x2.HI_LO ;  /* 0x000000463e3e724b */ /* 0x000fc40000000000 */
[----:B------:R-:W-:Y:S02]  /*b1a0*/  FADD2 R58, R58.F32x2.HI_LO, R74.F32x2.HI_LO ;  /* 0x0000004a3a3a724b */ /* 0x000fe40000000000 */
[----:B------:R-:W-:Y:S01]  /*b1b0*/  FADD2 R60, R60.F32x2.HI_LO, R76.F32x2.HI_LO ;  /* 0x0000004c3c3c724b */ /* 0x000fe20000000000 */
[----:B--2---:R-:W-:Y:S06]  /*b1c0*/  @!P2 BRA `(.L_x_228) ;  /* 0x0000007000d4a947 */ /* 0x004fec0003800000 */
.L_x_395:
[----:B------:R-:W-:Y:S01]  /*b1d0*/  BSSY.RECONVERGENT B0, `(.L_x_229) ;  /* 0x000000a000007945 */ /* 0x000fe20003800200 */
[----:B--2---:R-:W-:-:S03]  /*b1e0*/  MOV R3, 0x3f000000 ;  /* 0x3f00000000037802 */ /* 0x004fc60000000f00 */
[----:B------:R-:W-:Y:S05]  /*b1f0*/  @!P1 BRA `(.L_x_230) ;  /* 0x00000000001c9947 */ /* 0x000fea0003800000 */
[----:B------:R-:W-:-:S04]  /*b200*/  FADD R0, -R23, R22 ;  /* 0x0000001617007221 */ /* 0x000fc80000000100 */
[----:B------:R-:W-:-:S05]  /*b210*/  FMUL R0, R0, UR36 ;  /* 0x0000002400007c20 */ /* 0x000fca0008400000 */
[----:B------:R-:W-:-:S13]  /*b220*/  FSETP.GEU.AND P1, PT, R0, -126, PT ;  /* 0xc2fc00000000780b */ /* 0x000fda0003f2e000 */
[----:B------:R-:W-:-:S04]  /*b230*/  @!P1 FMUL R0, R0, 0.5 ;  /* 0x3f00000000009820 */ /* 0x000fc80000400000 */
[----:B------:R-:W2:Y:S02]  /*b240*/  MUFU.EX2 R3, R0 ;  /* 0x0000000000037308 */ /* 0x000ea40000000800 */
[----:B--2---:R-:W-:-:S04]  /*b250*/  @!P1 FMUL R3, R3, R3 ;  /* 0x0000000303039220 */ /* 0x004fc80000400000 */
[----:B------:R-:W-:Y:S02]  /*b260*/  FMUL R3, R3, 0.5 ;  /* 0x3f00000003037820 */ /* 0x000fe40000400000 */
.L_x_230:
[----:B------:R-:W-:Y:S05]  /*b270*/  BSYNC.RECONVERGENT B0 ;  /* 0x0000000000007941 */ /* 0x000fea0003800200 */
.L_x_229:
[----:B------:R-:W-:Y:S01]  /*b280*/  FMUL R16, R3, R16 ;  /* 0x0000001003107220 */ /* 0x000fe20000400000 */
[----:B------:R-:W-:Y:S01]  /*b290*/  FADD2 R62, R62.F32x2.HI_LO, R78.F32x2.HI_LO ;  /* 0x0000004e3e3e724b */ /* 0x000fe20000000000 */
[----:B------:R-:W-:Y:S01]  /*b2a0*/  ULOP3.LUT UP0, URZ, UR53, UR39, URZ, 0xfc, !UPT ;  /* 0x0000002735ff7292 */ /* 0x000fe2000f80fcff */
[----:B------:R-:W-:Y:S02]  /*b2b0*/  FADD2 R58, R58.F32x2.HI_LO, R82.F32x2.HI_LO ;  /* 0x000000523a3a724b */ /* 0x000fe40000000000 */
[----:B------:R-:W-:Y:S02]  /*b2c0*/  FADD2 R56, R16.F32, R56.F32x2.HI_LO ;  /* 0x000000381038724b */ /* 0x000fe40000040000 */
[----:B------:R-:W-:Y:S02]  /*b2d0*/  FADD2 R60, R60.F32x2.HI_LO, R84.F32x2.HI_LO ;  /* 0x000000543c3c724b */ /* 0x000fe40000000000 */
[----:B------:R-:W-:Y:S02]  /*b2e0*/  FADD2 R56, R56.F32x2.HI_LO, R64.F32x2.HI_LO ;  /* 0x000000403838724b */ /* 0x000fe40000000000 */
[----:B------:R-:W-:-:S02]  /*b2f0*/  FADD2 R62, R62.F32x2.HI_LO, R86.F32x2.HI_LO ;  /* 0x000000563e3e724b */ /* 0x000fc40000000000 */
[----:B------:R-:W-:Y:S02]  /*b300*/  FADD2 R56, R56.F32x2.HI_LO, R72.F32x2.HI_LO ;  /* 0x000000483838724b */ /* 0x000fe40000000000 */
[----:B------:R-:W-:Y:S02]  /*b310*/  FADD2 R58, R58.F32x2.HI_LO, R90.F32x2.HI_LO ;  /* 0x0000005a3a3a724b */ /* 0x000fe40000000000 */
[----:B------:R-:W-:Y:S02]  /*b320*/  FADD2 R56, R56.F32x2.HI_LO, R80.F32x2.HI_LO ;  /* 0x000000503838724b */ /* 0x000fe40000000000 */
        /* <DEDUP_REMOVED lines=16> */
[----:B------:R-:W-:-:S04]  /*b430*/  FADD2 R56, R56.F32x2.HI_LO, R58.F32x2.HI_LO ;  /* 0x0000003a3838724b */ /* 0x000fc80000000000 */
[----:B------:R-:W-:-:S04]  /*b440*/  FADD2 R56, R56.F32x2.HI_LO, R60.F32x2.HI_LO ;  /* 0x0000003c3838724b */ /* 0x000fc80000000000 */
[----:B------:R-:W-:Y:S01]  /*b450*/  FADD R16, R56, R57 ;  /* 0x0000003938107221 */ /* 0x000fe20000000000 */
[----:B------:R-:W-:Y:S06]  /*b460*/  BRA.U UP0, `(.L_x_231) ;  /* 0x00000001006c7547 */ /* 0x000fec000b800000 */
[----:B------:R-:W-:Y:S05]  /*b470*/  @P0 BRA `(.L_x_232) ;  /* 0x0000000000040947 */ /* 0x000fea0003800000 */
[----:B------:R-:W-:Y:S05]  /*b480*/  BPT.TRAP 0x1 ;  /* 0x000000040000795c */ /* 0x000fea0000300000 */
.L_x_232:
[----:B------:R-:W-:Y:S01]  /*b490*/  IMAD.U32 R3, RZ, RZ, UR42 ;  /* 0x0000002aff037e24 */ /* 0x000fe2000f8e00ff */
[----:B------:R-:W-:-:S04]  /*b4a0*/  ISETP.NE.AND P0, PT, R120, R125, PT ;  /* 0x0000007d7800720c */ /* 0x000fc80003f05270 */
[----:B------:R-:W-:-:S04]  /*b4b0*/  SHF.L.U32 R3, R3, 0x1f, RZ ;  /* 0x0000001f03037819 */ /* 0x000fc800000006ff */
[----:B------:R-:W2:Y:S02]  /*b4c0*/  SYNCS.PHASECHK.TRANS64.TRYWAIT P1, [UR44], R3 ;  /* 0x00000003ff0075a7 */ /* 0x000ea4000802112c */
[----:B--2---:R-:W-:Y:S05]  /*b4d0*/  @!P1 BRA `(.L_x_233) ;  /* 0x0000007000289947 */ /* 0x004fea0003800000 */
.L_x_396:
        /* <DEDUP_REMOVED lines=17> */
.L_x_234:
[----:B------:R-:W-:Y:S05]  /*b5f0*/  WARPSYNC.ALL ;  /* 0x0000000000007948 */ /* 0x000fea0003800000 */
[----:B------:R-:W-:-:S13]  /*b600*/  R2UR UR4, R122 ;  /* 0x000000007a0472ca */ /* 0x000fda00000e0000 */
[----:B------:R3:W-:Y:S02]  /*b610*/  STTM.x2 tmem[UR4], R16 ;  /* 0x00000010000079ed */ /* 0x0007e400080c0004 */
.L_x_231:
[----:B------:R-:W-:Y:S01]  /*b620*/  UIADD3 UR4, UPT, UPT, UR53, 0x1, URZ ;  /* 0x0000000135047890 */ /* 0x000fe2000fffe0ff */
[----:B------:R-:W-:Y:S01]  /*b630*/  MOV R22, R17 ;  /* 0x0000001100167202 */ /* 0x000fe20000000f00 */
[----:B------:R-:W-:Y:S02]  /*b640*/  UIADD3 UR53, UPT, UPT, UR53, -0x1, URZ ;  /* 0xffffffff35357890 */ /* 0x000fe4000fffe0ff */
[----:B------:R-:W-:-:S09]  /*b650*/  UISETP.GT.U32.AND UP0, UPT, UR4, 0x1, UPT ;  /* 0x000000010400788c */ /* 0x000fd2000bf04070 */
[----:B------:R-:W-:Y:S05]  /*b660*/  BRA.U UP0, `(.L_x_235) ;  /* 0xffffffd900f87547 */ /* 0x000fea000b83ffff */
.L_x_217:
[----:B------:R-:W-:-:S09]  /*b670*/  UISETP.GE.AND UP0, UPT, UR39, 0x1, UPT ;  /* 0x000000012700788c */ /* 0x000fd2000bf06270 */
[----:B------:R-:W-:Y:S05]  /*b680*/  BRA.U !UP0, `(.L_x_236) ;  /* 0x0000003908707547 */ /* 0x000fea000b800000 */
[C---:B------:R-:W-:Y:S01]  /*b690*/  IMAD.U32 R120, R19.reuse, 0x10000, RZ ;  /* 0x0001000013787824 */ /* 0x040fe200078e00ff */
[----:B------:R-:W-:Y:S01]  /*b6a0*/  UISETP.NE.AND UP0, UPT, UR62, URZ, UPT ;  /* 0x000000ff3e00728c */ /* 0x000fe2000bf05270 */
[----:B------:R-:W-:Y:S01]  /*b6b0*/  IMAD.U32 R123, RZ, RZ, UR40 ;  /* 0x00000028ff7b7e24 */ /* 0x000fe2000f8e00ff */
[----:B-12---:R-:W-:Y:S01]  /*b6c0*/  LOP3.LUT R0, R19, 0x7f, RZ, 0xc0, !PT ;  /* 0x0000007f13007812 */ /* 0x006fe200078ec0ff */
[----:B------:R-:W-:Y:S01]  /*b6d0*/  UMOV UR4, 0x20 ;  /* 0x0000002000047882 */ /* 0x000fe20000000000 */
[----:B------:R-:W-:Y:S01]  /*b6e0*/  LOP3.LUT R120, R120, 0x600000, RZ, 0xc0, !PT ;  /* 0x0060000078787812 */ /* 0x000fe200078ec0ff */
[----:B------:R-:W-:Y:S01]  /*b6f0*/  UIADD3 UR42, UPT, UPT, UR37, 0x3860, URZ ;  /* 0x00003860252a7890 */ /* 0x000fe2000fffe0ff */
[----:B------:R-:W-:Y:S01]  /*b700*/  IADD3 R123, PT, PT, R0, UR50, R123 ;  /* 0x00000032007b7c10 */ /* 0x000fe2000fffe07b */
[----:B------:R-:W-:Y:S01]  /*b710*/  USEL UR43, UR52, UR51, UP0 ;  /* 0x00000033342b7287 */ /* 0x000fe20008000000 */
[----:B------:R-:W-:Y:S01]  /*b720*/  LOP3.LUT R117, R120, UR50, RZ, 0xfc, !PT ;  /* 0x0000003278757c12 */ /* 0x000fe2000f8efcff */
[----:B------:R-:W-:Y:S01]  /*b730*/  ULOP3.LUT UR41, UR48, 0x8, URZ, 0x3c, !UPT ;  /* 0x0000000830297892 */ /* 0x000fe2000f8e3cff */
[----:B------:R-:W-:Y:S01]  /*b740*/  LOP3.LUT R116, R2, 0x3, RZ, 0xc0, !PT ;  /* 0x0000000302747812 */ /* 0x000fe200078ec0ff */
[----:B------:R-:W1:Y:S01]  /*b750*/  LDCU UR36, c[0x0][0x704] ;  /* 0x0000e080ff2477ac */ /* 0x000e620008000800 */
[----:B------:R-:W-:Y:S01]  /*b760*/  SHF.R.U32.HI R19, RZ, 0x15, R120 ;  /* 0x00000015ff137819 */ /* 0x000fe20000011678 */
[----:B------:R-:W-:Y:S01]  /*b770*/  VIADD R121, R117, 0x20 ;  /* 0x0000002075797836 */ /* 0x000fe20000000000 */
[----:B------:R-:W2:Y:S04]  /*b780*/  LDCU UR39, c[0x0][0x384] ;  /* 0x00007080ff2777ac */ /* 0x000ea80008000800 */
[----:B------:R-:W-:Y:S01]  /*b790*/  SHF.R.U32.HI R121, RZ, 0x15, R121 ;  /* 0x00000015ff797819 */ /* 0x000fe20000011679 */
[----:B------:R-:W-:-:S02]  /*b7a0*/  UIADD3 UR60, UPT, UPT, UR60, -0x1, URZ ;  /* 0xffffffff3c3c7890 */ /* 0x000fc4000fffe0ff */
[----:B------:R-:W-:Y:S02]  /*b7b0*/  USEL UR40, UR4, 0xa0, UP0 ;  /* 0x000000a004287887 */ /* 0x000fe40008000000 */
[----:B------:R-:W-:-:S12]  /*b7c0*/  @UP0 UIADD3 UR42, UPT, UPT, UR37, 0x3850, URZ ;  /* 0x00003850252a0890 */ /* 0x000fd8000fffe0ff */
.L_x_255:
[----:B--2---:R-:W-:Y:S01]  /*b7d0*/  IADD3 R0, PT, PT, R120, UR40, RZ ;  /* 0x0000002878007c10 */ /* 0x004fe2000fffe0ff */
[----:B------:R-:W-:-:S04]  /*b7e0*/  UISETP.NE.AND UP0, UPT, UR62, URZ, UPT ;  /* 0x000000ff3e00728c */ /* 0x000fc8000bf05270 */
[----:B------:R-:W-:Y:S01]  /*b7f0*/  USEL UR45, UR57, UR56, UP0 ;  /* 0x00000038392d7287 */ /* 0x000fe20008000000 */
[----:B------:R-:W4:Y:S01]  /*b800*/  SHFL.IDX PT, R0, R0, RZ, 0x1f ;  /* 0x00001fff00007589 */ /* 0x000f2200000e0000 */
[----:B------:R-:W-:Y:S01]  /*b810*/  UISETP.GT.U32.AND UP0, UPT, UR43, 0x1, UPT ;  /* 0x000000012b00788c */ /* 0x000fe2000bf04070 */
[----:B----4-:R-:W-:-:S08]  /*b820*/  R2UR UR46, R0 ;  /* 0x00000000002e72ca */ /* 0x010fd000000e0000 */
[----:B-1-3--:R-:W-:Y:S07]  /*b830*/  BRA.U UP0, `(.L_x_237) ;  /* 0x0000000100047547 */ /* 0x00afee000b800000 */
[----:B-12---:R-:W-:Y:S05]  /*b840*/  BPT.TRAP 0x1 ;  /* 0x000000040000795c */ /* 0x006fea0000300000 */
.L_x_237:
[----:B------:R-:W-:Y:S01]  /*b850*/  IMAD.U32 R3, RZ, RZ, UR45 ;  /* 0x0000002dff037e24 */ /* 0x000fe2000f8e00ff */
[----:B------:R-:W-:-:S04]  /*b860*/  ISETP.NE.AND P0, PT, R116, R19, PT ;  /* 0x000000137400720c */ /* 0x000fc80003f05270 */
[----:B------:R-:W-:-:S04]  /*b870*/  SHF.L.U32 R3, R3, 0x1f, RZ ;  /* 0x0000001f03037819 */ /* 0x000fc800000006ff */
[----:B------:R-:W4:Y:S02]  /*b880*/  SYNCS.PHASECHK.TRANS64.TRYWAIT P1, [UR42], R3 ;  /* 0x00000003ff0075a7 */ /* 0x000f24000802112a */
[----:B----4-:R-:W-:Y:S05]  /*b890*/  @!P1 BRA `(.L_x_238) ;  /* 0x0000006c00509947 */ /* 0x010fea0003800000 */
.L_x_397:
[----:B------:R-:W-:Y:S05]  /*b8a0*/  @!P0 BRA `(.L_x_239) ;  /* 0x0000000000408947 */ /* 0x000fea0003800000 */
[----:B------:R-:W-:Y:S01]  /*b8b0*/  MOV R14, 0x8 ;  /* 0x00000008000e7802 */ /* 0x000fe20000000f00 */
[----:B------:R-:W5:Y:S01]  /*b8c0*/  LDCU.64 UR8, c[0x4][0xb0] ;  /* 0x01001600ff0877ac */ /* 0x000f620008000a00 */
[----:B------:R-:W-:Y:S02]  /*b8d0*/  HFMA2 R12, -RZ, RZ, 0, 5.9604644775390625e-08 ;  /* 0x00000001ff0c7431 */ /* 0x000fe400000001ff */
[----:B------:R-:W-:Y:S01]  /*b8e0*/  IMAD.MOV.U32 R8, RZ, RZ, 0x192 ;  /* 0x00000192ff087424 */ /* 0x000fe200078e00ff */
[----:B------:R-:W1:Y:S01]  /*b8f0*/  LDCU.64 UR6, c[0x4][0xb8] ;  /* 0x01001700ff0677ac */ /* 0x000e620008000a00 */
[----:B------:R-:W2:Y:S01]  /*b900*/  LDC.64 R14, c[0x4][R14] ;  /* 0x010000000e0e7b82 */ /* 0x000ea20000000a00 */
[----:B------:R-:W-:Y:S01]  /*b910*/  IMAD.MOV.U32 R13, RZ, RZ, RZ ;  /* 0x000000ffff0d7224 */ /* 0x000fe200078e00ff */
[----:B------:R-:W3:Y:S01]  /*b920*/  LDCU.64 UR4, c[0x4][0x10] ;  /* 0x01000200ff0477ac */ /* 0x000ee20008000a00 */
[----:B-----5:R-:W-:Y:S01]  /*b930*/  IMAD.U32 R4, RZ, RZ, UR8 ;  /* 0x00000008ff047e24 */ /* 0x020fe2000f8e00ff */
[----:B------:R-:W-:Y:S01]  /*b940*/  MOV R5, UR9 ;  /* 0x0000000900057c02 */ /* 0x000fe20008000f00 */
[----:B-1----:R-:W-:Y:S01]  /*b950*/  IMAD.U32 R6, RZ, RZ, UR6 ;  /* 0x00000006ff067e24 */ /* 0x002fe2000f8e00ff */
[----:B------:R-:W-:Y:S01]  /*b960*/  MOV R7, UR7 ;  /* 0x0000000700077c02 */ /* 0x000fe20008000f00 */
[----:B---3--:R-:W-:Y:S01]  /*b970*/  IMAD.U32 R10, RZ, RZ, UR4 ;  /* 0x00000004ff0a7e24 */ /* 0x008fe2000f8e00ff */
[----:B------:R-:W-:-:S02]  /*b980*/  MOV R11, UR5 ;  /* 0x00000005000b7c02 */ /* 0x000fc40008000f00 */
[----:B------:R-:W-:-:S07]  /*b990*/  LEPC R20, `(.L_x_239) ;  /* 0x000000001014794e */ /* 0x000fce0000000000 */
[----:B--2-4-:R-:W-:Y:S05]  /*b9a0*/  CALL.ABS.NOINC R14 ;  /* 0x000000000e007343 */ /* 0x014fea0003c00000 */
.L_x_239:
[----:B------:R-:W-:Y:S05]  /*b9b0*/  WARPSYNC.ALL ;  /* 0x0000000000007948 */ /* 0x000fea0003800000 */
[----:B------:R-:W-:Y:S01]  /*b9c0*/  R2UR UR4, R117 ;  /* 0x00000000750472ca */ /* 0x000fe200000e0000 */
[----:B------:R-:W-:Y:S01]  /*b9d0*/  BSSY.RECONVERGENT B6, `(.L_x_240) ;  /* 0x0000014000067945 */ /* 0x000fe20003800200 */
[----:B------:R-:W-:-:S11]  /*b9e0*/  ISETP.NE.AND P0, PT, R116, R121, PT ;  /* 0x000000797400720c */ /* 0x000fd60003f05270 */
[----:B------:R-:W5:Y:S02]  /*b9f0*/  LDTM.x32 R24, tmem[UR4] ;  /* 0x00000004001879ee */ /* 0x000f6400082c0000 */
[----:B-----5:R-:W-:Y:S05]  /*ba00*/  @!P0 BRA `(.L_x_241) ;  /* 0x0000000000408947 */ /* 0x020fea0003800000 */
        /* <DEDUP_REMOVED lines=16> */
.L_x_241:
[----:B-12---:R-:W-:Y:S05]  /*bb10*/  BSYNC.RECONVERGENT B6 ;  /* 0x0000000000067941 */ /* 0x006fea0003800200 */
.L_x_240:
[C---:B----4-:R-:W-:Y:S01]  /*bb20*/  VIADD R0, R18.reuse, 0x2 ;  /* 0x0000000212007836 */ /* 0x050fe20000000000 */
[----:B------:R-:W-:Y:S05]  /*bb30*/  WARPSYNC.ALL ;  /* 0x0000000000007948 */ /* 0x000fea0003800000 */
[----:B------:R-:W-:Y:S01]  /*bb40*/  VIADD R4, R18, 0x5 ;  /* 0x0000000512047836 */ /* 0x000fe20000000000 */
[----:B------:R-:W-:Y:S01]  /*bb50*/  ISETP.GE.AND P1, PT, R0, UR39, PT ;  /* 0x0000002700007c0c */ /* 0x000fe2000bf26270 */
[C---:B------:R-:W-:Y:S01]  /*bb60*/  VIADD R6, R18.reuse, 0x4 ;  /* 0x0000000412067836 */ /* 0x040fe20000000000 */
[C---:B------:R-:W-:Y:S01]  /*bb70*/  ISETP.GE.U32.AND P3, PT, R123.reuse, R0, PT ;  /* 0x000000007b00720c */ /* 0x040fe20003f66070 */
[C---:B------:R-:W-:Y:S01]  /*bb80*/  VIADD R0, R18.reuse, 0x6 ;  /* 0x0000000612007836 */ /* 0x040fe20000000000 */
[C---:B------:R-:W-:Y:S01]  /*bb90*/  ISETP.GE.U32.AND P6, PT, R123.reuse, R4, PT ;  /* 0x000000047b00720c */ /* 0x040fe20003fc6070 */
[----:B------:R-:W-:Y:S01]  /*bba0*/  VIADD R10, R18, 0x39 ;  /* 0x00000039120a7836 */ /* 0x000fe20000000000 */
[----:B------:R-:W-:Y:S01]  /*bbb0*/  ISETP.GE.AND P0, PT, R4, UR39, PT ;  /* 0x0000002704007c0c */ /* 0x000fe2000bf06270 */
[----:B------:R-:W-:Y:S01]  /*bbc0*/  VIADD R4, R18, 0x8 ;  /* 0x0000000812047836 */ /* 0x000fe20000000000 */
[----:B------:R-:W-:Y:S01]  /*bbd0*/  ISETP.GE.AND P2, PT, R6, UR39, PT ;  /* 0x0000002706007c0c */ /* 0x000fe2000bf46270 */
[----:B------:R-:W-:Y:S01]  /*bbe0*/  VIADD R8, R18, 0x3a ;  /* 0x0000003a12087836 */ /* 0x000fe20000000000 */
[----:B------:R-:W-:Y:S01]  /*bbf0*/  FSEL R26, R26, -INF , !P1 ;  /* 0xff8000001a1a7808 */ /* 0x000fe20004800000 */
[C---:B------:R-:W-:Y:S01]  /*bc00*/  VIADD R3, R18.reuse, 0x1 ;  /* 0x0000000112037836 */ /* 0x040fe20000000000 */
[C---:B------:R-:W-:Y:S01]  /*bc10*/  ISETP.GE.U32.AND P4, PT, R123.reuse, R0, PT ;  /* 0x000000007b00720c */ /* 0x040fe20003f86070 */
[----:B------:R-:W-:Y:S01]  /*bc20*/  VIADD R12, R18, 0x38 ;  /* 0x00000038120c7836 */ /* 0x000fe20000000000 */
[----:B------:R-:W-:Y:S01]  /*bc30*/  ISETP.GE.AND P1, PT, R0, UR39, PT ;  /* 0x0000002700007c0c */ /* 0x000fe2000bf26270 */
[C---:B------:R-:W-:Y:S01]  /*bc40*/  VIADD R0, R18.reuse, 0x9 ;  /* 0x0000000912007836 */ /* 0x040fe20000000000 */
[----:B------:R-:W-:Y:S01]  /*bc50*/  ISETP.GE.U32.AND P5, PT, R123, R6, PT ;  /* 0x000000067b00720c */ /* 0x000fe20003fa6070 */
[----:B------:R-:W-:Y:S01]  /*bc60*/  VIADD R6, R18, 0x3c ;  /* 0x0000003c12067836 */ /* 0x000fe20000000000 */
[----:B------:R-:W-:-:S02]  /*bc70*/  FSEL R22, R28, -INF , !P2 ;  /* 0xff8000001c167808 */ /* 0x000fc40005000000 */
[----:B------:R-:W-:Y:S02]  /*bc80*/  FSEL R26, R26, -INF , P3 ;  /* 0xff8000001a1a7808 */ /* 0x000fe40001800000 */
[----:B------:R-:W-:Y:S02]  /*bc90*/  ISETP.GE.U32.AND P3, PT, R123, R4, PT ;  /* 0x000000047b00720c */ /* 0x000fe40003f66070 */
[----:B------:R-:W-:Y:S01]  /*bca0*/  ISETP.GE.AND P2, PT, R4, UR39, PT ;  /* 0x0000002704007c0c */ /* 0x000fe2000bf46270 */
[----:B------:R-:W-:Y:S01]  /*bcb0*/  VIADD R4, R18, 0xa ;  /* 0x0000000a12047836 */ /* 0x000fe20000000000 */
[----:B------:R-:W-:Y:S02]  /*bcc0*/  FSEL R23, R29, -INF , !P0 ;  /* 0xff8000001d177808 */ /* 0x000fe40004000000 */
[----:B------:R-:W-:Y:S02]  /*bcd0*/  FSEL R22, R22, -INF , P5 ;  /* 0xff80000016167808 */ /* 0x000fe40002800000 */
[----:B------:R-:W-:-:S02]  /*bce0*/  ISETP.GE.U32.AND P5, PT, R123, R0, PT ;  /* 0x000000007b00720c */ /* 0x000fc40003fa6070 */
[----:B------:R-:W-:Y:S01]  /*bcf0*/  ISETP.GE.AND P0, PT, R0, UR39, PT ;  /* 0x0000002700007c0c */ /* 0x000fe2000bf06270 */
[----:B------:R-:W-:Y:S01]  /*bd00*/  VIADD R0, R18, 0xc ;  /* 0x0000000c12007836 */ /* 0x000fe20000000000 */
[----:B------:R-:W-:Y:S02]  /*bd10*/  FSEL R30, R30, -INF , !P1 ;  /* 0xff8000001e1e7808 */ /* 0x000fe40004800000 */
[----:B------:R-:W-:Y:S02]  /*bd20*/  FSEL R23, R23, -INF , P6 ;  /* 0xff80000017177808 */ /* 0x000fe40003000000 */
[----:B------:R-:W-:Y:S02]  /*bd30*/  ISETP.GE.U32.AND P6, PT, R123, R4, PT ;  /* 0x000000047b00720c */ /* 0x000fe40003fc6070 */
[----:B------:R-:W-:Y:S01]  /*bd40*/  ISETP.GE.AND P1, PT, R4, UR39, PT ;  /* 0x0000002704007c0c */ /* 0x000fe2000bf26270 */
        /* <DEDUP_REMOVED lines=31> */
[----:B------:R-:W-:-:S02]  /*bf40*/  R2UR UR4, R117 ;  /* 0x00000000750472ca */ /* 0x000fc400000e0000 */
[----:B------:R-:W-:Y:S02]  /*bf50*/  FSEL R36, R40, -INF , !P2 ;  /* 0xff80000028247808 */ /* 0x000fe40005000000 */
[----:B------:R-:W-:Y:S02]  /*bf60*/  FSEL R38, R38, -INF , P5 ;  /* 0xff80000026267808 */ /* 0x000fe40002800000 */
[----:B------:R-:W-:Y:S02]  /*bf70*/  ISETP.GE.U32.AND P5, PT, R123, R0, PT ;  /* 0x000000007b00720c */ /* 0x000fe40003fa6070 */
[----:B------:R-:W-:Y:S01]  /*bf80*/  ISETP.GE.AND P2, PT, R0, UR39, PT ;  /* 0x0000002700007c0c */ /* 0x000fe2000bf46270 */
[----:B------:R-:W-:Y:S01]  /*bf90*/  VIADD R0, R18, 0x16 ;  /* 0x0000001612007836 */ /* 0x000fe20000000000 */
[----:B------:R-:W-:Y:S02]  /*bfa0*/  FSEL R37, R41, -INF , !P0 ;  /* 0xff80000029257808 */ /* 0x000fe40004000000 */
[----:B------:R-:W-:Y:S01]  /*bfb0*/  FSEL R36, R36, -INF , P6 ;  /* 0xff80000024247808 */ /* 0x000fe20003000000 */
[----:B------:R-:W1:Y:S01]  /*bfc0*/  LDTM.x32 R56, tmem[UR4+0x20] ;  /* 0x00002004003879ee */ /* 0x000e6200082c0000 */
        /* <DEDUP_REMOVED lines=53> */
[----:B-1----:R-:W-:-:S02]  /*c320*/  FSEL R52, R56, -INF , !P2 ;  /* 0xff80000038347808 */ /* 0x002fc40005000000 */
        /* <DEDUP_REMOVED lines=59> */
[----:B------:R-:W-:-:S02]  /*c6e0*/  FSEL R94, R70, -INF , P5 ;  /* 0xff800000465e7808 */ /* 0x000fc40002800000 */
[----:B------:R-:W-:Y:S02]  /*c6f0*/  FSEL R68, R72, -INF , !P6 ;  /* 0xff80000048447808 */ /* 0x000fe40007000000 */
[----:B------:R-:W-:Y:S02]  /*c700*/  ISETP.GE.U32.AND P5, PT, R123, R0, PT ;  /* 0x000000007b00720c */ /* 0x000fe40003fa6070 */
[----:B------:R-:W-:Y:S01]  /*c710*/  ISETP.GE.AND P6, PT, R0, UR39, PT ;  /* 0x0000002700007c0c */ /* 0x000fe2000bfc6270 */
[----:B------:R-:W-:Y:S01]  /*c720*/  VIADD R0, R18, 0x36 ;  /* 0x0000003612007836 */ /* 0x000fe20000000000 */
[----:B------:R-:W-:Y:S02]  /*c730*/  FSEL R69, R73, -INF , !P0 ;  /* 0xff80000049457808 */ /* 0x000fe40004000000 */
[----:B------:R-:W-:Y:S02]  /*c740*/  ISETP.GE.AND P0, PT, R4, UR39, PT ;  /* 0x0000002704007c0c */ /* 0x000fe4000bf06270 */
[----:B------:R-:W-:-:S02]  /*c750*/  FSEL R68, R68, -INF , P3 ;  /* 0xff80000044447808 */ /* 0x000fc40001800000 */
[----:B------:R-:W-:Y:S02]  /*c760*/  FSEL R74, R74, -INF , !P1 ;  /* 0xff8000004a4a7808 */ /* 0x000fe40004800000 */
[----:B------:R-:W-:Y:S01]  /*c770*/  ISETP.GE.U32.AND P3, PT, R123, R4, PT ;  /* 0x000000047b00720c */ /* 0x000fe20003f66070 */
[----:B------:R-:W-:Y:S01]  /*c780*/  VIADD R4, R18, 0x3d ;  /* 0x0000003d12047836 */ /* 0x000fe20000000000 */
[----:B------:R-:W-:Y:S02]  /*c790*/  ISETP.GE.AND P1, PT, R0, UR39, PT ;  /* 0x0000002700007c0c */ /* 0x000fe4000bf26270 */
[----:B------:R-:W-:Y:S02]  /*c7a0*/  FSEL R77, R77, -INF , !P0 ;  /* 0xff8000004d4d7808 */ /* 0x000fe40004000000 */
[----:B------:R-:W-:Y:S02]  /*c7b0*/  ISETP.GE.AND P0, PT, R10, UR39, PT ;  /* 0x000000270a007c0c */ /* 0x000fe4000bf06270 */
[----:B------:R-:W-:-:S02]  /*c7c0*/  FSEL R69, R69, -INF , P4 ;  /* 0xff80000045457808 */ /* 0x000fc40002000000 */
[----:B------:R-:W-:Y:S01]  /*c7d0*/  ISETP.GE.U32.AND P4, PT, R123, R0, PT ;  /* 0x000000007b00720c */ /* 0x000fe20003f86070 */
[----:B------:R-:W-:Y:S01]  /*c7e0*/  VIADD R0, R18, 0x3e ;  /* 0x0000003e12007836 */ /* 0x000fe20000000000 */
[----:B------:R-:W-:Y:S02]  /*c7f0*/  FSEL R78, R78, -INF , !P1 ;  /* 0xff8000004e4e7808 */ /* 0x000fe40004800000 */
[----:B------:R-:W-:Y:S02]  /*c800*/  ISETP.GE.AND P1, PT, R8, UR39, PT ;  /* 0x0000002708007c0c */ /* 0x000fe4000bf26270 */
[----:B------:R-:W-:Y:S02]  /*c810*/  FSEL R81, R81, -INF , !P0 ;  /* 0xff80000051517808 */ /* 0x000fe40004000000 */
[----:B------:R-:W-:Y:S02]  /*c820*/  ISETP.GE.AND P0, PT, R4, UR39, PT ;  /* 0x0000002704007c0c */ /* 0x000fe4000bf06270 */
[----:B------:R-:W-:-:S02]  /*c830*/  FSEL R82, R82, -INF , !P1 ;  /* 0xff80000052527808 */ /* 0x000fc40004800000 */
[----:B------:R-:W-:Y:S02]  /*c840*/  ISETP.GE.AND P1, PT, R0, UR39, PT ;  /* 0x0000002700007c0c */ /* 0x000fe4000bf26270 */
[----:B------:R-:W-:Y:S02]  /*c850*/  FSEL R85, R85, -INF , !P0 ;  /* 0xff80000055557808 */ /* 0x000fe40004000000 */
[----:B------:R-:W-:Y:S02]  /*c860*/  ISETP.GE.AND P0, PT, R18, UR39, PT ;  /* 0x0000002712007c0c */ /* 0x000fe4000bf06270 */
[----:B------:R-:W-:Y:S02]  /*c870*/  FSEL R86, R86, -INF , !P1 ;  /* 0xff80000056567808 */ /* 0x000fe40004800000 */
[----:B------:R-:W-:Y:S02]  /*c880*/  ISETP.GE.U32.AND P1, PT, R123, R18, PT ;  /* 0x000000127b00720c */ /* 0x000fe40003f26070 */
[----:B------:R-:W-:-:S02]  /*c890*/  FSEL R24, R24, -INF , !P0 ;  /* 0xff80000018187808 */ /* 0x000fc40004000000 */
[----:B------:R-:W-:Y:S02]  /*c8a0*/  FSEL R96, R74, -INF , P2 ;  /* 0xff8000004a607808 */ /* 0x000fe40001000000 */
[----:B------:R-:W-:Y:S02]  /*c8b0*/  FSEL R76, R76, -INF , !P6 ;  /* 0xff8000004c4c7808 */ /* 0x000fe40007000000 */
[----:B------:R-:W-:Y:S01]  /*c8c0*/  ISETP.GE.U32.AND P2, PT, R123, R10, PT ;  /* 0x0000000a7b00720c */ /* 0x000fe20003f46070 */
[----:B------:R-:W-:Y:S01]  /*c8d0*/  VIADD R10, R18, 0x3 ;  /* 0x00000003120a7836 */ /* 0x000fe20000000000 */
[----:B------:R-:W-:Y:S02]  /*c8e0*/  ISETP.GE.AND P0, PT, R3, UR39, PT ;  /* 0x0000002703007c0c */ /* 0x000fe4000bf06270 */
[----:B------:R-:W-:Y:S02]  /*c8f0*/  FSEL R72, R24, -INF , P1 ;  /* 0xff80000018487808 */ /* 0x000fe40000800000 */
[----:B------:R-:W-:-:S02]  /*c900*/  ISETP.GT.U32.AND P1, PT, R123, R18, PT ;  /* 0x000000127b00720c */ /* 0x000fc40003f24070 */
[----:B------:R-:W-:Y:S02]  /*c910*/  FSEL R25, R25, -INF , !P0 ;  /* 0xff80000019197808 */ /* 0x000fe40004000000 */
[----:B------:R-:W-:Y:S02]  /*c920*/  FSEL R24, R76, -INF , P5 ;  /* 0xff8000004c187808 */ /* 0x000fe40002800000 */
[----:B------:R-:W-:Y:S02]  /*c930*/  ISETP.GE.AND P6, PT, R12, UR39, PT ;  /* 0x000000270c007c0c */ /* 0x000fe4000bfc6270 */
[----:B------:R-:W-:Y:S01]  /*c940*/  ISETP.GE.U32.AND P5, PT, R123, R8, PT ;  /* 0x000000087b00720c */ /* 0x000fe20003fa6070 */
[----:B------:R-:W-:Y:S01]  /*c950*/  VIADD R8, R18, 0x7 ;  /* 0x0000000712087836 */ /* 0x000fe20000000000 */
[----:B------:R-:W-:Y:S02]  /*c960*/  ISETP.GE.AND P0, PT, R10, UR39, PT ;  /* 0x000000270a007c0c */ /* 0x000fe4000bf06270 */
[----:B------:R-:W-:-:S02]  /*c970*/  FSEL R73, R25, -INF , P1 ;  /* 0xff80000019497808 */ /* 0x000fc40000800000 */
[----:B------:R-:W-:Y:S02]  /*c980*/  FSEL R80, R80, -INF , !P6 ;  /* 0xff80000050507808 */ /* 0x000fe40007000000 */
[----:B------:R-:W-:Y:S02]  /*c990*/  FSEL R25, R77, -INF , P3 ;  /* 0xff8000004d197808 */ /* 0x000fe40001800000 */
[----:B------:R-:W-:Y:S02]  /*c9a0*/  ISETP.GE.AND P6, PT, R6, UR39, PT ;  /* 0x0000002706007c0c */ /* 0x000fe4000bfc6270 */
[----:B------:R-:W-:Y:S02]  /*c9b0*/  ISETP.GE.U32.AND P1, PT, R123, R10, PT ;  /* 0x0000000a7b00720c */ /* 0x000fe40003f26070 */
[----:B------:R-:W-:Y:S02]  /*c9c0*/  FSEL R27, R27, -INF , !P0 ;  /* 0xff8000001b1b7808 */ /* 0x000fe40004000000 */
[----:B------:R-:W-:Y:S01]  /*c9d0*/  ISETP.GE.U32.AND P3, PT, R123, R6, PT ;  /* 0x000000067b00720c */ /* 0x000fe20003f66070 */
[----:B------:R-:W-:Y:S01]  /*c9e0*/  VIADD R6, R18, 0xb ;  /* 0x0000000b12067836 */ /* 0x000fe20000000000 */
[----:B------:R-:W-:-:S02]  /*c9f0*/  ISETP.GE.AND P0, PT, R8, UR39, PT ;  /* 0x0000002708007c0c */ /* 0x000fc4000bf06270 */
[----:B------:R-:W-:Y:S02]  /*ca00*/  FSEL R27, R27, -INF , P1 ;  /* 0xff8000001b1b7808 */ /* 0x000fe40000800000 */
[----:B------:R-:W-:Y:S02]  /*ca10*/  ISETP.GE.U32.AND P1, PT, R123, R8, PT ;  /* 0x000000087b00720c */ /* 0x000fe40003f26070 */
[----:B------:R-:W-:Y:S02]  /*ca20*/  FSEL R31, R31, -INF , !P0 ;  /* 0xff8000001f1f7808 */ /* 0x000fe40004000000 */
[----:B------:R-:W-:Y:S02]  /*ca30*/  ISETP.GE.AND P0, PT, R6, UR39, PT ;  /* 0x0000002706007c0c */ /* 0x000fe4000bf06270 */
[----:B------:R-:W-:Y:S02]  /*ca40*/  FSEL R98, R78, -INF , P4 ;  /* 0xff8000004e627808 */ /* 0x000fe40002000000 */
[----:B------:R-:W-:Y:S01]  /*ca50*/  ISETP.GE.U32.AND P4, PT, R123, R4, PT ;  /* 0x000000047b00720c */ /* 0x000fe20003f86070 */
[----:B------:R-:W-:Y:S01]  /*ca60*/  VIADD R4, R18, 0xf ;  /* 0x0000000f12047836 */ /* 0x000fe20000000000 */
[----:B------:R-:W-:-:S02]  /*ca70*/  FSEL R31, R31, -INF , P1 ;  /* 0xff8000001f1f7808 */ /* 0x000fc40000800000 */
[----:B------:R-:W-:Y:S02]  /*ca80*/  ISETP.GE.U32.AND P1, PT, R123, R6, PT ;  /* 0x000000067b00720c */ /* 0x000fe40003f26070 */
[----:B------:R-:W-:Y:S02]  /*ca90*/  FSEL R35, R35, -INF , !P0 ;  /* 0xff80000023237808 */ /* 0x000fe40004000000 */
[----:B------:R-:W-:Y:S02]  /*caa0*/  ISETP.GE.AND P0, PT, R4, UR39, PT ;  /* 0x0000002704007c0c */ /* 0x000fe4000bf06270 */
[----:B------:R-:W-:Y:S02]  /*cab0*/  FSEL R35, R35, -INF , P1 ;  /* 0xff80000023237808 */ /* 0x000fe40000800000 */
[----:B------:R-:W-:Y:S01]  /*cac0*/  ISETP.GE.U32.AND P1, PT, R123, R4, PT ;  /* 0x000000047b00720c */ /* 0x000fe20003f26070 */
[----:B------:R-:W-:Y:S01]  /*cad0*/  VIADD R4, R18, 0x13 ;  /* 0x0000001312047836 */ /* 0x000fe20000000000 */
[----:B------:R-:W-:-:S02]  /*cae0*/  FSEL R84, R84, -INF , !P6 ;  /* 0xff80000054547808 */ /* 0x000fc40007000000 */
[----:B------:R-:W-:Y:S02]  /*caf0*/  ISETP.GE.U32.AND P6, PT, R123, R12, PT ;  /* 0x0000000c7b00720c */ /* 0x000fe40003fc6070 */
[----:B------:R-:W-:Y:S02]  /*cb00*/  FSEL R39, R39, -INF , !P0 ;  /* 0xff80000027277808 */ /* 0x000fe40004000000 */
[----:B------:R-:W-:Y:S02]  /*cb10*/  ISETP.GE.AND P0, PT, R4, UR39, PT ;  /* 0x0000002704007c0c */ /* 0x000fe4000bf06270 */
[----:B------:R-:W-:Y:S02]  /*cb20*/  FSEL R81, R81, -INF , P2 ;  /* 0xff80000051517808 */ /* 0x000fe40001000000 */
[----:B------:R-:W-:Y:S02]  /*cb30*/  FSEL R80, R80, -INF , P6 ;  /* 0xff80000050507808 */ /* 0x000fe40003000000 */
[C---:B------:R-:W-:Y:S01]  /*cb40*/  ISETP.GE.U32.AND P2, PT, R123.reuse, R4, PT ;  /* 0x000000047b00720c */ /* 0x040fe20003f46070 */
[C---:B------:R-:W-:Y:S01]  /*cb50*/  VIADD R4, R18.reuse, 0x1b ;  /* 0x0000001b12047836 */ /* 0x040fe20000000000 */
[----:B------:R-:W-:Y:S01]  /*cb60*/  ISETP.GE.U32.AND P6, PT, R123, R0, PT ;  /* 0x000000007b00720c */ /* 0x000fe20003fc6070 */
[----:B------:R-:W-:Y:S01]  /*cb70*/  VIADD R0, R18, 0x17 ;  /* 0x0000001712007836 */ /* 0x000fe20000000000 */
[----:B------:R-:W-:-:S02]  /*cb80*/  FSEL R43, R43, -INF , !P0 ;  /* 0xff8000002b2b7808 */ /* 0x000fc40004000000 */
[----:B------:R-:W-:Y:S02]  /*cb90*/  FSEL R39, R39, -INF , P1 ;  /* 0xff80000027277808 */ /* 0x000fe40000800000 */
[----:B------:R-:W-:Y:S02]  /*cba0*/  FSEL R43, R43, -INF , P2 ;  /* 0xff8000002b2b7808 */ /* 0x000fe40001000000 */
[----:B------:R-:W-:Y:S02]  /*cbb0*/  ISETP.GE.AND P0, PT, R4, UR39, PT ;  /* 0x0000002704007c0c */ /* 0x000fe4000bf06270 */
[----:B------:R-:W-:Y:S01]  /*cbc0*/  ISETP.GE.U32.AND P2, PT, R123, R4, PT ;  /* 0x000000047b00720c */ /* 0x000fe20003f46070 */
[----:B------:R-:W-:Y:S01]  /*cbd0*/  VIADD R4, R18, 0x1f ;  /* 0x0000001f12047836 */ /* 0x000fe20000000000 */
[----:B------:R-:W-:Y:S02]  /*cbe0*/  ISETP.GE.AND P1, PT, R0, UR39, PT ;  /* 0x0000002700007c0c */ /* 0x000fe4000bf26270 */
[----:B------:R-:W-:-:S02]  /*cbf0*/  FSEL R84, R84, -INF , P3 ;  /* 0xff80000054547808 */ /* 0x000fc40001800000 */
[----:B------:R-:W-:Y:S02]  /*cc00*/  FSEL R47, R47, -INF , !P1 ;  /* 0xff8000002f2f7808 */ /* 0x000fe40004800000 */
[----:B------:R-:W-:Y:S02]  /*cc10*/  ISETP.GE.AND P3, PT, R4, UR39, PT ;  /* 0x0000002704007c0c */ /* 0x000fe4000bf66270 */
[----:B------:R-:W-:Y:S01]  /*cc20*/  ISETP.GE.U32.AND P1, PT, R123, R4, PT ;  /* 0x000000047b00720c */ /* 0x000fe20003f26070 */
[----:B------:R-:W-:Y:S01]  /*cc30*/  VIADD R4, R18, 0x27 ;  /* 0x0000002712047836 */ /* 0x000fe20000000000 */
[----:B------:R-:W-:Y:S02]  /*cc40*/  FSEL R102, R82, -INF , P5 ;  /* 0xff80000052667808 */ /* 0x000fe40002800000 */
[----:B------:R-:W-:Y:S02]  /*cc50*/  FSEL R51, R51, -INF , !P0 ;  /* 0xff80000033337808 */ /* 0x000fe40004000000 */
[----:B------:R-:W-:Y:S01]  /*cc60*/  ISETP.GE.U32.AND P5, PT, R123, R0, PT ;  /* 0x000000007b00720c */ /* 0x000fe20003fa6070 */
[----:B------:R-:W-:Y:S01]  /*cc70*/  VIADD R0, R18, 0x23 ;  /* 0x0000002312007836 */ /* 0x000fe20000000000 */
[----:B------:R-:W-:-:S02]  /*cc80*/  FSEL R51, R51, -INF , P2 ;  /* 0xff80000033337808 */ /* 0x000fc40001000000 */
[----:B------:R-:W-:Y:S02]  /*cc90*/  ISETP.GE.AND P0, PT, R4, UR39, PT ;  /* 0x0000002704007c0c */ /* 0x000fe4000bf06270 */
[----:B------:R-:W-:Y:S01]  /*cca0*/  ISETP.GE.U32.AND P2, PT, R123, R4, PT ;  /* 0x000000047b00720c */ /* 0x000fe20003f46070 */
[----:B------:R-:W-:Y:S01]  /*ccb0*/  VIADD R4, R18, 0x2b ;  /* 0x0000002b12047836 */ /* 0x000fe20000000000 */
[----:B------:R-:W-:Y:S02]  /*ccc0*/  FSEL R47, R47, -INF , P5 ;  /* 0xff8000002f2f7808 */ /* 0x000fe40002800000 */
[----:B------:R-:W-:Y:S02]  /*ccd0*/  FSEL R85, R85, -INF , P4 ;  /* 0xff80000055557808 */ /* 0x000fe40002000000 */
[----:B------:R-:W-:Y:S02]  /*cce0*/  ISETP.GE.AND P5, PT, R0, UR39, PT ;  /* 0x0000002700007c0c */ /* 0x000fe4000bfa6270 */
[----:B------:R-:W-:Y:S01]  /*ccf0*/  ISETP.GE.U32.AND P4, PT, R123, R0, PT ;  /* 0x000000007b00720c */ /* 0x000fe20003f86070 */
[----:B------:R-:W-:Y:S01]  /*cd00*/  VIADD R0, R18, 0x2f ;  /* 0x0000002f12007836 */ /* 0x000fe20000000000 */
[----:B------:R-:W-:-:S02]  /*cd10*/  FSEL R55, R55, -INF , !P3 ;  /* 0xff80000037377808 */ /* 0x000fc40005800000 */
[----:B------:R-:W-:Y:S02]  /*cd20*/  FSEL R106, R86, -INF , P6 ;  /* 0xff800000566a7808 */ /* 0x000fe40003000000 */
[----:B------:R-:W-:Y:S02]  /*cd30*/  ISETP.GE.AND P3, PT, R4, UR39, PT ;  /* 0x0000002704007c0c */ /* 0x000fe4000bf66270 */
[----:B------:R-:W-:Y:S01]  /*cd40*/  ISETP.GE.U32.AND P6, PT, R123, R4, PT ;  /* 0x000000047b00720c */ /* 0x000fe20003fc6070 */
[----:B------:R-:W-:Y:S01]  /*cd50*/  VIADD R4, R18, 0x33 ;  /* 0x0000003312047836 */ /* 0x000fe20000000000 */
[----:B------:R-:W-:Y:S02]  /*cd60*/  FSEL R55, R55, -INF , P1 ;  /* 0xff80000037377808 */ /* 0x000fe40000800000 */
[----:B------:R-:W-:Y:S02]  /*cd70*/  FSEL R59, R59, -INF , !P5 ;  /* 0xff8000003b3b7808 */ /* 0x000fe40006800000 */
[----:B------:R-:W-:-:S02]  /*cd80*/  ISETP.GE.AND P1, PT, R0, UR39, PT ;  /* 0x0000002700007c0c */ /* 0x000fc4000bf26270 */
[----:B------:R-:W-:Y:S01]  /*cd90*/  ISETP.GE.U32.AND P5, PT, R123, R0, PT ;  /* 0x000000007b00720c */ /* 0x000fe20003fa6070 */
[----:B------:R-:W-:Y:S01]  /*cda0*/  VIADD R0, R18, 0x37 ;  /* 0x0000003712007836 */ /* 0x000fe20000000000 */
[----:B------:R-:W-:Y:S02]  /*cdb0*/  FSEL R63, R63, -INF , !P0 ;  /* 0xff8000003f3f7808 */ /* 0x000fe40004000000 */
[----:B------:R-:W-:Y:S02]  /*cdc0*/  FSEL R89, R59, -INF , P4 ;  /* 0xff8000003b597808 */ /* 0x000fe40002000000 */
[----:B------:R-:W-:Y:S02]  /*cdd0*/  ISETP.GE.AND P0, PT, R4, UR39, PT ;  /* 0x0000002704007c0c */ /* 0x000fe4000bf06270 */
[----:B------:R-:W-:Y:S01]  /*cde0*/  ISETP.GE.U32.AND P4, PT, R123, R4, PT ;  /* 0x000000047b00720c */ /* 0x000fe20003f86070 */
[----:B------:R-:W-:Y:S01]  /*cdf0*/  VIADD R4, R18, 0x3b ;  /* 0x0000003b12047836 */ /* 0x000fe20000000000 */
[----:B------:R-:W-:-:S02]  /*ce00*/  FSEL R91, R63, -INF , P2 ;  /* 0xff8000003f5b7808 */ /* 0x000fc40001000000 */
[----:B------:R-:W-:Y:S02]  /*ce10*/  ISETP.GE.AND P2, PT, R0, UR39, PT ;  /* 0x0000002700007c0c */ /* 0x000fe4000bf46270 */
[----:B------:R-:W-:Y:S02]  /*ce20*/  FSEL R67, R67, -INF , !P3 ;  /* 0xff80000043437808 */ /* 0x000fe40005800000 */
[----:B------:R-:W-:Y:S01]  /*ce30*/  ISETP.GE.U32.AND P3, PT, R123, R0, PT ;  /* 0x000000007b00720c */ /* 0x000fe20003f66070 */
[----:B------:R-:W-:Y:S01]  /*ce40*/  VIADD R0, R18, 0x3f ;  /* 0x0000003f12007836 */ /* 0x000fe20000000000 */
[----:B------:R-:W-:Y:S02]  /*ce50*/  FSEL R71, R71, -INF , !P1 ;  /* 0xff80000047477808 */ /* 0x000fe40004800000 */
[----:B------:R-:W-:Y:S02]  /*ce60*/  ISETP.GE.AND P1, PT, R4, UR39, PT ;  /* 0x0000002704007c0c */ /* 0x000fe4000bf26270 */
[----:B------:R-:W-:-:S02]  /*ce70*/  FSEL R79, R79, -INF , !P2 ;  /* 0xff8000004f4f7808 */ /* 0x000fc40005000000 */
[----:B------:R-:W-:Y:S02]  /*ce80*/  ISETP.GE.U32.AND P2, PT, R123, R4, PT ;  /* 0x000000047b00720c */ /* 0x000fe40003f46070 */
[C---:B------:R-:W-:Y:S02]  /*ce90*/  FMNMX3 R5, R17.reuse, R72, R22, !PT ;  /* 0x0000004811057276 */ /* 0x040fe40007800016 */
[C---:B------:R-:W-:Y:S02]  /*cea0*/  FMNMX3 R4, R17.reuse, R73, R23, !PT ;  /* 0x0000004911047276 */ /* 0x040fe40007800017 */
[----:B------:R-:W-:Y:S02]  /*ceb0*/  FMNMX3 R3, R17, R26, R30, !PT ;  /* 0x0000001a11037276 */ /* 0x000fe4000780001e */
[----:B------:R-:W-:Y:S02]  /*cec0*/  FSEL R75, R75, -INF , !P0 ;  /* 0xff8000004b4b7808 */ /* 0x000fe40004000000 */
[----:B------:R-:W-:-:S02]  /*ced0*/  FSEL R83, R83, -INF , !P1 ;  /* 0xff80000053537808 */ /* 0x000fc40004800000 */
[----:B------:R-:W-:Y:S02]  /*cee0*/  ISETP.GE.AND P0, PT, R0, UR39, PT ;  /* 0x0000002700007c0c */ /* 0x000fe4000bf06270 */
[----:B------:R-:W-:Y:S02]  /*cef0*/  ISETP.GE.U32.AND P1, PT, R123, R0, PT ;  /* 0x000000007b00720c */ /* 0x000fe40003f26070 */
        /* <DEDUP_REMOVED lines=16> */
[----:B------:R-:W-:Y:S02]  /*d000*/  FSEL R93, R67, -INF , P6 ;  /* 0xff800000435d7808 */ /* 0x000fe40003000000 */
[----:B------:R-:W-:Y:S02]  /*d010*/  FSEL R95, R71, -INF , P5 ;  /* 0xff800000475f7808 */ /* 0x000fe40002800000 */
[----:B------:R-:W-:Y:S02]  /*d020*/  FMNMX3 R0, R0, R89, R91, !PT ;  /* 0x0000005900007276 */ /* 0x000fe4000780005b */
[----:B------:R-:W-:Y:S02]  /*d030*/  FMNMX3 R5, R5, R60, R64, !PT ;  /* 0x0000003c05057276 */ /* 0x000fe40007800040 */
[----:B------:R-:W-:Y:S02]  /*d040*/  FMNMX3 R4, R4, R61, R65, !PT ;  /* 0x0000003d04047276 */ /* 0x000fe40007800041 */
[----:B------:R-:W-:-:S02]  /*d050*/  FMNMX3 R3, R3, R92, R94, !PT ;  /* 0x0000005c03037276 */ /* 0x000fc4000780005e */
[----:B------:R-:W-:Y:S02]  /*d060*/  FSEL R87, R87, -INF , !P0 ;  /* 0xff80000057577808 */ /* 0x000fe40004000000 */
[----:B------:R-:W-:Y:S02]  /*d070*/  FSEL R97, R75, -INF , P4 ;  /* 0xff8000004b617808 */ /* 0x000fe40002000000 */
[----:B------:R-:W-:Y:S02]  /*d080*/  FSEL R99, R79, -INF , P3 ;  /* 0xff8000004f637808 */ /* 0x000fe40001800000 */
[----:B------:R-:W-:Y:S02]  /*d090*/  FMNMX3 R0, R0, R93, R95, !PT ;  /* 0x0000005d00007276 */ /* 0x000fe4000780005f */
[----:B------:R-:W-:Y:S02]  /*d0a0*/  FMNMX3 R5, R5, R68, R24, !PT ;  /* 0x0000004405057276 */ /* 0x000fe40007800018 */
[----:B------:R-:W-:-:S02]  /*d0b0*/  FMNMX3 R4, R4, R69, R25, !PT ;  /* 0x0000004504047276 */ /* 0x000fc40007800019 */
[----:B------:R-:W-:Y:S02]  /*d0c0*/  FMNMX3 R3, R3, R96, R98, !PT ;  /* 0x0000006003037276 */ /* 0x000fe40007800062 */
[----:B------:R-:W-:Y:S02]  /*d0d0*/  FSEL R103, R83, -INF , P2 ;  /* 0xff80000053677808 */ /* 0x000fe40001000000 */
[----:B------:R-:W-:Y:S02]  /*d0e0*/  FSEL R107, R87, -INF , P1 ;  /* 0xff800000576b7808 */ /* 0x000fe40000800000 */
[----:B------:R-:W-:Y:S02]  /*d0f0*/  FMNMX3 R0, R0, R97, R99, !PT ;  /* 0x0000006100007276 */ /* 0x000fe40007800063 */
[----:B------:R-:W-:Y:S02]  /*d100*/  FMNMX3 R5, R5, R80, R84, !PT ;  /* 0x0000005005057276 */ /* 0x000fe40007800054 */
[----:B------:R-:W-:-:S02]  /*d110*/  FMNMX3 R4, R4, R81, R85, !PT ;  /* 0x0000005104047276 */ /* 0x000fc40007800055 */
[----:B------:R-:W-:Y:S02]  /*d120*/  FMNMX3 R3, R3, R102, R106, !PT ;  /* 0x0000006603037276 */ /* 0x000fe4000780006a */
[----:B------:R-:W-:Y:S02]  /*d130*/  ISETP.NE.AND P0, PT, R116, R19, PT ;  /* 0x000000137400720c */ /* 0x000fe40003f05270 */
[----:B------:R-:W-:Y:S02]  /*d140*/  FMNMX3 R0, R0, R103, R107, !PT ;  /* 0x0000006700007276 */ /* 0x000fe4000780006b */
        /* <DEDUP_REMOVED lines=9> */
[----:B------:R-:W2:Y:S01]  /*d1e0*/  LDCU.64 UR6, c[0x4][0xb8] ;  /* 0x01001700ff0677ac */ /* 0x000ea20008000a00 */
[----:B------:R-:W4:Y:S01]  /*d1f0*/  LDC.64 R14, c[0x4][R14] ;  /* 0x010000000e0e7b82 */ /* 0x000f220000000a00 */
[----:B------:R-:W-:Y:S01]  /*d200*/  IMAD.MOV.U32 R13, RZ, RZ, RZ ;  /* 0x000000ffff0d7224 */ /* 0x000fe200078e00ff */
[----:B------:R-:W5:Y:S01]  /*d210*/  LDCU.64 UR4, c[0x4][0x18] ;  /* 0x01000300ff0477ac */ /* 0x000f620008000a00 */
[----:B-1----:R-:W-:Y:S01]  /*d220*/  IMAD.U32 R4, RZ, RZ, UR8 ;  /* 0x00000008ff047e24 */ /* 0x002fe2000f8e00ff */
[----:B------:R-:W-:Y:S01]  /*d230*/  MOV R5, UR9 ;  /* 0x0000000900057c02 */ /* 0x000fe20008000f00 */
[----:B--2---:R-:W-:Y:S01]  /*d240*/  IMAD.U32 R6, RZ, RZ, UR6 ;  /* 0x00000006ff067e24 */ /* 0x004fe2000f8e00ff */
[----:B------:R-:W-:Y:S01]  /*d250*/  MOV R7, UR7 ;  /* 0x0000000700077c02 */ /* 0x000fe20008000f00 */
[----:B-----5:R-:W-:Y:S01]  /*d260*/  IMAD.U32 R10, RZ, RZ, UR4 ;  /* 0x00000004ff0a7e24 */ /* 0x020fe2000f8e00ff */
[----:B------:R-:W-:-:S02]  /*d270*/  MOV R11, UR5 ;  /* 0x00000005000b7c02 */ /* 0x000fc40008000f00 */
[----:B------:R-:W-:-:S07]  /*d280*/  LEPC R20, `(.L_x_242) ;  /* 0x000000001014794e */ /* 0x000fce0000000000 */
[----:B---34-:R-:W-:Y:S05]  /*d290*/  CALL.ABS.NOINC R14 ;  /* 0x000000000e007343 */ /* 0x018fea0003c00000 */
.L_x_242:
[----:B------:R-:W-:Y:S05]  /*d2a0*/  WARPSYNC.ALL ;  /* 0x0000000000007948 */ /* 0x000fea0003800000 */
[----:B------:R-:W-:Y:S01]  /*d2b0*/  R2UR UR4, R117 ;  /* 0x00000000750472ca */ /* 0x000fe200000e0000 */
[----:B------:R-:W-:Y:S01]  /*d2c0*/  IMAD.MOV.U32 R114, RZ, RZ, R17 ;  /* 0x000000ffff727224 */ /* 0x000fe200078e0011 */
[----:B------:R-:W-:-:S11]  /*d2d0*/  ISETP.NE.AND P0, PT, RZ, UR49, PT ;  /* 0x00000031ff007c0c */ /* 0x000fd6000bf05270 */
[----:B------:R1:W-:Y:S02]  /*d2e0*/  STTM.x2 tmem[UR4], R114 ;  /* 0x00000072000079ed */ /* 0x0003e400080c0004 */
[----:B------:R-:W-:Y:S05]  /*d2f0*/  @P0 BRA `(.L_x_243) ;  /* 0x0000000000040947 */ /* 0x000fea0003800000 */
[----:B------:R-:W-:Y:S05]  /*d300*/  BPT.TRAP 0x1 ;  /* 0x000000040000795c */ /* 0x000fea0000300000 */
.L_x_243:
[----:B------:R-:W-:Y:S01]  /*d310*/  UISETP.NE.AND UP0, UPT, UR62, URZ, UPT ;  /* 0x000000ff3e00728c */ /* 0x000fe2000bf05270 */
[----:B------:R-:W-:Y:S01]  /*d320*/  MOV R3, UR61 ;  /* 0x0000003d00037c02 */ /* 0x000fe20008000f00 */
[----:B------:R-:W-:Y:S01]  /*d330*/  UIADD3 UR4, UPT, UPT, UR37, 0x3880, URZ ;  /* 0x0000388025047890 */ /* 0x000fe2000fffe0ff */
[----:B------:R-:W-:Y:S01]  /*d340*/  MOV R4, UR48 ;  /* 0x0000003000047c02 */ /* 0x000fe20008000f00 */
[----:B------:R-:W-:Y:S01]  /*d350*/  FMUL R0, R115, -UR36 ;  /* 0x8000002473007c20 */ /* 0x000fe20008400000 */
        /* <DEDUP_REMOVED lines=20> */
[----:B------:R-:W4:Y:S08]  /*d4a0*/  MUFU.EX2 R58, R58 ;  /* 0x0000003a003a7308 */ /* 0x000f300000000800 */
[----:B------:R-:W5:Y:S08]  /*d4b0*/  MUFU.EX2 R59, R59 ;  /* 0x0000003b003b7308 */ /* 0x000f700000000800 */
[----:B------:R1:W1:Y:S08]  /*d4c0*/  MUFU.EX2 R62, R26 ;  /* 0x0000001a003e7308 */ /* 0x0002700000000800 */
[----:B------:R1:W1:Y:S02]  /*d4d0*/  MUFU.EX2 R63, R27 ;  /* 0x0000001b003f7308 */ /* 0x0002640000000800 */
[----:B-12-45:R-:W-:Y:S05]  /*d4e0*/  @!P2 BRA `(.L_x_244) ;  /* 0x000000500054a947 */ /* 0x036fea0003800000 */
.L_x_398:
        /* <DEDUP_REMOVED lines=19> */
[----:B------:R-:W-:Y:S01]  /*d620*/  FSETP.GEU.AND P6, PT, R29, -126, PT ;  /* 0xc2fc00001d00780b */ /* 0x000fe20003fce000 */
[----:B------:R-:W-:Y:S01]  /*d630*/  @!P5 FMUL R63, R63, R63 ;  /* 0x0000003f3f3fd220 */ /* 0x000fe20000400000 */
[----:B------:R-:W-:Y:S01]  /*d640*/  FSETP.GEU.AND P5, PT, R34, -126, PT ;  /* 0xc2fc00002200780b */ /* 0x000fe20003fae000 */
[--C-:B------:R-:W-:Y:S01]  /*d650*/  FFMA2 R36, R36.F32x2.HI_LO, UR36.F32, R0.reuse.F32 ;  /* 0x0000002424247c49 */ /* 0x100fe20009200000 */
[----:B------:R-:W-:Y:S01]  /*d660*/  USEL UR58, UR44, UR58, UP0 ;  /* 0x0000003a2c3a7287 */ /* 0x000fe20008000000 */
[----:B------:R-:W-:Y:S01]  /*d670*/  @!P0 FMUL R28, R28, 0.5 ;  /* 0x3f0000001c1c8820 */ /* 0x000fe20000400000 */
[----:B------:R-:W4:Y:S01]  /*d680*/  MUFU.EX2 R66, R30 ;  /* 0x0000001e00427308 */ /* 0x000f220000000800 */
[----:B--2---:R-:W-:Y:S01]  /*d690*/  @!P4 FMUL R22, R22, R22 ;  /* 0x000000161616c220 */ /* 0x004fe20000400000 */
[----:B------:R-:W-:Y:S01]  /*d6a0*/  FSETP.GEU.AND P4, PT, R35, -126, PT ;  /* 0xc2fc00002300780b */ /* 0x000fe20003f8e000 */
[--C-:B------:R-:W-:Y:S01]  /*d6b0*/  FFMA2 R42, R42.F32x2.HI_LO, UR36.F32, R0.reuse.F32 ;  /* 0x000000242a2a7c49 */ /* 0x100fe20009200000 */
[----:B------:R-:W-:Y:S01]  /*d6c0*/  USEL UR55, UR55, UR44, UP0 ;  /* 0x0000002c37377287 */ /* 0x000fe20008000000 */
[----:B------:R-:W-:-:S02]  /*d6d0*/  FFMA2 R40, R40.F32x2.HI_LO, UR36.F32, R0.F32 ;  /* 0x0000002428287c49 */ /* 0x000fc40009200000 */
[----:B------:R-:W-:Y:S01]  /*d6e0*/  @!P6 FMUL R29, R29, 0.5 ;  /* 0x3f0000001d1de820 */ /* 0x000fe20000400000 */
[----:B------:R-:W2:Y:S01]  /*d6f0*/  MUFU.EX2 R67, R31 ;  /* 0x0000001f00437308 */ /* 0x000ea20000000800 */
[----:B-1----:R-:W-:Y:S01]  /*d700*/  @!P3 FMUL R23, R23, R23 ;  /* 0x000000171717b220 */ /* 0x002fe20000400000 */
[----:B------:R-:W-:Y:S01]  /*d710*/  FSETP.GEU.AND P3, PT, R32, -126, PT ;  /* 0xc2fc00002000780b */ /* 0x000fe20003f6e000 */
[----:B------:R-:W-:Y:S01]  /*d720*/  @!P5 FMUL R34, R34, 0.5 ;  /* 0x3f0000002222d820 */ /* 0x000fe20000400000 */
[--C-:B------:R-:W-:Y:S02]  /*d730*/  FFMA2 R46, R46.F32x2.HI_LO, UR36.F32, R0.reuse.F32 ;  /* 0x000000242e2e7c49 */ /* 0x100fe40009200000 */
[--C-:B------:R-:W-:Y:S01]  /*d740*/  FFMA2 R44, R44.F32x2.HI_LO, UR36.F32, R0.reuse.F32 ;  /* 0x000000242c2c7c49 */ /* 0x100fe20009200000 */
[----:B------:R-:W-:Y:S01]  /*d750*/  F2FP.BF16.F32.PACK_AB R26, R23, R22 ;  /* 0x00000016171a723e */ /* 0x000fe200000010ff */
[----:B------:R-:W1:Y:S01]  /*d760*/  MUFU.EX2 R70, R28 ;  /* 0x0000001c00467308 */ /* 0x000e620000000800 */
[----:B----4-:R-:W-:Y:S01]  /*d770*/  @!P2 FMUL R66, R66, R66 ;  /* 0x000000424242a220 */ /* 0x010fe20000400000 */
[----:B------:R-:W-:Y:S01]  /*d780*/  FSETP.GEU.AND P2, PT, R33, -126, PT ;  /* 0xc2fc00002100780b */ /* 0x000fe20003f4e000 */
[----:B------:R-:W-:Y:S01]  /*d790*/  @!P4 FMUL R35, R35, 0.5 ;  /* 0x3f0000002323c820 */ /* 0x000fe20000400000 */
[----:B------:R-:W-:-:S02]  /*d7a0*/  FFMA2 R50, R50.F32x2.HI_LO, UR36.F32, R0.F32 ;  /* 0x0000002432327c49 */ /* 0x000fc40009200000 */
[--C-:B------:R-:W-:Y:S02]  /*d7b0*/  FFMA2 R48, R48.F32x2.HI_LO, UR36.F32, R0.reuse.F32 ;  /* 0x0000002430307c49 */ /* 0x100fe40009200000 */
[----:B------:R-:W-:Y:S01]  /*d7c0*/  @!P3 FMUL R32, R32, 0.5 ;  /* 0x3f0000002020b820 */ /* 0x000fe20000400000 */
[----:B--2---:R-:W-:Y:S01]  /*d7d0*/  @!P1 FMUL R67, R67, R67 ;  /* 0x0000004343439220 */ /* 0x004fe20000400000 */
[----:B------:R-:W-:Y:S01]  /*d7e0*/  FSETP.GEU.AND P1, PT, R38, -126, PT ;  /* 0xc2fc00002600780b */ /* 0x000fe20003f2e000 */
[----:B------:R-:W2:Y:S01]  /*d7f0*/  MUFU.EX2 R71, R29 ;  /* 0x0000001d00477308 */ /* 0x000ea20000000800 */
[--C-:B------:R-:W-:Y:S02]  /*d800*/  FFMA2 R54, R54.F32x2.HI_LO, UR36.F32, R0.reuse.F32 ;  /* 0x0000002436367c49 */ /* 0x100fe40009200000 */
[--C-:B------:R-:W-:Y:S01]  /*d810*/  FFMA2 R52, R52.F32x2.HI_LO, UR36.F32, R0.reuse.F32 ;  /* 0x0000002434347c49 */ /* 0x100fe20009200000 */
[----:B------:R-:W-:Y:S01]  /*d820*/  F2FP.BF16.F32.PACK_AB R27, R67, R66 ;  /* 0x00000042431b723e */ /* 0x000fe200000010ff */
[----:B------:R-:W-:Y:S01]  /*d830*/  @!P2 FMUL R33, R33, 0.5 ;  /* 0x3f0000002121a820 */ /* 0x000fe20000400000 */
[----:B-1----:R-:W-:Y:S01]  /*d840*/  @!P0 FMUL R70, R70, R70 ;  /* 0x0000004646468220 */ /* 0x002fe20000400000 */
[----:B------:R-:W-:Y:S01]  /*d850*/  FSETP.GEU.AND P0, PT, R39, -126, PT ;  /* 0xc2fc00002700780b */ /* 0x000fe20003f0e000 */
[----:B------:R-:W1:Y:S01]  /*d860*/  MUFU.EX2 R73, R35 ;  /* 0x0000002300497308 */ /* 0x000e620000000800 */
[----:B------:R-:W-:-:S02]  /*d870*/  FFMA2 R10, R88.F32x2.HI_LO, UR36.F32, R0.F32 ;  /* 0x00000024580a7c49 */ /* 0x000fc40009200000 */
[--C-:B------:R-:W-:Y:S02]  /*d880*/  FFMA2 R8, R56.F32x2.HI_LO, UR36.F32, R0.reuse.F32 ;  /* 0x0000002438087c49 */ /* 0x100fe40009200000 */
[----:B------:R-:W-:Y:S01]  /*d890*/  @!P1 FMUL R38, R38, 0.5 ;  /* 0x3f00000026269820 */ /* 0x000fe20000400000 */
[--C-:B------:R-:W-:Y:S02]  /*d8a0*/  FFMA2 R6, R90.F32x2.HI_LO, UR36.F32, R0.reuse.F32 ;  /* 0x000000245a067c49 */ /* 0x100fe40009200000 */
[----:B------:R-:W4:Y:S01]  /*d8b0*/  MUFU.EX2 R74, R32 ;  /* 0x00000020004a7308 */ /* 0x000f220000000800 */
[----:B--2---:R-:W-:Y:S01]  /*d8c0*/  @!P6 FMUL R71, R71, R71 ;  /* 0x000000474747e220 */ /* 0x004fe20000400000 */
[----:B------:R-:W-:Y:S01]  /*d8d0*/  FSETP.GEU.AND P6, PT, R36, -126, PT ;  /* 0xc2fc00002400780b */ /* 0x000fe20003fce000 */
[--C-:B------:R-:W-:Y:S02]  /*d8e0*/  FFMA2 R4, R60.F32x2.HI_LO, UR36.F32, R0.reuse.F32 ;  /* 0x000000243c047c49 */ /* 0x100fe40009200000 */
[----:B------:R-:W-:Y:S01]  /*d8f0*/  @!P0 FMUL R39, R39, 0.5 ;  /* 0x3f00000027278820 */ /* 0x000fe20000400000 */
[--C-:B------:R-:W-:Y:S01]  /*d900*/  FFMA2 R118, R96.F32x2.HI_LO, UR36.F32, R0.reuse.F32 ;  /* 0x0000002460767c49 */ /* 0x100fe20009200000 */
[----:B------:R-:W-:Y:S01]  /*d910*/  F2FP.BF16.F32.PACK_AB R28, R71, R70 ;  /* 0x00000046471c723e */ /* 0x000fe200000010ff */
[----:B------:R-:W2:Y:S01]  /*d920*/  MUFU.EX2 R75, R33 ;  /* 0x00000021004b7308 */ /* 0x000ea20000000800 */
[----:B-1----:R-:W-:Y:S01]  /*d930*/  @!P4 FMUL R73, R73, R73 ;  /* 0x000000494949c220 */ /* 0x002fe20000400000 */
[----:B------:R-:W-:Y:S01]  /*d940*/  FSETP.GEU.AND P4, PT, R42, -126, PT ;  /* 0xc2fc00002a00780b */ /* 0x000fe20003f8e000 */
[----:B------:R-:W-:-:S02]  /*d950*/  FFMA2 R24, R24.F32x2.HI_LO, UR36.F32, R0.F32 ;  /* 0x0000002418187c49 */ /* 0x000fc40009200000 */
[--C-:B------:R-:W-:Y:S02]  /*d960*/  FFMA2 R124, R84.F32x2.HI_LO, UR36.F32, R0.reuse.F32 ;  /* 0x00000024547c7c49 */ /* 0x100fe40009200000 */
[----:B------:R-:W-:Y:S01]  /*d970*/  @!P6 FMUL R36, R36, 0.5 ;  /* 0x3f0000002424e820 */ /* 0x000fe20000400000 */
[----:B------:R-:W1:Y:S01]  /*d980*/  MUFU.EX2 R76, R38 ;  /* 0x00000026004c7308 */ /* 0x000e620000000800 */
[----:B----4-:R-:W-:Y:S01]  /*d990*/  @!P3 FMUL R74, R74, R74 ;  /* 0x0000004a4a4ab220 */ /* 0x010fe20000400000 */
[----:B------:R-:W-:Y:S01]  /*d9a0*/  FSETP.GEU.AND P3, PT, R43, -126, PT ;  /* 0xc2fc00002b00780b */ /* 0x000fe20003f6e000 */
[----:B------:R-:W-:-:S04]  /*d9b0*/  FFMA2 R106, R106.F32x2.HI_LO, UR36.F32, R0.F32 ;  /* 0x000000246a6a7c49 */ /* 0x000fc80009200000 */
[----:B------:R-:W-:Y:S01]  /*d9c0*/  @!P4 FMUL R42, R42, 0.5 ;  /* 0x3f0000002a2ac820 */ /* 0x000fe20000400000 */
[----:B------:R-:W4:Y:S01]  /*d9d0*/  MUFU.EX2 R72, R34 ;  /* 0x0000002200487308 */ /* 0x000f220000000800 */
[----:B--2---:R-:W-:Y:S01]  /*d9e0*/  @!P2 FMUL R75, R75, R75 ;  /* 0x0000004b4b4ba220 */ /* 0x004fe20000400000 */
[----:B------:R-:W-:-:S04]  /*d9f0*/  FSETP.GEU.AND P2, PT, R40, -126, PT ;  /* 0xc2fc00002800780b */ /* 0x000fc80003f4e000 */
[----:B------:R-:W-:Y:S01]  /*da00*/  F2FP.BF16.F32.PACK_AB R30, R75, R74 ;  /* 0x0000004a4b1e723e */ /* 0x000fe200000010ff */
[----:B------:R-:W-:Y:S01]  /*da10*/  @!P3 FMUL R43, R43, 0.5 ;  /* 0x3f0000002b2bb820 */ /* 0x000fe20000400000 */
[----:B------:R-:W2:Y:S01]  /*da20*/  MUFU.EX2 R77, R39 ;  /* 0x00000027004d7308 */ /* 0x000ea20000000800 */
[----:B-1----:R-:W-:Y:S01]  /*da30*/  @!P1 FMUL R76, R76, R76 ;  /* 0x0000004c4c4c9220 */ /* 0x002fe20000400000 */
[----:B------:R-:W-:-:S05]  /*da40*/  FSETP.GEU.AND P1, PT, R41, -126, PT ;  /* 0xc2fc00002900780b */ /* 0x000fca0003f2e000 */
[----:B------:R-:W-:Y:S01]  /*da50*/  @!P2 FMUL R40, R40, 0.5 ;  /* 0x3f0000002828a820 */ /* 0x000fe20000400000 */
[----:B------:R-:W1:Y:S01]  /*da60*/  MUFU.EX2 R78, R36 ;  /* 0x00000024004e7308 */ /* 0x000e620000000800 */
[----:B----4-:R-:W-:Y:S01]  /*da70*/  @!P5 FMUL R72, R72, R72 ;  /* 0x000000484848d220 */ /* 0x010fe20000400000 */
[----:B------:R-:W-:-:S04]  /*da80*/  FSETP.GEU.AND P5, PT, R37, -126, PT ;  /* 0xc2fc00002500780b */ /* 0x000fc80003fae000 */
[----:B------:R-:W-:Y:S01]  /*da90*/  F2FP.BF16.F32.PACK_AB R29, R73, R72 ;  /* 0x00000048491d723e */ /* 0x000fe200000010ff */
        /* <DEDUP_REMOVED lines=61> */
[----:B------:R-:W-:-:S04]  /*de70*/  FSETP.GEU.AND P5, PT, R55, -126, PT ;  /* 0xc2fc00003700780b */ /* 0x000fc80003fae000 */
[----:B------:R-:W-:Y:S01]  /*de80*/  F2FP.BF16.F32.PACK_AB R36, R105, R104 ;  /* 0x000000686924723e */ /* 0x000fe200000010ff */
        /* <DEDUP_REMOVED lines=14> */
[----:B------:R1:W5:Y:S01]  /*df70*/  MUFU.EX2 R57, R11 ;  /* 0x0000000b00397308 */ /* 0x0003620000000800 */
        /* <DEDUP_REMOVED lines=9> */
[----:B-1----:R-:W-:Y:S02]  /*e010*/  FFMA2 R10, R92.F32x2.HI_LO, UR36.F32, R0.F32 ;  /* 0x000000245c0a7c49 */ /* 0x002fe40009200000 */
[----:B-----5:R-:W-:-:S03]  /*e020*/  @!P1 FMUL R57, R57, R57 ;  /* 0x0000003939399220 */ /* 0x020fc60000400000 */
[----:B------:R-:W-:Y:S01]  /*e030*/  FSETP.GEU.AND P1, PT, R10, -126, PT ;  /* 0xc2fc00000a00780b */ /* 0x000fe20003f2e000 */
[----:B------:R-:W-:Y:S01]  /*e040*/  @!P2 FMUL R5, R5, 0.5 ;  /* 0x3f0000000505a820 */ /* 0x000fe20000400000 */
[----:B------:R1:W5:Y:S01]  /*e050*/  MUFU.EX2 R91, R9 ;  /* 0x00000009005b7308 */ /* 0x0003620000000800 */
[----:B----4-:R-:W-:Y:S01]  /*e060*/  @!P5 FMUL R113, R113, R113 ;  /* 0x000000717171d220 */ /* 0x010fe20000400000 */
[----:B------:R-:W-:Y:S02]  /*e070*/  FSETP.GEU.AND P5, PT, R6, -126, PT ;  /* 0xc2fc00000600780b */ /* 0x000fe40003fae000 */
[----:B------:R-:W-:Y:S02]  /*e080*/  F2FP.BF16.F32.PACK_AB R41, R57, R56 ;  /* 0x000000383929723e */ /* 0x000fe400000010ff */
[----:B------:R-:W-:Y:S02]  /*e090*/  F2FP.BF16.F32.PACK_AB R39, R113, R112 ;  /* 0x000000707127723e */ /* 0x000fe400000010ff */
[----:B------:R-:W4:Y:S01]  /*e0a0*/  MUFU.EX2 R61, R7 ;  /* 0x00000007003d7308 */ /* 0x000f220000000800 */
[----:B--2---:R-:W-:Y:S01]  /*e0b0*/  @!P0 FMUL R90, R90, R90 ;  /* 0x0000005a5a5a8220 */ /* 0x004fe20000400000 */
[----:B------:R-:W-:Y:S01]  /*e0c0*/  FSETP.GEU.AND P0, PT, R11, -126, PT ;  /* 0xc2fc00000b00780b */ /* 0x000fe20003f0e000 */
[----:B------:R-:W-:-:S04]  /*e0d0*/  @!P1 FMUL R10, R10, 0.5 ;  /* 0x3f0000000a0a9820 */ /* 0x000fc80000400000 */
        /* <DEDUP_REMOVED lines=8> */
[----:B------:R-:W-:-:S06]  /*e160*/  F2FP.BF16.F32.PACK_AB R42, R91, R90 ;  /* 0x0000005a5b2a723e */ /* 0x000fcc00000010ff */
[----:B------:R-:W4:Y:S01]  /*e170*/  MUFU.EX2 R64, R10 ;  /* 0x0000000a00407308 */ /* 0x000f220000000800 */
[----:B--2---:R-:W-:Y:S02]  /*e180*/  @!P3 FMUL R92, R92, R92 ;  /* 0x0000005c5c5cb220 */ /* 0x004fe40000400000 */
[----:B------:R-:W-:-:S05]  /*e190*/  @!P6 FMUL R8, R8, 0.5 ;  /* 0x3f0000000808e820 */ /* 0x000fca0000400000 */
[----:B------:R2:W3:Y:S01]  /*e1a0*/  MUFU.EX2 R60, R6 ;  /* 0x00000006003c7308 */ /* 0x0004e20000000800 */
[----:B-1----:R-:W-:Y:S02]  /*e1b0*/  FFMA2 R4, R68.F32x2.HI_LO, UR36.F32, R0.F32 ;  /* 0x0000002444047c49 */ /* 0x002fe40009200000 */
[----:B-----5:R-:W-:-:S03]  /*e1c0*/  @!P2 FMUL R93, R93, R93 ;  /* 0x0000005d5d5da220 */ /* 0x020fc60000400000 */
[----:B------:R-:W-:Y:S02]  /*e1d0*/  FSETP.GEU.AND P2, PT, R4, -126, PT ;  /* 0xc2fc00000400780b */ /* 0x000fe40003f4e000 */
[----:B------:R-:W1:Y:S01]  /*e1e0*/  MUFU.EX2 R65, R11 ;  /* 0x0000000b00417308 */ /* 0x000e620000000800 */
[----:B----4-:R-:W-:Y:S01]  /*e1f0*/  @!P1 FMUL R64, R64, R64 ;  /* 0x0000004040409220 */ /* 0x010fe20000400000 */
[----:B------:R-:W-:Y:S02]  /*e200*/  FSETP.GEU.AND P1, PT, R5, -126, PT ;  /* 0xc2fc00000500780b */ /* 0x000fe40003f2e000 */
[----:B------:R-:W-:Y:S01]  /*e210*/  F2FP.BF16.F32.PACK_AB R44, R93, R92 ;  /* 0x0000005c5d2c723e */ /* 0x000fe200000010ff */
[----:B--2---:R-:W-:Y:S02]  /*e220*/  FFMA2 R6, R94.F32x2.HI_LO, UR36.F32, R0.F32 ;  /* 0x000000245e067c49 */ /* 0x004fe40009200000 */
[----:B---3--:R-:W-:Y:S01]  /*e230*/  @!P5 FMUL R60, R60, R60 ;  /* 0x0000003c3c3cd220 */ /* 0x008fe20000400000 */
[----:B------:R-:W-:-:S03]  /*e240*/  FSETP.GEU.AND P5, PT, R9, -126, PT ;  /* 0xc2fc00000900780b */ /* 0x000fc60003fae000 */
[----:B------:R-:W-:Y:S01]  /*e250*/  @!P2 FMUL R4, R4, 0.5 ;  /* 0x3f0000000404a820 */ /* 0x000fe20000400000 */
[----:B------:R-:W-:-:S03]  /*e260*/  FSETP.GEU.AND P4, PT, R6, -126, PT ;  /* 0xc2fc00000600780b */ /* 0x000fc60003f8e000 */
[----:B------:R-:W-:Y:S01]  /*e270*/  @!P1 FMUL R5, R5, 0.5 ;  /* 0x3f00000005059820 */ /* 0x000fe20000400000 */
[----:B------:R-:W-:Y:S01]  /*e280*/  FSETP.GEU.AND P3, PT, R7, -126, PT ;  /* 0xc2fc00000700780b */ /* 0x000fe20003f6e000 */
[----:B------:R-:W2:Y:S01]  /*e290*/  MUFU.EX2 R94, R8 ;  /* 0x00000008005e7308 */ /* 0x000ea20000000800 */
[----:B-1----:R-:W-:Y:S01]  /*e2a0*/  @!P0 FMUL R65, R65, R65 ;  /* 0x0000004141418220 */ /* 0x002fe20000400000 */
[----:B------:R-:W-:Y:S02]  /*e2b0*/  FSETP.GEU.AND P0, PT, R118, -126, PT ;  /* 0xc2fc00007600780b */ /* 0x000fe40003f0e000 */
[----:B------:R-:W-:Y:S02]  /*e2c0*/  F2FP.BF16.F32.PACK_AB R43, R61, R60 ;  /* 0x0000003c3d2b723e */ /* 0x000fe400000010ff */
[----:B------:R-:W-:Y:S01]  /*e2d0*/  F2FP.BF16.F32.PACK_AB R45, R65, R64 ;  /* 0x00000040412d723e */ /* 0x000fe200000010ff */
[----:B------:R-:W-:Y:S01]  /*e2e0*/  @!P5 FMUL R9, R9, 0.5 ;  /* 0x3f0000000909d820 */ /* 0x000fe20000400000 */
[----:B------:R-:W1:Y:S01]  /*e2f0*/  MUFU.EX2 R96, R4 ;  /* 0x0000000400607308 */ /* 0x000e620000000800 */
[----:B------:R-:W-:-:S03]  /*e300*/  @!P4 FMUL R6, R6, 0.5 ;  /* 0x3f0000000606c820 */ /* 0x000fc60000400000 */
[----:B------:R-:W-:-:S03]  /*e310*/  @!P3 FMUL R7, R7, 0.5 ;  /* 0x3f0000000707b820 */ /* 0x000fc60000400000 */
[----:B------:R-:W-:Y:S01]  /*e320*/  @!P0 FMUL R118, R118, 0.5 ;  /* 0x3f00000076768820 */ /* 0x000fe20000400000 */
[----:B------:R-:W3:Y:S01]  /*e330*/  MUFU.EX2 R68, R6 ;  /* 0x0000000600447308 */ /* 0x000ee20000000800 */
[----:B--2---:R-:W-:Y:S01]  /*e340*/  @!P6 FMUL R94, R94, R94 ;  /* 0x0000005e5e5ee220 */ /* 0x004fe20000400000 */
[----:B------:R-:W-:-:S06]  /*e350*/  FSETP.GEU.AND P6, PT, R119, -126, PT ;  /* 0xc2fc00007700780b */ /* 0x000fcc0003fce000 */
[----:B------:R2:W4:Y:S01]  /*e360*/  MUFU.EX2 R69, R7 ;  /* 0x0000000700457308 */ /* 0x0005220000000800 */
[----:B-1----:R-:W-:-:S06]  /*e370*/  @!P2 FMUL R96, R96, R96 ;  /* 0x000000606060a220 */ /* 0x002fcc0000400000 */
[----:B------:R-:W-:Y:S01]  /*e380*/  @!P6 FMUL R119, R119, 0.5 ;  /* 0x3f0000007777e820 */ /* 0x000fe20000400000 */
[----:B------:R-:W1:Y:S01]  /*e390*/  MUFU.EX2 R97, R5 ;  /* 0x0000000500617308 */ /* 0x000e620000000800 */
[----:B---3--:R-:W-:Y:S01]  /*e3a0*/  @!P4 FMUL R68, R68, R68 ;  /* 0x000000444444c220 */ /* 0x008fe20000400000 */
[----:B------:R-:W-:-:S06]  /*e3b0*/  FSETP.GEU.AND P4, PT, R25, -126, PT ;  /* 0xc2fc00001900780b */ /* 0x000fcc0003f8e000 */
[----:B------:R3:W5:Y:S01]  /*e3c0*/  MUFU.EX2 R95, R9 ;  /* 0x00000009005f7308 */ /* 0x0007620000000800 */
[----:B--2---:R-:W-:Y:S02]  /*e3d0*/  FFMA2 R6, R80.F32x2.HI_LO, UR36.F32, R0.F32 ;  /* 0x0000002450067c49 */ /* 0x004fe40009200000 */
[----:B----4-:R-:W-:-:S04]  /*e3e0*/  @!P3 FMUL R69, R69, R69 ;  /* 0x000000454545b220 */ /* 0x010fc80000400000 */
[----:B------:R-:W-:Y:S01]  /*e3f0*/  @!P4 FMUL R25, R25, 0.5 ;  /* 0x3f0000001919c820 */ /* 0x000fe20000400000 */
[----:B------:R-:W2:Y:S01]  /*e400*/  MUFU.EX2 R118, R118 ;  /* 0x0000007600767308 */ /* 0x000ea20000000800 */
[----:B-1----:R-:W-:Y:S01]  /*e410*/  @!P1 FMUL R97, R97, R97 ;  /* 0x0000006161619220 */ /* 0x002fe20000400000 */
[----:B------:R-:W-:Y:S01]  /*e420*/  FSETP.GEU.AND P1, PT, R6, -126, PT ;  /* 0xc2fc00000600780b */ /* 0x000fe20003f2e000 */
[--C-:B------:R-:W-:Y:S01]  /*e430*/  FFMA2 R4, R102.F32x2.HI_LO, UR36.F32, R0.reuse.F32 ;  /* 0x0000002466047c49 */ /* 0x100fe20009200000 */
[----:B------:R-:W-:Y:S02]  /*e440*/  F2FP.BF16.F32.PACK_AB R47, R69, R68 ;  /* 0x00000044452f723e */ /* 0x000fe400000010ff */
[----:B------:R-:W-:Y:S02]  /*e450*/  F2FP.BF16.F32.PACK_AB R48, R97, R96 ;  /* 0x000000606130723e */ /* 0x000fe400000010ff */
[----:B------:R-:W1:Y:S01]  /*e460*/  MUFU.EX2 R119, R119 ;  /* 0x0000007700777308 */ /* 0x000e620000000800 */
[----:B---3--:R-:W-:Y:S01]  /*e470*/  FFMA2 R8, R98.F32x2.HI_LO, UR36.F32, R0.F32 ;  /* 0x0000002462087c49 */ /* 0x008fe20009200000 */
[----:B------:R-:W-:Y:S01]  /*e480*/  MOV R0, UR41 ;  /* 0x0000002900007c02 */ /* 0x000fe20008000f00 */
[----:B-----5:R-:W-:Y:S01]  /*e490*/  @!P5 FMUL R95, R95, R95 ;  /* 0x0000005f5f5fd220 */ /* 0x020fe20000400000 */
[----:B------:R-:W-:-:S02]  /*e4a0*/  FSETP.GEU.AND P5, PT, R24, -126, PT ;  /* 0xc2fc00001800780b */ /* 0x000fc40003fae000 */
[----:B------:R-:W-:Y:S01]  /*e4b0*/  FSETP.GEU.AND P3, PT, R8, -126, PT ;  /* 0xc2fc00000800780b */ /* 0x000fe20003f6e000 */
[----:B------:R-:W-:Y:S01]  /*e4c0*/  @!P1 FMUL R6, R6, 0.5 ;  /* 0x3f00000006069820 */ /* 0x000fe20000400000 */
[----:B------:R-:W-:Y:S01]  /*e4d0*/  FSETP.GEU.AND P2, PT, R9, -126, PT ;  /* 0xc2fc00000900780b */ /* 0x000fe20003f4e000 */
[----:B------:R-:W3:Y:S01]  /*e4e0*/  MUFU.EX2 R99, R25 ;  /* 0x0000001900637308 */ /* 0x000ee20000000800 */
[----:B--2---:R-:W-:Y:S01]  /*e4f0*/  @!P0 FMUL R118, R118, R118 ;  /* 0x0000007676768220 */ /* 0x004fe20000400000 */
[----:B------:R-:W-:Y:S01]  /*e500*/  FSETP.GEU.AND P0, PT, R7, -126, PT ;  /* 0xc2fc00000700780b */ /* 0x000fe20003f0e000 */
[----:B------:R2:W-:Y:S01]  /*e510*/  SYNCS.ARRIVE.TRANS64.A1T0 RZ, [R0+UR37+0x38d0], RZ ;  /* 0x0038d0ff00ff79a7 */ /* 0x0005e20008100025 */
[----:B------:R-:W-:-:S04]  /*e520*/  F2FP.BF16.F32.PACK_AB R46, R95, R94 ;  /* 0x0000005e5f2e723e */ /* 0x000fc800000010ff */
[----:B------:R-:W-:Y:S01]  /*e530*/  @!P5 FMUL R24, R24, 0.5 ;  /* 0x3f0000001818d820 */ /* 0x000fe20000400000 */
[----:B------:R-:W4:Y:S01]  /*e540*/  MUFU.EX2 R102, R6 ;  /* 0x0000000600667308 */ /* 0x000f220000000800 */
[----:B------:R-:W-:Y:S01]  /*e550*/  @!P3 FMUL R8, R8, 0.5 ;  /* 0x3f0000000808b820 */ /* 0x000fe20000400000 */
[----:B-1----:R-:W-:Y:S01]  /*e560*/  @!P6 FMUL R119, R119, R119 ;  /* 0x000000777777e220 */ /* 0x002fe20000400000 */
[----:B------:R-:W-:Y:S01]  /*e570*/  @!P2 FMUL R9, R9, 0.5 ;  /* 0x3f0000000909a820 */ /* 0x000fe20000400000 */
[----:B------:R-:W-:Y:S02]  /*e580*/  FSETP.GEU.AND P6, PT, R4, -126, PT ;  /* 0xc2fc00000400780b */ /* 0x000fe40003fce000 */
[----:B------:R-:W-:Y:S01]  /*e590*/  @!P0 FMUL R7, R7, 0.5 ;  /* 0x3f00000007078820 */ /* 0x000fe20000400000 */
[----:B------:R-:W-:Y:S01]  /*e5a0*/  F2FP.BF16.F32.PACK_AB R49, R119, R118 ;  /* 0x000000767731723e */ /* 0x000fe200000010ff */
[----:B------:R-:W1:Y:S01]  /*e5b0*/  MUFU.EX2 R80, R8 ;  /* 0x0000000800507308 */ /* 0x000e620000000800 */
[----:B---3--:R-:W-:Y:S01]  /*e5c0*/  @!P4 FMUL R99, R99, R99 ;  /* 0x000000636363c220 */ /* 0x008fe20000400000 */
[----:B------:R-:W-:-:S02]  /*e5d0*/  FSETP.GEU.AND P4, PT, R124, -126, PT ;  /* 0xc2fc00007c00780b */ /* 0x000fc40003f8e000 */
[----:B------:R-:W-:-:S04]  /*e5e0*/  F2FP.BF16.F32.PACK_AB R25, R63, R62 ;  /* 0x0000003e3f19723e */ /* 0x000fc800000010ff */
[----:B------:R-:W3:Y:S01]  /*e5f0*/  MUFU.EX2 R81, R9 ;  /* 0x0000000900517308 */ /* 0x000ee20000000800 */
[----:B----4-:R-:W-:Y:S01]  /*e600*/  @!P1 FMUL R102, R102, R102 ;  /* 0x0000006666669220 */ /* 0x010fe20000400000 */
[----:B------:R-:W-:Y:S01]  /*e610*/  FSETP.GEU.AND P1, PT, R107, -126, PT ;  /* 0xc2fc00006b00780b */ /* 0x000fe20003f2e000 */
[----:B------:R-:W-:-:S04]  /*e620*/  @!P6 FMUL R4, R4, 0.5 ;  /* 0x3f0000000404e820 */ /* 0x000fc80000400000 */
[----:B------:R-:W-:Y:S01]  /*e630*/  @!P4 FMUL R124, R124, 0.5 ;  /* 0x3f0000007c7cc820 */ /* 0x000fe20000400000 */
[----:B------:R-:W4:Y:S01]  /*e640*/  MUFU.EX2 R98, R24 ;  /* 0x0000001800627308 */ /* 0x000f220000000800 */
[----:B-1----:R-:W-:Y:S01]  /*e650*/  @!P3 FMUL R80, R80, R80 ;  /* 0x000000505050b220 */ /* 0x002fe20000400000 */
[----:B------:R-:W-:-:S05]  /*e660*/  FSETP.GEU.AND P3, PT, R125, -126, PT ;  /* 0xc2fc00007d00780b */ /* 0x000fca0003f6e000 */
[----:B------:R-:W-:Y:S01]  /*e670*/  @!P1 FMUL R107, R107, 0.5 ;  /* 0x3f0000006b6b9820 */ /* 0x000fe20000400000 */
[----:B------:R-:W1:Y:S01]  /*e680*/  MUFU.EX2 R103, R7 ;  /* 0x0000000700677308 */ /* 0x000e620000000800 */
[----:B---3--:R-:W-:Y:S01]  /*e690*/  @!P2 FMUL R81, R81, R81 ;  /* 0x000000515151a220 */ /* 0x008fe20000400000 */
[----:B------:R-:W-:-:S04]  /*e6a0*/  FSETP.GEU.AND P2, PT, R106, -126, PT ;  /* 0xc2fc00006a00780b */ /* 0x000fc80003f4e000 */
[----:B------:R-:W-:Y:S01]  /*e6b0*/  F2FP.BF16.F32.PACK_AB R51, R81, R80 ;  /* 0x000000505133723e */ /* 0x000fe200000010ff */
[----:B------:R-:W-:Y:S01]  /*e6c0*/  @!P3 FMUL R125, R125, 0.5 ;  /* 0x3f0000007d7db820 */ /* 0x000fe20000400000 */
[----:B------:R-:W3:Y:S01]  /*e6d0*/  MUFU.EX2 R84, R4 ;  /* 0x0000000400547308 */ /* 0x000ee20000000800 */
[----:B----4-:R-:W-:Y:S01]  /*e6e0*/  @!P5 FMUL R98, R98, R98 ;  /* 0x000000626262d220 */ /* 0x010fe20000400000 */
[----:B------:R-:W-:Y:S02]  /*e6f0*/  FSETP.GEU.AND P5, PT, R5, -126, PT ;  /* 0xc2fc00000500780b */ /* 0x000fe40003fae000 */
[----:B------:R-:W-:Y:S02]  /*e700*/  F2FP.BF16.F32.PACK_AB R24, R59, R58 ;  /* 0x0000003a3b18723e */ /* 0x000fe400000010ff */
[----:B------:R-:W-:Y:S01]  /*e710*/  F2FP.BF16.F32.PACK_AB R50, R99, R98 ;  /* 0x000000626332723e */ /* 0x000fe200000010ff */
[----:B------:R-:W-:Y:S01]  /*e720*/  @!P2 FMUL R106, R106, 0.5 ;  /* 0x3f0000006a6aa820 */ /* 0x000fe20000400000 */
[----:B------:R-:W4:Y:S01]  /*e730*/  MUFU.EX2 R124, R124 ;  /* 0x0000007c007c7308 */ /* 0x000f220000000800 */
[----:B-1----:R-:W-:Y:S01]  /*e740*/  @!P0 FMUL R103, R103, R103 ;  /* 0x0000006767678220 */ /* 0x002fe20000400000 */
[----:B------:R-:W-:-:S04]  /*e750*/  LOP3.LUT P0, RZ, R3, 0x3, R2, 0x48, !PT ;  /* 0x0000000303ff7812 */ /* 0x000fc80007804802 */
[----:B------:R-:W-:Y:S01]  /*e760*/  F2FP.BF16.F32.PACK_AB R52, R103, R102 ;  /* 0x000000666734723e */ /* 0x000fe200000010ff */
[----:B------:R-:W-:Y:S01]  /*e770*/  @!P5 FMUL R5, R5, 0.5 ;  /* 0x3f0000000505d820 */ /* 0x000fe20000400000 */
[----:B------:R-:W1:Y:S01]  /*e780*/  MUFU.EX2 R125, R125 ;  /* 0x0000007d007d7308 */ /* 0x000e620000000800 */
[----:B---3--:R-:W-:-:S07]  /*e790*/  @!P6 FMUL R84, R84, R84 ;  /* 0x000000545454e220 */ /* 0x008fce0000400000 */
[----:B------:R-:W3:Y:S01]  /*e7a0*/  MUFU.EX2 R85, R5 ;  /* 0x0000000500557308 */ /* 0x000ee20000000800 */
[----:B----4-:R-:W-:-:S07]  /*e7b0*/  @!P4 FMUL R124, R124, R124 ;  /* 0x0000007c7c7cc220 */ /* 0x010fce0000400000 */
[----:B------:R-:W4:Y:S01]  /*e7c0*/  MUFU.EX2 R106, R106 ;  /* 0x0000006a006a7308 */ /* 0x000f220000000800 */
[----:B-1----:R-:W-:-:S05]  /*e7d0*/  @!P3 FMUL R125, R125, R125 ;  /* 0x0000007d7d7db220 */ /* 0x002fca0000400000 */
[----:B------:R-:W-:Y:S02]  /*e7e0*/  F2FP.BF16.F32.PACK_AB R54, R125, R124 ;  /* 0x0000007c7d36723e */ /* 0x000fe400000010ff */
[----:B------:R-:W1:Y:S01]  /*e7f0*/  MUFU.EX2 R107, R107 ;  /* 0x0000006b006b7308 */ /* 0x000e620000000800 */
[----:B---3--:R-:W-:-:S05]  /*e800*/  @!P5 FMUL R85, R85, R85 ;  /* 0x000000555555d220 */ /* 0x008fca0000400000 */
[----:B------:R-:W-:Y:S01]  /*e810*/  F2FP.BF16.F32.PACK_AB R53, R85, R84 ;  /* 0x000000545535723e */ /* 0x000fe200000010ff */
[----:B----4-:R-:W-:Y:S01]  /*e820*/  @!P2 FMUL R106, R106, R106 ;  /* 0x0000006a6a6aa220 */ /* 0x010fe20000400000 */
[----:B-1----:R-:W-:-:S05]  /*e830*/  @!P1 FMUL R107, R107, R107 ;  /* 0x0000006b6b6b9220 */ /* 0x002fca0000400000 */
[----:B------:R-:W-:Y:S01]  /*e840*/  F2FP.BF16.F32.PACK_AB R55, R107, R106 ;  /* 0x0000006a6b37723e */ /* 0x000fe200000010ff */
[----:B--2---:R-:W-:Y:S06]  /*e850*/  @!P0 BRA `(.L_x_245) ;  /* 0x0000000000408947 */ /* 0x004fec0003800000 */
        /* <DEDUP_REMOVED lines=16> */
.L_x_245:
        /* <DEDUP_REMOVED lines=8> */
.L_x_246:
[----:B------:R-:W-:Y:S02]  /*e9e0*/  UISETP.NE.AND UP0, UPT, UR62, URZ, UPT ;  /* 0x000000ff3e00728c */ /* 0x000fe4000bf05270 */
[----:B------:R-:W-:Y:S02]  /*e9f0*/  UIADD3 UR4, UPT, UPT, UR37, 0x3858, URZ ;  /* 0x0000385825047890 */ /* 0x000fe4000fffe0ff */
[----:B------:R-:W-:-:S07]  /*ea00*/  ULOP3.LUT UR45, UR45, 0x1, URZ, 0x3c, !UPT ;  /* 0x000000012d2d7892 */ /* 0x000fce000f8e3cff */
[----:B------:R-:W-:Y:S02]  /*ea10*/  @!UP0 UIADD3 UR4, UPT, UPT, UR37, 0x3868, URZ ;  /* 0x0000386825048890 */ /* 0x000fe4000fffe0ff */
[----:B------:R-:W-:Y:S02]  /*ea20*/  UISETP.NE.AND UP0, UPT, UR49, URZ, UPT ;  /* 0x000000ff3100728c */ /* 0x000fe4000bf05270 */
[----:B------:R-:W-:-:S09]  /*ea30*/  UPRMT UR4, UR38, 0x654, UR4 ;  /* 0x0000065426047896 */ /* 0x000fd20008000004 */
[----:B--2---:R-:W-:Y:S01]  /*ea40*/  SYNCS.ARRIVE.TRANS64.RED.A1T0 RZ, [UR4], RZ ;  /* 0x000000ffffff79a7 */ /* 0x004fe20008100404 */
[----:B------:R-:W-:Y:S05]  /*ea50*/  BRA.U UP0, `(.L_x_247) ;  /* 0x0000000100047547 */ /* 0x000fea000b800000 */
[----:B------:R-:W-:Y:S05]  /*ea60*/  BPT.TRAP 0x1 ;  /* 0x000000040000795c */ /* 0x000fea0000300000 */
.L_x_247:
        /* <DEDUP_REMOVED lines=13> */
.L_x_399:
        /* <DEDUP_REMOVED lines=10> */
.L_x_250:
[----:B------:R-:W-:Y:S05]  /*ebe0*/  BSYNC.RECONVERGENT B0 ;  /* 0x0000000000007941 */ /* 0x000fea0003800200 */
.L_x_249:
[----:B------:R-:W-:Y:S01]  /*ebf0*/  FMUL R16, R3, R16 ;  /* 0x0000001003107220 */ /* 0x000fe20000400000 */
[----:B------:R-:W-:Y:S01]  /*ec00*/  FADD2 R66, R66.F32x2.HI_LO, R100.F32x2.HI_LO ;  /* 0x000000644242724b */ /* 0x000fe20000000000 */
[----:B------:R-:W-:Y:S01]  /*ec10*/  UISETP.NE.AND UP0, UPT, UR60, URZ, UPT ;  /* 0x000000ff3c00728c */ /* 0x000fe2000bf05270 */
        /* <DEDUP_REMOVED lines=30> */
.L_x_252:
[----:B------:R-:W-:Y:S01]  /*ee00*/  IMAD.U32 R3, RZ, RZ, UR45 ;  /* 0x0000002dff037e24 */ /* 0x000fe2000f8e00ff */
[----:B------:R-:W-:-:S04]  /*ee10*/  ISETP.NE.AND P0, PT, R116, R19, PT ;  /* 0x000000137400720c */ /* 0x000fc80003f05270 */
[----:B------:R-:W-:-:S04]  /*ee20*/  SHF.L.U32 R3, R3, 0x1f, RZ ;  /* 0x0000001f03037819 */ /* 0x000fc800000006ff */
[----:B------:R-:W2:Y:S02]  /*ee30*/  SYNCS.PHASECHK.TRANS64.TRYWAIT P1, [UR42], R3 ;  /* 0x00000003ff0075a7 */ /* 0x000ea4000802112a */
[----:B--2---:R-:W-:Y:S05]  /*ee40*/  @!P1 BRA `(.L_x_253) ;  /* 0x00000038002c9947 */ /* 0x004fea0003800000 */
.L_x_400:
        /* <DEDUP_REMOVED lines=17> */
.L_x_254:
[----:B------:R-:W-:Y:S05]  /*ef60*/  WARPSYNC.ALL ;  /* 0x0000000000007948 */ /* 0x000fea0003800000 */
[----:B------:R-:W-:Y:S02]  /*ef70*/  R2UR UR4, R117 ;  /* 0x00000000750472ca */ /* 0x000fe400000e0000 */
[----:B------:R-:W-:-:S11]  /*ef80*/  MOV R126, R16 ;  /* 0x00000010007e7202 */ /* 0x000fd60000000f00 */
[----:B------:R3:W-:Y:S02]  /*ef90*/  STTM.x2 tmem[UR4], R126 ;  /* 0x0000007e000079ed */ /* 0x0007e400080c0004 */
.L_x_251:
[----:B------:R-:W-:Y:S01]  /*efa0*/  UISETP.NE.AND UP0, UPT, UR62, URZ, UPT ;  /* 0x000000ff3e00728c */ /* 0x000fe2000bf05270 */
[----:B------:R-:W-:Y:S01]  /*efb0*/  IADD3 R18, PT, PT, R18, 0x40, RZ ;  /* 0x0000004012127810 */ /* 0x000fe20007ffe0ff */
[----:B------:R-:W-:Y:S01]  /*efc0*/  UIADD3 UR5, UPT, UPT, UR60, 0x1, URZ ;  /* 0x000000013c057890 */ /* 0x000fe2000fffe0ff */
[----:B------:R-:W-:Y:S01]  /*efd0*/  MOV R17, R127 ;  /* 0x0000007f00117202 */ /* 0x000fe20000000f00 */
[----:B------:R-:W-:Y:S02]  /*efe0*/  USEL UR56, UR56, UR45, UP0 ;  /* 0x0000002d38387287 */ /* 0x000fe40008000000 */
[----:B------:R-:W-:Y:S02]  /*eff0*/  USEL UR57, UR45, UR57, UP0 ;  /* 0x000000392d397287 */ /* 0x000fe40008000000 */
[----:B------:R-:W-:Y:S02]  /*f000*/  UISETP.GT.AND UP0, UPT, UR5, 0x1, UPT ;  /* 0x000000010500788c */ /* 0x000fe4000bf04270 */
[----:B------:R-:W-:-:S02]  /*f010*/  UIADD3 UR4, UPT, UPT, UR60, -0x1, URZ ;  /* 0xffffffff3c047890 */ /* 0x000fc4000fffe0ff */
[----:B------:R-:W-:-:S05]  /*f020*/  ULOP3.LUT UR61, UR61, 0x1, URZ, 0x3c, !UPT ;  /* 0x000000013d3d7892 */ /* 0x000fca000f8e3cff */
[----:B------:R-:W-:Y:S01]  /*f030*/  UMOV UR60, UR4 ;  /* 0x00000004003c7c82 */ /* 0x000fe20008000000 */
[----:B------:R-:W-:Y:S06]  /*f040*/  BRA.U UP0, `(.L_x_255) ;  /* 0xffffffc500e07547 */ /* 0x000fec000b83ffff */
.L_x_236:
[----:B------:R-:W-:-:S09]  /*f050*/  UISETP.NE.AND UP0, UPT, UR49, URZ, UPT ;  /* 0x000000ff3100728c */ /* 0x000fd2000bf05270 */
[----:B------:R-:W-:Y:S05]  /*f060*/  BRA.U UP0, `(.L_x_256) ;  /* 0x0000000100047547 */ /* 0x000fea000b800000 */
[----:B------:R-:W-:Y:S05]  /*f070*/  BPT.TRAP 0x1 ;  /* 0x000000040000795c */ /* 0x000fea0000300000 */
.L_x_256:
[----:B------:R-:W-:Y:S02]  /*f080*/  UISETP.NE.AND UP1, UPT, UR62, URZ, UPT ;  /* 0x000000ff3e00728c */ /* 0x000fe4000bf25270 */
[----:B------:R-:W-:-:S09]  /*f090*/  UIADD3 UR4, UPT, UPT, UR37, 0x3880, URZ ;  /* 0x0000388025047890 */ /* 0x000fd2000fffe0ff */
[----:B------:R-:W-:-:S09]  /*f0a0*/  @UP1 UIADD3 UR4, UPT, UPT, UR37, 0x3870, URZ ;  /* 0x0000387025041890 */ /* 0x000fd2000fffe0ff */
[----:B------:R-:W-:Y:S01]  /*f0b0*/  SYNCS.ARRIVE.TRANS64.A1T0 RZ, [UR4], RZ ;  /* 0x000000ffffff79a7 */ /* 0x000fe20008100004 */
[----:B------:R-:W-:Y:S01]  /*f0c0*/  USEL UR4, UR58, UR55, UP1 ;  /* 0x000000373a047287 */ /* 0x000fe20008800000 */
[----:B------:R-:W-:Y:S11]  /*f0d0*/  BRA.U UP0, `(.L_x_257) ;  /* 0x0000000100047547 */ /* 0x000ff6000b800000 */
[----:B------:R-:W-:Y:S05]  /*f0e0*/  BPT.TRAP 0x1 ;  /* 0x000000040000795c */ /* 0x000fea0000300000 */
.L_x_257:
[----:B------:R-:W-:-:S06]  /*f0f0*/  ULOP3.LUT UR4, UR4, 0x1, URZ, 0x3c, !UPT ;  /* 0x0000000104047892 */ /* 0x000fcc000f8e3cff */
[----:B-12---:R-:W-:-:S04]  /*f100*/  MOV R3, UR4 ;  /* 0x0000000400037c02 */ /* 0x006fc80008000f00 */
[----:B------:R-:W-:-:S04]  /*f110*/  SHF.L.U32 R3, R3, 0x1f, RZ ;  /* 0x0000001f03037819 */ /* 0x000fc800000006ff */
[----:B------:R-:W1:Y:S02]  /*f120*/  SYNCS.PHASECHK.TRANS64.TRYWAIT P0, [UR59], R3 ;  /* 0x00000003ff0075a7 */ /* 0x000e64000800113b */
[----:B-1----:R-:W-:Y:S05]  /*f130*/  @!P0 BRA `(.L_x_258) ;  /* 0x0000003400888947 */ /* 0x002fea0003800000 */
.L_x_401:
[----:B------:R-:W-:-:S04]  /*f140*/  UISETP.NE.AND UP0, UPT, UR62, URZ, UPT ;  /* 0x000000ff3e00728c */ /* 0x000fc8000bf05270 */
[----:B------:R-:W-:-:S04]  /*f150*/  USEL UR51, UR52, UR51, UP0 ;  /* 0x0000003334337287 */ /* 0x000fc80008000000 */
[----:B------:R-:W-:-:S09]  /*f160*/  UISETP.GT.U32.AND UP0, UPT, UR51, 0x1, UPT ;  /* 0x000000013300788c */ /* 0x000fd2000bf04070 */
[----:B------:R-:W-:Y:S05]  /*f170*/  BRA.U UP0, `(.L_x_259) ;  /* 0x0000000100087547 */ /* 0x000fea000b800000 */
[----:B------:R-:W-:Y:S05]  /*f180*/  BPT.TRAP 0x1 ;  /* 0x000000040000795c */ /* 0x000fea0000300000 */
[----:B------:R-:W-:Y:S05]  /*f190*/  BPT.TRAP 0x1 ;  /* 0x000000040000795c */ /* 0x000fea0000300000 */
.L_x_259:
[----:B------:R-:W-:Y:S02]  /*f1a0*/  UISETP.NE.AND UP0, UPT, UR62, URZ, UPT ;  /* 0x000000ff3e00728c */ /* 0x000fe4000bf05270 */
[----:B------:R-:W-:-:S09]  /*f1b0*/  UIADD3 UR4, UPT, UPT, UR37, 0x3868, URZ ;  /* 0x0000386825047890 */ /* 0x000fd2000fffe0ff */
[----:B------:R-:W-:-:S04]  /*f1c0*/  @UP0 UIADD3 UR4, UPT, UPT, UR37, 0x3858, URZ ;  /* 0x0000385825040890 */ /* 0x000fc8000fffe0ff */
[----:B------:R-:W-:-:S09]  /*f1d0*/  UPRMT UR4, UR38, 0x654, UR4 ;  /* 0x0000065426047896 */ /* 0x000fd20008000004 */
[----:B------:R-:W-:Y:S01]  /*f1e0*/  SYNCS.ARRIVE.TRANS64.RED.A1T0 RZ, [UR4], RZ ;  /* 0x000000ffffff79a7 */ /* 0x000fe20008100404 */
[----:B------:R-:W-:Y:S05]  /*f1f0*/  EXIT ;  /* 0x000000000000794d */ /* 0x000fea0003800000 */
.L_x_26:
[----:B------:R-:W-:-:S05]  /*f200*/  IMAD.MOV.U32 R3, RZ, RZ, -0x4 ;  /* 0xfffffffcff037424 */ /* 0x000fca00078e00ff */
[----:B------:R-:W-:-:S05]  /*f210*/  VIADDMNMX.U32 R0, R2, R3, 0x2, PT ;  /* 0x0000000202007446 */ /* 0x000fca0003800003 */
[----:B------:R-:W-:-:S04]  /*f220*/  IMAD.SHL.U32 R0, R0, 0x4, RZ ;  /* 0x0000000400007824 */ /* 0x000fc800078e00ff */
[----:B------:R-:W1:Y:S02]  /*f230*/  LDC R2, c[0x2][R0] ;  /* 0x0080000000027b82 */ /* 0x000e640000000800 */
[----:B-1----:R-:W-:-:S04]  /*f240*/  SHF.R.S32.HI R3, RZ, 0x1f, R2 ;  /* 0x0000001fff037819 */ /* 0x002fc80000011402 */
.L_x_446:
[----:B------:R-:W-:Y:S05]  /*f250*/  BRX R2 -0xf260                                                                                                                                                                                                                                                                                                                                                                                                                                                                                                                                                                                                              (*"BRANCH_TARGETS .L_x_447,.L_x_448,.L_x_449"*) ;  /* 0xffffff0c02687949 */ /* 0x000fea000383ffff */
.L_x_449:
[----:B------:R-:W-:-:S08]  /*f260*/  NOP ;  /* 0x0000000000007918 */ /* 0x000fd00000000000 */
[----:B------:R-:W-:-:S00]  /*f270*/  USETMAXREG.DEALLOC.CTAPOOL 0x18 ;  /* 0x00000018000079c8 */ /* 0x000fc000080e0500 */
[----:B------:R-:W-:Y:S05]  /*f280*/  EXIT ;  /* 0x000000000000794d */ /* 0x000fea0003800000 */
.L_x_447:
[----:B------:R-:W-:-:S08]  /*f290*/  NOP ;  /* 0x0000000000007918 */ /* 0x000fd00000000000 */
[----:B------:R-:W1:-:S00]  /*f2a0*/  USETMAXREG.DEALLOC.CTAPOOL 0x20 ;  /* 0x00000020000079c8 */ /* 0x000e4000080e0500 */
[----:B------:R-:W2:Y:S01]  /*f2b0*/  S2UR UR7, SR_CTAID.X ;  /* 0x00000000000779c3 */ /* 0x000ea20000002500 */
[----:B------:R-:W3:Y:S07]  /*f2c0*/  LDCU.64 UR4, c[0x0][0x380] ;  /* 0x00007000ff0477ac */ /* 0x000eee0008000a00 */
[----:B------:R-:W4:Y:S01]  /*f2d0*/  S2UR UR37, SR_CTAID.Z ;  /* 0x00000000002579c3 */ /* 0x000f220000002700 */
[----:B---3--:R-:W-:Y:S02]  /*f2e0*/  UISETP.NE.AND UP1, UPT, UR5, URZ, UPT ;  /* 0x000000ff0500728c */ /* 0x008fe4000bf25270 */
[----:B--2---:R-:W-:-:S04]  /*f2f0*/  USHF.L.U32 UR11, UR7, 0x8, URZ ;  /* 0x00000008070b7899 */ /* 0x004fc800080006ff */
[----:B------:R-:W-:-:S06]  /*f300*/  UISETP.GE.U32.OR UP1, UPT, UR11, UR4, !UP1 ;  /* 0x000000040b00728c */ /* 0x000fcc000cf26470 */
[----:B------:R-:W-:-:S13]  /*f310*/  PLOP3.LUT P1, PT, PT, PT, UP1, 0x80, 0x8 ;  /* 0x000000000008781c */ /* 0x000fda0003f2f018 */
[----:B-1--4-:R-:W-:Y:S05]  /*f320*/  @P1 EXIT ;  /* 0x000000000000194d */ /* 0x012fea0003800000 */
[----:B------:R-:W1:Y:S01]  /*f330*/  LDCU UR4, c[0x0][0x38c] ;  /* 0x00007180ff0477ac */ /* 0x000e620008000800 */
[----:B------:R-:W2:Y:S01]  /*f340*/  S2UR UR8, SR_CTAID.Y ;  /* 0x00000000000879c3 */ /* 0x000ea20000002600 */
[----:B------:R-:W-:Y:S01]  /*f350*/  BSSY.RECONVERGENT B0, `(.L_x_260) ;  /* 0x0000021000007945 */ /* 0x000fe20003800200 */
[----:B------:R-:W-:Y:S01]  /*f360*/  UMOV UR12, URZ ;  /* 0x000000ff000c7c82 */ /* 0x000fe20008000000 */
[----:B------:R-:W-:-:S04]  /*f370*/  UIADD3 UR10, UPT, UPT, UR5, 0x3f, URZ ;  /* 0x0000003f050a7890 */ /* 0x000fc8000fffe0ff */
[----:B------:R-:W-:-:S04]  /*f380*/  USHF.R.S32.HI UR9, URZ, 0x1f, UR10 ;  /* 0x0000001fff097899 */ /* 0x000fc8000801140a */
[----:B------:R-:W-:-:S04]  /*f390*/  ULEA.HI UR9, UR9, UR10, URZ, 0x6 ;  /* 0x0000000a09097291 */ /* 0x000fc8000f8f30ff */
[----:B------:R-:W-:Y:S01]  /*f3a0*/  USHF.R.S32.HI UR9, URZ, 0x6, UR9 ;  /* 0x00000006ff097899 */ /* 0x000fe20008011409 */
[----:B-1----:R-:W1:Y:S01]  /*f3b0*/  I2F.U32.RP R2, UR4 ;  /* 0x0000000400027d06 */ /* 0x002e620008209000 */
[----:B------:R-:W-:-:S07]  /*f3c0*/  UISETP.NE.U32.AND UP1, UPT, UR4, URZ, UPT ;  /* 0x000000ff0400728c */ /* 0x000fce000bf25070 */
[----:B-1----:R-:W1:Y:S02]  /*f3d0*/  MUFU.RCP R0, R2 ;  /* 0x0000000200007308 */ /* 0x002e640000001000 */
[----:B-1----:R-:W-:-:S06]  /*f3e0*/  IADD3 R0, PT, PT, R0, 0xffffffe, RZ ;  /* 0x0ffffffe00007810 */ /* 0x002fcc0007ffe0ff */
[----:B------:R-:W1:Y:S02]  /*f3f0*/  F2I.FTZ.U32.TRUNC.NTZ R0, R0 ;  /* 0x0000000000007305 */ /* 0x000e64000021f000 */
[----:B-1----:R-:W-:-:S13]  /*f400*/  R2UR UR13, R0 ;  /* 0x00000000000d72ca */ /* 0x002fda00000e0000 */
[----:B------:R-:W-:-:S04]  /*f410*/  UIADD3 UR6, UPT, UPT, URZ, -UR13, URZ ;  /* 0x8000000dff067290 */ /* 0x000fc8000fffe0ff */
[----:B------:R-:W-:-:S04]  /*f420*/  UIMAD UR6, UR6, UR4, URZ ;  /* 0x00000004060672a4 */ /* 0x000fc8000f8e02ff */
[----:B------:R-:W-:-:S04]  /*f430*/  UIMAD.WIDE.U32 UR12, UR13, UR6, UR12 ;  /* 0x000000060d0c72a5 */ /* 0x000fc8000f8e000c */
[----:B--2---:R-:W-:-:S07]  /*f440*/  UIMAD.WIDE.U32 UR12, UR13, UR8, URZ ;  /* 0x000000080d0c72a5 */ /* 0x004fce000f8e00ff */
[----:B------:R-:W-:Y:S02]  /*f450*/  UMOV UR36, UR13 ;  /* 0x0000000d00247c82 */ /* 0x000fe40008000000 */
[----:B------:R-:W-:-:S04]  /*f460*/  UIADD3 UR6, UPT, UPT, -UR36, URZ, URZ ;  /* 0x000000ff24067290 */ /* 0x000fc8000fffe1ff */
[----:B------:R-:W-:-:S04]  /*f470*/  UIMAD UR6, UR4, UR6, UR8 ;  /* 0x00000006040672a4 */ /* 0x000fc8000f8e0208 */
[----:B------:R-:W-:-:S11]  /*f480*/  UISETP.GE.U32.AND UP5, UPT, UR6, UR4, UPT ;  /* 0x000000040600728c */ /* 0x000fd6000bfa6070 */
[----:B------:R-:W-:Y:S02]  /*f490*/  @UP5 UIADD3 UR6, UPT, UPT, UR6, -UR4, URZ ;  /* 0x8000000406065290 */ /* 0x000fe4000fffe0ff */
[----:B------:R-:W-:Y:S02]  /*f4a0*/  @UP5 UIADD3 UR36, UPT, UPT, UR36, 0x1, URZ ;  /* 0x0000000124245890 */ /* 0x000fe4000fffe0ff */
[----:B------:R-:W-:Y:S02]  /*f4b0*/  UISETP.GE.U32.AND UP4, UPT, UR6, UR4, UPT ;  /* 0x000000040600728c */ /* 0x000fe4000bf86070 */
[----:B------:R-:W-:-:S04]  /*f4c0*/  ULEA UR6, UR7, 0x4, 0x2 ;  /* 0x0000000407067891 */ /* 0x000fc8000f8e10ff */
[----:B------:R-:W-:-:S05]  /*f4d0*/  ULOP3.LUT UR6, UR6, 0x3fffffc, URZ, 0xc0, !UPT ;  /* 0x03fffffc06067892 */ /* 0x000fca000f8ec0ff */
[----:B------:R-:W-:Y:S02]  /*f4e0*/  @UP4 UIADD3 UR36, UPT, UPT, UR36, 0x1, URZ ;  /* 0x0000000124244890 */ /* 0x000fe4000fffe0ff */
[----:B------:R-:W-:Y:S02]  /*f4f0*/  @!UP1 ULOP3.LUT UR36, URZ, UR4, URZ, 0x33, !UPT ;  /* 0x00000004ff249292 */ /* 0x000fe4000f8e33ff */
[----:B------:R-:W-:Y:S02]  /*f500*/  UISETP.LT.AND UP1, UPT, UR9, UR6, UPT ;  /* 0x000000060900728c */ /* 0x000fe4000bf21270 */
[----:B------:R-:W-:Y:S02]  /*f510*/  UIADD3 UR12, UPT, UPT, -UR36, URZ, URZ ;  /* 0x000000ff240c7290 */ /* 0x000fe4000fffe1ff */
[----:B------:R-:W-:Y:S02]  /*f520*/  USEL UR6, UR9, UR6, UP1 ;  /* 0x0000000609067287 */ /* 0x000fe40008800000 */
[----:B------:R-:W-:Y:S01]  /*f530*/  UIMAD UR12, UR4, UR12, UR8 ;  /* 0x0000000c040c72a4 */ /* 0x000fe2000f8e0208 */
[----:B------:R-:W-:Y:S11]  /*f540*/  @!P3 BRA `(.L_x_261) ;  /* 0x000000000004b947 */ /* 0x000ff60003800000 */
[----:B------:R-:W-:Y:S05]  /*f550*/  BPT.TRAP 0x1 ;  /* 0x000000040000795c */ /* 0x000fea0000300000 */
.L_x_261:
[----:B------:R-:W-:Y:S05]  /*f560*/  BSYNC.RECONVERGENT B0 ;  /* 0x0000000000007941 */ /* 0x000fea0003800200 */
.L_x_260:
[----:B------:R-:W1:Y:S01]  /*f570*/  S2UR UR8, SR_CgaCtaId ;  /* 0x00000000000879c3 */ /* 0x000e620000008800 */
[----:B------:R-:W-:Y:S01]  /*f580*/  HFMA2 R3, -RZ, RZ, 0, 5.9604644775390625e-08 ;  /* 0x00000001ff037431 */ /* 0x000fe200000001ff */
[----:B------:R-:W-:-:S04]  /*f590*/  UMOV UR4, 0x400 ;  /* 0x0000040000047882 */ /* 0x000fc80000000000 */
[----:B------:R-:W-:Y:S01]  /*f5a0*/  SHF.L.U32 R3, R3, 0x1f, RZ ;  /* 0x0000001f03037819 */ /* 0x000fe200000006ff */
[----:B-1----:R-:W-:-:S09]  /*f5b0*/  ULEA UR8, UR8, UR4, 0x18 ;  /* 0x0000000408087291 */ /* 0x002fd2000f8ec0ff */
[----:B------:R-:W1:Y:S02]  /*f5c0*/  SYNCS.PHASECHK.TRANS64.TRYWAIT P1, [UR8+0x3810], R3 ;  /* 0x00381003ff0075a7 */ /* 0x000e640008021108 */
[----:B-1----:R-:W-:Y:S05]  /*f5d0*/  @!P1 BRA `(.L_x_262) ;  /* 0x0000003000789947 */ /* 0x002fea0003800000 */
.L_x_403:
[----:B------:R-:W-:Y:S01]  /*f5e0*/  PLOP3.LUT P5, PT, P5, P6, PT, 0xf8, 0x8f ;  /* 0x00000000008f781c */ /* 0x000fe20002fadf70 */
[----:B------:R-:W-:Y:S01]  /*f5f0*/  BSSY.RECONVERGENT B0, `(.L_x_263) ;  /* 0x0000005000007945 */ /* 0x000fe20003800200 */
[----:B-1----:R-:W-:-:S04]  /*f600*/  @!P0 MOV R0, 0x1000 ;  /* 0x0000100000008802 */ /* 0x002fc80000000f00 */
[----:B------:R1:W-:Y:S07]  /*f610*/  @!P0 SYNCS.ARRIVE.TRANS64 RZ, [UR8+0x3800], R0 ;  /* 0x00380000ffff89a7 */ /* 0x0003ee0008000008 */
[----:B------:R-:W-:Y:S05]  /*f620*/  @!P5 BRA `(.L_x_264) ;  /* 0x000000000004d947 */ /* 0x000fea0003800000 */
[----:B------:R-:W-:Y:S05]  /*f630*/  BPT.TRAP 0x1 ;  /* 0x000000040000795c */ /* 0x000fea0000300000 */
.L_x_264:
[----:B------:R-:W-:Y:S05]  /*f640*/  BSYNC.RECONVERGENT B0 ;  /* 0x0000000000007941 */ /* 0x000fea0003800200 */
.L_x_263:
[----:B------:R-:W-:Y:S01]  /*f650*/  LOP3.LUT P1, RZ, R16, 0x1f, RZ, 0xc0, !PT ;  /* 0x0000001f10ff7812 */ /* 0x000fe2000782c0ff */
[----:B------:R-:W-:Y:S03]  /*f660*/  BSSY.RECONVERGENT B0, `(.L_x_265) ;  /* 0x0000004000007945 */ /* 0x000fe60003800200 */
[----:B------:R-:W-:-:S13]  /*f670*/  PLOP3.LUT P1, PT, P1, P0, PT, 0x8f, 0xf8 ;  /* 0x0000000000f8781c */ /* 0x000fda0000f21177 */
[----:B------:R-:W-:Y:S05]  /*f680*/  @P1 BRA `(.L_x_266) ;  /* 0x0000000000041947 */ /* 0x000fea0003800000 */
[----:B------:R-:W-:Y:S05]  /*f690*/  BPT.TRAP 0x1 ;  /* 0x000000040000795c */ /* 0x000fea0000300000 */
.L_x_266:
[----:B------:R-:W-:Y:S05]  /*f6a0*/  BSYNC.RECONVERGENT B0 ;  /* 0x0000000000007941 */ /* 0x000fea0003800200 */
.L_x_265:
[----:B------:R-:W2:Y:S01]  /*f6b0*/  LDCU.64 UR4, c[0x0][0x348] ;  /* 0x00006900ff0477ac */ /* 0x000ea20008000a00 */
[----:B------:R-:W-:Y:S01]  /*f6c0*/  UIADD3 UR9, UPT, UPT, UR8, 0x3800, URZ ;  /* 0x0000380008097890 */ /* 0x000fe2000fffe0ff */
[----:B------:R-:W-:Y:S01]  /*f6d0*/  UMOV UR10, URZ ;  /* 0x000000ff000a7c82 */ /* 0x000fe20008000000 */
[----:B------:R-:W-:Y:S01]  /*f6e0*/  UMOV UR13, UR36 ;  /* 0x00000024000d7c82 */ /* 0x000fe20008000000 */
[----:B------:R-:W-:Y:S01]  /*f6f0*/  UMOV UR14, UR37 ;  /* 0x00000025000e7c82 */ /* 0x000fe20008000000 */
[----:B--2---:R-:W-:-:S03]  /*f700*/  UIADD3 UR16, UP1, UPT, UR4, 0x80, URZ ;  /* 0x0000008004107890 */ /* 0x004fc6000ff3e0ff */
[----:B------:R-:W-:Y:S01]  /*f710*/  UMOV UR4, 0x0 ;  /* 0x0000000000047882 */ /* 0x000fe20000000000 */
[----:B------:R-:W-:-:S03]  /*f720*/  UIADD3.X UR17, UPT, UPT, URZ, UR5, URZ, UP1, !UPT ;  /* 0x00000005ff117290 */ /* 0x000fc60008ffe4ff */
[----:B------:R-:W-:-:S06]  /*f730*/  UMOV UR5, 0x10000000 ;  /* 0x1000000000057882 */ /* 0x000fcc0000000000 */
[----:B------:R2:W-:Y:S02]  /*f740*/  UTMALDG.5D [UR8], [UR16], desc[UR4] ;  /* 0x00000408100075b4 */ /* 0x0005e40008021000 */
[----:B--2---:R-:W-:Y:S05]  /*f750*/  BRA.U !UP0, `(.L_x_267) ;  /* 0x0000000108047547 */ /* 0x004fea000b800000 */
[----:B------:R-:W-:Y:S05]  /*f760*/  BPT.TRAP 0x1 ;  /* 0x000000040000795c */ /* 0x000fea0000300000 */
.L_x_267:
[----:B------:R-:W2:Y:S02]  /*f770*/  SYNCS.PHASECHK.TRANS64.TRYWAIT P1, [UR8+0x3838], R3 ;  /* 0x00383803ff0075a7 */ /* 0x000ea40008021108 */
[----:B--2---:R-:W-:Y:S05]  /*f780*/  @!P1 BRA `(.L_x_268) ;  /* 0x0000003000249947 */ /* 0x004fea0003800000 */
.L_x_405:
[----:B-1----:R-:W-:Y:S01]  /*f790*/  @!P0 MOV R0, 0x800 ;  /* 0x0000080000008802 */ /* 0x002fe20000000f00 */
[----:B------:R-:W-:-:S03]  /*f7a0*/  UPLOP3.LUT UP2, UPT, UP2, UP3, UPT, 0xf8, 0x8f ;  /* 0x00000000008f789c */ /* 0x000fc60001747f70 */
[----:B------:R1:W-:Y:S06]  /*f7b0*/  @!P0 SYNCS.ARRIVE.TRANS64 RZ, [UR8+0x3820], R0 ;  /* 0x00382000ffff89a7 */ /* 0x0003ec0008000008 */
[----:B------:R-:W-:Y:S05]  /*f7c0*/  BRA.U !UP2, `(.L_x_269) ;  /* 0x000000010a047547 */ /* 0x000fea000b800000 */
[----:B------:R-:W-:Y:S05]  /*f7d0*/  BPT.TRAP 0x1 ;  /* 0x000000040000795c */ /* 0x000fea0000300000 */
.L_x_269:
[----:B------:R-:W-:Y:S01]  /*f7e0*/  LOP3.LUT P1, R16, R16, 0x1f, RZ, 0xc0, !PT ;  /* 0x0000001f10107812 */ /* 0x000fe2000782c0ff */
[----:B------:R-:W-:Y:S03]  /*f7f0*/  BSSY.RECONVERGENT B0, `(.L_x_270) ;  /* 0x0000004000007945 */ /* 0x000fe60003800200 */
[----:B------:R-:W-:-:S13]  /*f800*/  PLOP3.LUT P1, PT, P1, P0, PT, 0x8f, 0xf8 ;  /* 0x0000000000f8781c */ /* 0x000fda0000f21177 */
[----:B------:R-:W-:Y:S05]  /*f810*/  @P1 BRA `(.L_x_271) ;  /* 0x0000000000041947 */ /* 0x000fea0003800000 */
[----:B------:R-:W-:Y:S05]  /*f820*/  BPT.TRAP 0x1 ;  /* 0x000000040000795c */ /* 0x000fea0000300000 */
.L_x_271:
[----:B------:R-:W-:Y:S05]  /*f830*/  BSYNC.RECONVERGENT B0 ;  /* 0x0000000000007941 */ /* 0x000fea0003800200 */
.L_x_270:
[----:B------:R-:W2:Y:S01]  /*f840*/  LDCU.64 UR4, c[0x0][0x348] ;  /* 0x00006900ff0477ac */ /* 0x000ea20008000a00 */
[----:B------:R-:W-:Y:S01]  /*f850*/  BSSY.RECONVERGENT B0, `(.L_x_272) ;  /* 0x000000e000007945 */ /* 0x000fe20003800200 */
[----:B------:R-:W-:Y:S02]  /*f860*/  UIADD3 UR16, UPT, UPT, UR8, 0x2000, URZ ;  /* 0x0000200008107890 */ /* 0x000fe4000fffe0ff */
[----:B------:R-:W-:Y:S01]  /*f870*/  UIADD3 UR17, UPT, UPT, UR8, 0x3820, URZ ;  /* 0x0000382008117890 */ /* 0x000fe2000fffe0ff */
[----:B------:R-:W-:Y:S01]  /*f880*/  UMOV UR18, URZ ;  /* 0x000000ff00127c82 */ /* 0x000fe20008000000 */
[----:B------:R-:W-:Y:S01]  /*f890*/  UMOV UR19, URZ ;  /* 0x000000ff00137c82 */ /* 0x000fe20008000000 */
[----:B------:R-:W-:Y:S01]  /*f8a0*/  UMOV UR20, UR36 ;  /* 0x0000002400147c82 */ /* 0x000fe20008000000 */
[----:B------:R-:W-:Y:S01]  /*f8b0*/  UMOV UR21, UR37 ;  /* 0x0000002500157c82 */ /* 0x000fe20008000000 */
[----:B--2---:R-:W-:-:S03]  /*f8c0*/  UIADD3 UR14, UP1, UPT, UR4, 0x180, URZ ;  /* 0x00000180040e7890 */ /* 0x004fc6000ff3e0ff */
[----:B------:R-:W-:Y:S01]  /*f8d0*/  UMOV UR4, 0x0 ;  /* 0x0000000000047882 */ /* 0x000fe20000000000 */
[----:B------:R-:W-:-:S03]  /*f8e0*/  UIADD3.X UR15, UPT, UPT, URZ, UR5, URZ, UP1, !UPT ;  /* 0x00000005ff0f7290 */ /* 0x000fc60008ffe4ff */
[----:B------:R-:W-:-:S06]  /*f8f0*/  UMOV UR5, 0x10000000 ;  /* 0x1000000000057882 */ /* 0x000fcc0000000000 */
[----:B------:R2:W-:Y:S02]  /*f900*/  UTMALDG.4D [UR16], [UR14], desc[UR4] ;  /* 0x000004100e0075b4 */ /* 0x0005e40008019000 */
[----:B--2---:R-:W-:Y:S05]  /*f910*/  @!P3 BRA `(.L_x_273) ;  /* 0x000000000004b947 */ /* 0x004fea0003800000 */
[----:B------:R-:W-:Y:S05]  /*f920*/  BPT.TRAP 0x1 ;  /* 0x000000040000795c */ /* 0x000fea0000300000 */
.L_x_273:
[----:B------:R-:W-:Y:S05]  /*f930*/  BSYNC.RECONVERGENT B0 ;  /* 0x0000000000007941 */ /* 0x000fea0003800200 */
.L_x_272:
[----:B------:R-:W2:Y:S02]  /*f940*/  SYNCS.PHASECHK.TRANS64.TRYWAIT P1, [UR8+0x3818], R3 ;  /* 0x00381803ff0075a7 */ /* 0x000ea40008021108 */
[----:B--2---:R-:W-:Y:S05]  /*f950*/  @!P1 BRA `(.L_x_274) ;  /* 0x0000002c00c89947 */ /* 0x004fea0003800000 */
.L_x_407:
[----:B-1----:R-:W-:Y:S01]  /*f960*/  @!P0 MOV R0, 0x1000 ;  /* 0x0000100000008802 */ /* 0x002fe20000000f00 */
[----:B------:R-:W-:Y:S03]  /*f970*/  BSSY.RECONVERGENT B0, `(.L_x_275) ;  /* 0x0000004000007945 */ /* 0x000fe60003800200 */
[----:B------:R1:W-:Y:S01]  /*f980*/  @!P0 SYNCS.ARRIVE.TRANS64 RZ, [UR8+0x3808], R0 ;  /* 0x00380800ffff89a7 */ /* 0x0003e20008000008 */
[----:B------:R-:W-:Y:S05]  /*f990*/  @!P5 BRA `(.L_x_276) ;  /* 0x000000000004d947 */ /* 0x000fea0003800000 */
[----:B------:R-:W-:Y:S05]  /*f9a0*/  BPT.TRAP 0x1 ;  /* 0x000000040000795c */ /* 0x000fea0000300000 */
.L_x_276:
[----:B------:R-:W-:Y:S05]  /*f9b0*/  BSYNC.RECONVERGENT B0 ;  /* 0x0000000000007941 */ /* 0x000fea0003800200 */
.L_x_275:
[----:B------:R-:W-:Y:S01]  /*f9c0*/  ISETP.EQ.OR P2, PT, R16, RZ, P0 ;  /* 0x000000ff1000720c */ /* 0x000fe20000742670 */
[----:B------:R-:W-:-:S12]  /*f9d0*/  BSSY.RECONVERGENT B0, `(.L_x_277) ;  /* 0x0000003000007945 */ /* 0x000fd80003800200 */
[----:B------:R-:W-:Y:S05]  /*f9e0*/  @P2 BRA `(.L_x_278) ;  /* 0x0000000000042947 */ /* 0x000fea0003800000 */
[----:B------:R-:W-:Y:S05]  /*f9f0*/  BPT.TRAP 0x1 ;  /* 0x000000040000795c */ /* 0x000fea0000300000 */
.L_x_278:
[----:B------:R-:W-:Y:S05]  /*fa00*/  BSYNC.RECONVERGENT B0 ;  /* 0x0000000000007941 */ /* 0x000fea0003800200 */
.L_x_277:
[----:B------:R-:W2:Y:S01]  /*fa10*/  LDCU.64 UR4, c[0x0][0x348] ;  /* 0x00006900ff0477ac */ /* 0x000ea20008000a00 */
[----:B------:R-:W-:Y:S02]  /*fa20*/  UIADD3 UR19, UPT, UPT, UR11, 0x80, URZ ;  /* 0x000000800b137890 */ /* 0x000fe4000fffe0ff */
[----:B------:R-:W-:Y:S02]  /*fa30*/  UIADD3 UR16, UPT, UPT, UR8, 0x1000, URZ ;  /* 0x0000100008107890 */ /* 0x000fe4000fffe0ff */
[----:B------:R-:W-:Y:S01]  /*fa40*/  UIADD3 UR17, UPT, UPT, UR8, 0x3808, URZ ;  /* 0x0000380808117890 */ /* 0x000fe2000fffe0ff */
[----:B------:R-:W-:Y:S01]  /*fa50*/  UMOV UR18, URZ ;  /* 0x000000ff00127c82 */ /* 0x000fe20008000000 */
[----:B------:R-:W-:Y:S01]  /*fa60*/  UMOV UR20, UR12 ;  /* 0x0000000c00147c82 */ /* 0x000fe20008000000 */
        /* <DEDUP_REMOVED lines=9> */
.L_x_279:
[----:B------:R-:W2:Y:S02]  /*fb00*/  SYNCS.PHASECHK.TRANS64.TRYWAIT P1, [UR8+0x3840], R3 ;  /* 0x00384003ff0075a7 */ /* 0x000ea40008021108 */
[----:B--2---:R-:W-:Y:S05]  /*fb10*/  @!P1 BRA `(.L_x_280) ;  /* 0x0000002c00709947 */ /* 0x004fea0003800000 */
.L_x_409:
[----:B-1----:R-:W-:-:S04]  /*fb20*/  @!P0 MOV R0, 0x800 ;  /* 0x0000080000008802 */ /* 0x002fc80000000f00 */
[----:B------:R1:W-:Y:S01]  /*fb30*/  @!P0 SYNCS.ARRIVE.TRANS64 RZ, [UR8+0x3828], R0 ;  /* 0x00382800ffff89a7 */ /* 0x0003e20008000008 */
[----:B------:R-:W-:Y:S05]  /*fb40*/  BRA.U !UP2, `(.L_x_281) ;  /* 0x000000010a047547 */ /* 0x000fea000b800000 */
[----:B------:R-:W-:Y:S05]  /*fb50*/  BPT.TRAP 0x1 ;  /* 0x000000040000795c */ /* 0x000fea0000300000 */
.L_x_281:
[----:B------:R-:W-:Y:S04]  /*fb60*/  BSSY.RECONVERGENT B0, `(.L_x_282) ;  /* 0x0000003000007945 */ /* 0x000fe80003800200 */
[----:B------:R-:W-:Y:S05]  /*fb70*/  @P2 BRA `(.L_x_283) ;  /* 0x0000000000042947 */ /* 0x000fea0003800000 */
[----:B------:R-:W-:Y:S05]  /*fb80*/  BPT.TRAP 0x1 ;  /* 0x000000040000795c */ /* 0x000fea0000300000 */
.L_x_283:
[----:B------:R-:W-:Y:S05]  /*fb90*/  BSYNC.RECONVERGENT B0 ;  /* 0x0000000000007941 */ /* 0x000fea0003800200 */
.L_x_282:
[----:B------:R-:W2:Y:S01]  /*fba0*/  LDCU.64 UR4, c[0x0][0x348] ;  /* 0x00006900ff0477ac */ /* 0x000ea20008000a00 */
[----:B------:R-:W-:Y:S02]  /*fbb0*/  UIADD3 UR32, UPT, UPT, UR8, 0x2800, URZ ;  /* 0x0000280008207890 */ /* 0x000fe4000fffe0ff */
[----:B------:R-:W-:Y:S01]  /*fbc0*/  UIADD3 UR33, UPT, UPT, UR8, 0x3828, URZ ;  /* 0x0000382808217890 */ /* 0x000fe2000fffe0ff */
[----:B------:R-:W-:Y:S01]  /*fbd0*/  UMOV UR34, URZ ;  /* 0x000000ff00227c82 */ /* 0x000fe20008000000 */
[----:B------:R-:W-:Y:S01]  /*fbe0*/  UMOV UR35, URZ ;  /* 0x000000ff00237c82 */ /* 0x000fe20008000000 */
[----:B--2---:R-:W-:-:S03]  /*fbf0*/  UIADD3 UR10, UP1, UPT, UR4, 0x280, URZ ;  /* 0x00000280040a7890 */ /* 0x004fc6000ff3e0ff */
[----:B------:R-:W-:Y:S01]  /*fc00*/  UMOV UR4, 0x0 ;  /* 0x0000000000047882 */ /* 0x000fe20000000000 */
[----:B------:R-:W-:-:S03]  /*fc10*/  UIADD3.X UR11, UPT, UPT, URZ, UR5, URZ, UP1, !UPT ;  /* 0x00000005ff0b7290 */ /* 0x000fc60008ffe4ff */
[----:B------:R-:W-:-:S06]  /*fc20*/  UMOV UR5, 0x10000000 ;  /* 0x1000000000057882 */ /* 0x000fcc0000000000 */
[----:B------:R2:W-:Y:S01]  /*fc30*/  UTMALDG.4D [UR32], [UR10], desc[UR4] ;  /* 0x000004200a0075b4 */ /* 0x0005e20008019000 */
[----:B------:R-:W-:Y:S01]  /*fc40*/  NOP ;  /* 0x0000000000007918 */ /* 0x000fe20000000000 */
[----:B------:R-:W-:-:S06]  /*fc50*/  UISETP.GE.AND UP1, UPT, UR6, 0x2, UPT ;  /* 0x000000020600788c */ /* 0x000fcc000bf26270 */
[----:B------:R-:W-:-:S13]  /*fc60*/  PLOP3.LUT P1, PT, PT, PT, UP1, 0x80, 0x8 ;  /* 0x000000000008781c */ /* 0x000fda0003f2f018 */
[----:B--2---:R-:W-:Y:S05]  /*fc70*/  @!P1 EXIT ;  /* 0x000000000000994d */ /* 0x004fea0003800000 */
[----:B------:R-:W-:Y:S01]  /*fc80*/  UIADD3 UR9, UPT, UPT, UR6, -0x2, URZ ;  /* 0xfffffffe06097890 */ /* 0x000fe2000fffe0ff */
[----:B------:R-:W-:Y:S01]  /*fc90*/  HFMA2 R2, -RZ, RZ, 0, 5.9604644775390625e-08 ;  /* 0x00000001ff027431 */ /* 0x000fe200000001ff */
[----:B------:R-:W-:Y:S02]  /*fca0*/  UIADD3 UR7, UPT, UPT, UR6, -0x1, URZ ;  /* 0xffffffff06077890 */ /* 0x000fe4000fffe0ff */
[----:B------:R-:W-:Y:S01]  /*fcb0*/  UISETP.GE.U32.AND UP1, UPT, UR9, 0x3, UPT ;  /* 0x000000030900788c */ /* 0x000fe2000bf26070 */
[----:B------:R-:W2:Y:S01]  /*fcc0*/  LDCU.64 UR4, c[0x0][0x348] ;  /* 0x00006900ff0477ac */ /* 0x000ea20008000a00 */
[----:B------:R-:W-:Y:S01]  /*fcd0*/  ULOP3.LUT UR6, UR7, 0x3, URZ, 0xc0, !UPT ;  /* 0x0000000307067892 */ /* 0x000fe2000f8ec0ff */
[----:B------:R-:W-:Y:S01]  /*fce0*/  UMOV UR10, 0x2 ;  /* 0x00000002000a7882 */ /* 0x000fe20000000000 */
[----:B------:R-:W-:-:S05]  /*fcf0*/  UMOV UR9, 0x1 ;  /* 0x0000000100097882 */ /* 0x000fca0000000000 */
[----:B------:R-:W-:Y:S05]  /*fd00*/  BRA.U !UP1, `(.L_x_284) ;  /* 0x0000001109107547 */ /* 0x000fea000b800000 */
[----:B------:R-:W-:Y:S01]  /*fd10*/  ULOP3.LUT UR7, UR7, 0xfffffffc, URZ, 0xc0, !UPT ;  /* 0xfffffffc07077892 */ /* 0x000fe2000f8ec0ff */
[----:B------:R-:W-:Y:S01]  /*fd20*/  MOV R2, 0x1 ;  /* 0x0000000100027802 */ /* 0x000fe20000000f00 */
[----:B------:R-:W-:Y:S01]  /*fd30*/  UMOV UR10, 0x2 ;  /* 0x00000002000a7882 */ /* 0x000fe20000000000 */
[----:B------:R-:W-:Y:S01]  /*fd40*/  UMOV UR27, 0x80 ;  /* 0x00000080001b7882 */ /* 0x000fe20000000000 */
[----:B------:R-:W-:-:S03]  /*fd50*/  UIADD3 UR9, UPT, UPT, -UR7, URZ, URZ ;  /* 0x000000ff07097290 */ /* 0x000fc6000fffe1ff */
[----:B------:R-:W-:-:S09]  /*fd60*/  UMOV UR7, URZ ;  /* 0x000000ff00077c82 */ /* 0x000fd20008000000 */
.L_x_325:
[----:B------:R-:W-:Y:S05]  /*fd70*/  BRA.U !UP0, `(.L_x_285) ;  /* 0x0000000108047547 */ /* 0x000fea000b800000 */
[----:B--2---:R-:W-:Y:S05]  /*fd80*/  BPT.TRAP 0x1 ;  /* 0x000000040000795c */ /* 0x004fea0000300000 */
.L_x_285:
[----:B------:R-:W3:Y:S01]  /*fd90*/  S2UR UR8, SR_CgaCtaId ;  /* 0x00000000000879c3 */ /* 0x000ee20000008800 */
[----:B------:R-:W-:Y:S01]  /*fda0*/  UMOV UR11, 0x400 ;  /* 0x00000400000b7882 */ /* 0x000fe20000000000 */
[----:B------:R-:W-:Y:S01]  /*fdb0*/  SHF.L.U32 R3, R2, 0x1f, RZ ;  /* 0x0000001f02037819 */ /* 0x000fe200000006ff */
[----:B---3--:R-:W-:-:S04]  /*fdc0*/  ULEA UR8, UR8, UR11, 0x18 ;  /* 0x0000000b08087291 */ /* 0x008fc8000f8ec0ff */
[----:B------:R-:W-:-:S09]  /*fdd0*/  ULEA UR33, UR10, UR8, 0x3 ;  /* 0x000000080a217291 */ /* 0x000fd2000f8e18ff */
[----:B------:R-:W3:Y:S02]  /*fde0*/  SYNCS.PHASECHK.TRANS64.TRYWAIT P1, [UR33+0x3838], R3 ;  /* 0x00383803ff0075a7 */ /* 0x000ee40008021121 */
[----:B---3--:R-:W-:Y:S05]  /*fdf0*/  @!P1 BRA `(.L_x_286) ;  /* 0x0000002800d09947 */ /* 0x008fea0003800000 */
.L_x_411:
[----:B-1----:R-:W-:-:S04]  /*fe00*/  @!P0 MOV R0, 0x800 ;  /* 0x0000080000008802 */ /* 0x002fc80000000f00 */
[----:B------:R1:W-:Y:S01]  /*fe10*/  @!P0 SYNCS.ARRIVE.TRANS64 RZ, [UR33+0x3820], R0 ;  /* 0x00382000ffff89a7 */ /* 0x0003e20008000021 */
[----:B------:R-:W-:Y:S05]  /*fe20*/  BRA.U !UP2, `(.L_x_287) ;  /* 0x000000010a047547 */ /* 0x000fea000b800000 */
[----:B--2---:R-:W-:Y:S05]  /*fe30*/  BPT.TRAP 0x1 ;  /* 0x000000040000795c */ /* 0x004fea0000300000 */
.L_x_287:
[----:B------:R-:W-:Y:S04]  /*fe40*/  BSSY.RECONVERGENT B0, `(.L_x_288) ;  /* 0x0000003000007945 */ /* 0x000fe80003800200 */
[----:B------:R-:W-:Y:S05]  /*fe50*/  @P2 BRA `(.L_x_289) ;  /* 0x0000000000042947 */ /* 0x000fea0003800000 */
[----:B--2---:R-:W-:Y:S05]  /*fe60*/  BPT.TRAP 0x1 ;  /* 0x000000040000795c */ /* 0x004fea0000300000 */
.L_x_289:
[----:B--2---:R-:W-:Y:S05]  /*fe70*/  BSYNC.RECONVERGENT B0 ;  /* 0x0000000000007941 */ /* 0x004fea0003800200 */
.L_x_288:
[----:B------:R-:W-:Y:S02]  /*fe80*/  ULEA UR32, UR10, UR8, 0xb ;  /* 0x000000080a207291 */ /* 0x000fe4000f8e58ff */
[----:B------:R-:W-:Y:S02]  /*fe90*/  UIADD3 UR14, UP1, UPT, UR4, 0x180, URZ ;  /* 0x00000180040e7890 */ /* 0x000fe4000ff3e0ff */
[----:B------:R-:W-:Y:S02]  /*fea0*/  UIADD3 UR35, UPT, UPT, UR27, -0x40, URZ ;  /* 0xffffffc01b237890 */ /* 0x000fe4000fffe0ff */
[----:B------:R-:W-:Y:S02]  /*feb0*/  UIADD3 UR33, UPT, UPT, UR33, 0x3820, URZ ;  /* 0x0000382021217890 */ /* 0x000fe4000fffe0ff */
[----:B------:R-:W-:Y:S02]  /*fec0*/  UIADD3 UR32, UPT, UPT, UR32, 0x2000, URZ ;  /* 0x0000200020207890 */ /* 0x000fe4000fffe0ff */
[----:B------:R-:W-:Y:S01]  /*fed0*/  UIADD3.X UR15, UPT, UPT, URZ, UR5, URZ, UP1, !UPT ;  /* 0x00000005ff0f7290 */ /* 0x000fe20008ffe4ff */
[----:B------:R-:W-:Y:S01]  /*fee0*/  UMOV UR12, 0x0 ;  /* 0x00000000000c7882 */ /* 0x000fe20000000000 */
[----:B------:R-:W-:Y:S01]  /*fef0*/  UMOV UR13, 0x10000000 ;  /* 0x10000000000d7882 */ /* 0x000fe20000000000 */
[----:B------:R-:W-:Y:S01]  /*ff00*/  UMOV UR34, URZ ;  /* 0x000000ff00227c82 */ /* 0x000fe20008000000 */
[----:B------:R-:W-:-:S05]  /*ff10*/  UIADD3 UR10, UPT, UPT, UR10, 0x1, URZ ;  /* 0x000000010a0a7890 */ /* 0x000fca000fffe0ff */
[----:B------:R2:W-:Y:S01]  /*ff20*/  UTMALDG.4D [UR32], [UR14], desc[UR12] ;  /* 0x00000c200e0075b4 */ /* 0x0005e20008019000 */
[----:B------:R-:W-:-:S04]  /*ff30*/  UISETP.NE.AND UP1, UPT, UR10, 0x3, UPT ;  /* 0x000000030a00788c */ /* 0x000fc8000bf25270 */
[----:B------:R-:W-:Y:S02]  /*ff40*/  USEL UR11, URZ, 0x1, UP1 ;  /* 0x00000001ff0b7887 */ /* 0x000fe40008800000 */
[----:B------:R-:W-:-:S04]  /*ff50*/  USEL UR10, UR10, URZ, UP1 ;  /* 0x000000ff0a0a7287 */ /* 0x000fc80008800000 */
[----:B------:R-:W-:Y:S01]  /*ff60*/  LOP3.LUT R2, R2, UR11, RZ, 0x3c, !PT ;  /* 0x0000000b02027c12 */ /* 0x000fe2000f8e3cff */
[----:B--2---:R-:W-:Y:S07]  /*ff70*/  BRA.U !UP0, `(.L_x_290) ;  /* 0x0000000108047547 */ /* 0x004fee000b800000 */
[----:B------:R-:W-:Y:S05]  /*ff80*/  BPT.TRAP 0x1 ;  /* 0x000000040000795c */ /* 0x000fea0000300000 */
.L_x_290:
[----:B------:R-:W-:Y:S01]  /*ff90*/  ULEA UR17, UR10, UR8, 0x3 ;  /* 0x000000080a117291 */ /* 0x000fe2000f8e18ff */
[----:B------:R-:W-:-:S08]  /*ffa0*/  SHF.L.U32 R3, R2, 0x1f, RZ ;  /* 0x0000001f02037819 */ /* 0x000fd000000006ff */
[----:B------:R-:W2:Y:S02]  /*ffb0*/  SYNCS.PHASECHK.TRANS64.TRYWAIT P1, [UR17+0x3838], R3 ;  /* 0x00383803ff0075a7 */ /* 0x000ea40008021111 */
[----:B--2---:R-:W-:Y:S05]  /*ffc0*/  @!P1 BRA `(.L_x_291) ;  /* 0x0000002800749947 */ /* 0x004fea0003800000 */
.L_x_413:
[----:B-1----:R-:W-:-:S04]  /*ffd0*/  @!P0 MOV R0, 0x800 ;  /* 0x0000080000008802 */ /* 0x002fc80000000f00 */
[----:B------:R1:W-:Y:S01]  /*ffe0*/  @!P0 SYNCS.ARRIVE.TRANS64 RZ, [UR17+0x3820], R0 ;  /* 0x00382000ffff89a7 */ /* 0x0003e20008000011 */
[----:B------:R-:W-:Y:S05]  /*fff0*/  BRA.U !UP2, `(.L_x_292) ;  /* 0x000000010a047547 */ /* 0x000fea000b800000 */
[----:B------:R-:W-:Y:S05]  /*10000*/  BPT.TRAP 0x1 ;  /* 0x000000040000795c */ /* 0x000fea0000300000 */
.L_x_292:
[----:B------:R-:W-:Y:S04]  /*10010*/  BSSY.RECONVERGENT B0, `(.L_x_293) ;  /* 0x0000003000007945 */ /* 0x000fe80003800200 */
[----:B------:R-:W-:Y:S05]  /*10020*/  @P2 BRA `(.L_x_294) ;  /* 0x0000000000042947 */ /* 0x000fea0003800000 */
[----:B------:R-:W-:Y:S05]  /*10030*/  BPT.TRAP 0x1 ;  /* 0x000000040000795c */ /* 0x000fea0000300000 */
.L_x_294:
[----:B------:R-:W-:Y:S05]  /*10040*/  BSYNC.RECONVERGENT B0 ;  /* 0x0000000000007941 */ /* 0x000fea0003800200 */
.L_x_293:
        /* <DEDUP_REMOVED lines=9> */
[----:B------:R-:W-:Y:S01]  /*100e0*/  UMOV UR20, UR36 ;  /* 0x0000002400147c82 */ /* 0x000fe20008000000 */
[----:B------:R-:W-:Y:S01]  /*100f0*/  UMOV UR21, UR37 ;  /* 0x0000002500157c82 */ /* 0x000fe20008000000 */
[----:B------:R-:W-:-:S03]  /*10100*/  UIADD3 UR10, UPT, UPT, UR10, 0x1, URZ ;  /* 0x000000010a0a7890 */ /* 0x000fc6000fffe0ff */
[----:B------:R2:W-:Y:S01]  /*10110*/  UTMALDG.4D [UR16], [UR14], desc[UR12] ;  /* 0x00000c100e0075b4 */ /* 0x0005e20008019000 */
[----:B------:R-:W-:-:S04]  /*10120*/  UISETP.NE.AND UP1, UPT, UR10, 0x3, UPT ;  /* 0x000000030a00788c */ /* 0x000fc8000bf25270 */
[----:B------:R-:W-:Y:S02]  /*10130*/  USEL UR11, URZ, 0x1, UP1 ;  /* 0x00000001ff0b7887 */ /* 0x000fe40008800000 */
[----:B------:R-:W-:-:S04]  /*10140*/  USEL UR10, UR10, URZ, UP1 ;  /* 0x000000ff0a0a7287 */ /* 0x000fc80008800000 */
[----:B------:R-:W-:Y:S01]  /*10150*/  LOP3.LUT R2, R2, UR11, RZ, 0x3c, !PT ;  /* 0x0000000b02027c12 */ /* 0x000fe2000f8e3cff */
[----:B--2---:R-:W-:Y:S07]  /*10160*/  BRA.U !UP0, `(.L_x_295) ;  /* 0x0000000108047547 */ /* 0x004fee000b800000 */
[----:B------:R-:W-:Y:S05]  /*10170*/  BPT.TRAP 0x1 ;  /* 0x000000040000795c */ /* 0x000fea0000300000 */
.L_x_295:
[----:B------:R-:W-:Y:S01]  /*10180*/  ULEA UR25, UR10, UR8, 0x3 ;  /* 0x000000080a197291 */ /* 0x000fe2000f8e18ff */
[----:B------:R-:W-:-:S08]  /*10190*/  SHF.L.U32 R3, R2, 0x1f, RZ ;  /* 0x0000001f02037819 */ /* 0x000fd000000006ff */
[----:B------:R-:W2:Y:S02]  /*101a0*/  SYNCS.PHASECHK.TRANS64.TRYWAIT P1, [UR25+0x3838], R3 ;  /* 0x00383803ff0075a7 */ /* 0x000ea40008021119 */
[----:B--2---:R-:W-:Y:S05]  /*101b0*/  @!P1 BRA `(.L_x_296) ;  /* 0x0000002800109947 */ /* 0x004fea0003800000 */
.L_x_415:
[----:B-1----:R-:W-:-:S04]  /*101c0*/  @!P0 MOV R0, 0x800 ;  /* 0x0000080000008802 */ /* 0x002fc80000000f00 */
[----:B------:R1:W-:Y:S01]  /*101d0*/  @!P0 SYNCS.ARRIVE.TRANS64 RZ, [UR25+0x3820], R0 ;  /* 0x00382000ffff89a7 */ /* 0x0003e20008000019 */
[----:B------:R-:W-:Y:S05]  /*101e0*/  BRA.U !UP2, `(.L_x_297) ;  /* 0x000000010a047547 */ /* 0x000fea000b800000 */
[----:B------:R-:W-:Y:S05]  /*101f0*/  BPT.TRAP 0x1 ;  /* 0x000000040000795c */ /* 0x000fea0000300000 */
.L_x_297:
[----:B------:R-:W-:Y:S04]  /*10200*/  BSSY.RECONVERGENT B0, `(.L_x_298) ;  /* 0x0000003000007945 */ /* 0x000fe80003800200 */
[----:B------:R-:W-:Y:S05]  /*10210*/  @P2 BRA `(.L_x_299) ;  /* 0x0000000000042947 */ /* 0x000fea0003800000 */
[----:B------:R-:W-:Y:S05]  /*10220*/  BPT.TRAP 0x1 ;  /* 0x000000040000795c */ /* 0x000fea0000300000 */
.L_x_299:
[----:B------:R-:W-:Y:S05]  /*10230*/  BSYNC.RECONVERGENT B0 ;  /* 0x0000000000007941 */ /* 0x000fea0003800200 */
.L_x_298:
[----:B------:R-:W-:Y:S02]  /*10240*/  ULEA UR24, UR10, UR8, 0xb ;  /* 0x000000080a187291 */ /* 0x000fe4000f8e58ff */
[----:B------:R-:W-:Y:S02]  /*10250*/  UIADD3 UR14, UP1, UPT, UR4, 0x180, URZ ;  /* 0x00000180040e7890 */ /* 0x000fe4000ff3e0ff */
        /* <DEDUP_REMOVED lines=16> */
.L_x_300:
[----:B------:R-:W-:Y:S01]  /*10360*/  ULEA UR17, UR10, UR8, 0x3 ;  /* 0x000000080a117291 */ /* 0x000fe2000f8e18ff */
[----:B------:R-:W-:-:S08]  /*10370*/  SHF.L.U32 R3, R2, 0x1f, RZ ;  /* 0x0000001f02037819 */ /* 0x000fd000000006ff */
[----:B------:R-:W2:Y:S02]  /*10380*/  SYNCS.PHASECHK.TRANS64.TRYWAIT P1, [UR17+0x3838], R3 ;  /* 0x00383803ff0075a7 */ /* 0x000ea40008021111 */
[----:B--2---:R-:W-:Y:S05]  /*10390*/  @!P1 BRA `(.L_x_301) ;  /* 0x0000002400b09947 */ /* 0x004fea0003800000 */
.L_x_417:
[----:B-1----:R-:W-:-:S04]  /*103a0*/  @!P0 MOV R0, 0x800 ;  /* 0x0000080000008802 */ /* 0x002fc80000000f00 */
[----:B------:R1:W-:Y:S01]  /*103b0*/  @!P0 SYNCS.ARRIVE.TRANS64 RZ, [UR17+0x3820], R0 ;  /* 0x00382000ffff89a7 */ /* 0x0003e20008000011 */
[----:B------:R-:W-:Y:S05]  /*103c0*/  BRA.U !UP2, `(.L_x_302) ;  /* 0x000000010a047547 */ /* 0x000fea000b800000 */
[----:B------:R-:W-:Y:S05]  /*103d0*/  BPT.TRAP 0x1 ;  /* 0x000000040000795c */ /* 0x000fea0000300000 */
.L_x_302:
[----:B------:R-:W-:Y:S04]  /*103e0*/  BSSY.RECONVERGENT B0, `(.L_x_303) ;  /* 0x0000003000007945 */ /* 0x000fe80003800200 */
[----:B------:R-:W-:Y:S05]  /*103f0*/  @P2 BRA `(.L_x_304) ;  /* 0x0000000000042947 */ /* 0x000fea0003800000 */
[----:B------:R-:W-:Y:S05]  /*10400*/  BPT.TRAP 0x1 ;  /* 0x000000040000795c */ /* 0x000fea0000300000 */
.L_x_304:
[----:B------:R-:W-:Y:S05]  /*10410*/  BSYNC.RECONVERGENT B0 ;  /* 0x0000000000007941 */ /* 0x000fea0003800200 */
.L_x_303:
        /* <DEDUP_REMOVED lines=10> */
[----:B------:R-:W-:Y:S01]  /*104c0*/  UMOV UR21, UR37 ;  /* 0x0000002500157c82 */ /* 0x000fe20008000000 */
[----:B------:R-:W-:-:S02]  /*104d0*/  UIADD3 UR10, UPT, UPT, UR10, 0x1, URZ ;  /* 0x000000010a0a7890 */ /* 0x000fc4000fffe0ff */
[----:B------:R2:W-:Y:S02]  /*104e0*/  UTMALDG.4D [UR16], [UR14], desc[UR12] ;  /* 0x00000c100e0075b4 */ /* 0x0005e40008019000 */
[----:B------:R-:W-:-:S04]  /*104f0*/  UISETP.NE.AND UP1, UPT, UR10, 0x3, UPT ;  /* 0x000000030a00788c */ /* 0x000fc8000bf25270 */
[----:B------:R-:W-:Y:S02]  /*10500*/  USEL UR11, URZ, 0x1, UP1 ;  /* 0x00000001ff0b7887 */ /* 0x000fe40008800000 */
[----:B------:R-:W-:-:S04]  /*10510*/  USEL UR10, UR10, URZ, UP1 ;  /* 0x000000ff0a0a7287 */ /* 0x000fc80008800000 */
[----:B------:R-:W-:Y:S01]  /*10520*/  LOP3.LUT R2, R2, UR11, RZ, 0x3c, !PT ;  /* 0x0000000b02027c12 */ /* 0x000fe2000f8e3cff */
[----:B--2---:R-:W-:Y:S07]  /*10530*/  BRA.U !UP0, `(.L_x_305) ;  /* 0x0000000108047547 */ /* 0x004fee000b800000 */
[----:B------:R-:W-:Y:S05]  /*10540*/  BPT.TRAP 0x1 ;  /* 0x000000040000795c */ /* 0x000fea0000300000 */
.L_x_305:
[----:B------:R-:W-:Y:S01]  /*10550*/  ULEA UR17, UR10, UR8, 0x3 ;  /* 0x000000080a117291 */ /* 0x000fe2000f8e18ff */
[----:B------:R-:W-:-:S08]  /*10560*/  SHF.L.U32 R3, R2, 0x1f, RZ ;  /* 0x0000001f02037819 */ /* 0x000fd000000006ff */
[----:B------:R-:W2:Y:S02]  /*10570*/  SYNCS.PHASECHK.TRANS64.TRYWAIT P1, [UR17+0x3838], R3 ;  /* 0x00383803ff0075a7 */ /* 0x000ea40008021111 */
[----:B--2---:R-:W-:Y:S05]  /*10580*/  @!P1 BRA `(.L_x_306) ;  /* 0x00000024004c9947 */ /* 0x004fea0003800000 */
.L_x_419:
[----:B-1----:R-:W-:-:S04]  /*10590*/  @!P0 MOV R0, 0x800 ;  /* 0x0000080000008802 */ /* 0x002fc80000000f00 */
[----:B------:R1:W-:Y:S01]  /*105a0*/  @!P0 SYNCS.ARRIVE.TRANS64 RZ, [UR17+0x3820], R0 ;  /* 0x00382000ffff89a7 */ /* 0x0003e20008000011 */
[----:B------:R-:W-:Y:S05]  /*105b0*/  BRA.U !UP2, `(.L_x_307) ;  /* 0x000000010a047547 */ /* 0x000fea000b800000 */
[----:B------:R-:W-:Y:S05]  /*105c0*/  BPT.TRAP 0x1 ;  /* 0x000000040000795c */ /* 0x000fea0000300000 */
.L_x_307:
[----:B------:R-:W-:Y:S04]  /*105d0*/  BSSY.RECONVERGENT B0, `(.L_x_308) ;  /* 0x0000003000007945 */ /* 0x000fe80003800200 */
[----:B------:R-:W-:Y:S05]  /*105e0*/  @P2 BRA `(.L_x_309) ;  /* 0x0000000000042947 */ /* 0x000fea0003800000 */
[----:B------:R-:W-:Y:S05]  /*105f0*/  BPT.TRAP 0x1 ;  /* 0x000000040000795c */ /* 0x000fea0000300000 */
.L_x_309:
[----:B------:R-:W-:Y:S05]  /*10600*/  BSYNC.RECONVERGENT B0 ;  /* 0x0000000000007941 */ /* 0x000fea0003800200 */
.L_x_308:
[----:B------:R-:W-:Y:S02]  /*10610*/  ULEA UR16, UR10, UR8, 0xb ;  /* 0x000000080a107291 */ /* 0x000fe4000f8e58ff */
[----:B------:R-:W-:Y:S02]  /*10620*/  UIADD3 UR14, UP1, UPT, UR4, 0x180, URZ ;  /* 0x00000180040e7890 */ /* 0x000fe4000ff3e0ff */
[----:B------:R-:W-:Y:S02]  /*10630*/  UIADD3 UR19, UPT, UPT, UR27, 0x40, URZ ;  /* 0x000000401b137890 */ /* 0x000fe4000fffe0ff */
        /* <DEDUP_REMOVED lines=16> */
.L_x_310:
[----:B------:R-:W-:Y:S01]  /*10740*/  ULEA UR17, UR10, UR8, 0x3 ;  /* 0x000000080a117291 */ /* 0x000fe2000f8e18ff */
[----:B------:R-:W-:-:S08]  /*10750*/  SHF.L.U32 R3, R2, 0x1f, RZ ;  /* 0x0000001f02037819 */ /* 0x000fd000000006ff */
[----:B------:R-:W2:Y:S02]  /*10760*/  SYNCS.PHASECHK.TRANS64.TRYWAIT P1, [UR17+0x3838], R3 ;  /* 0x00383803ff0075a7 */ /* 0x000ea40008021111 */
[----:B--2---:R-:W-:Y:S05]  /*10770*/  @!P1 BRA `(.L_x_311) ;  /* 0x0000002000e89947 */ /* 0x004fea0003800000 */
.L_x_421:
[----:B-1----:R-:W-:-:S04]  /*10780*/  @!P0 MOV R0, 0x800 ;  /* 0x0000080000008802 */ /* 0x002fc80000000f00 */
[----:B------:R1:W-:Y:S01]  /*10790*/  @!P0 SYNCS.ARRIVE.TRANS64 RZ, [UR17+0x3820], R0 ;  /* 0x00382000ffff89a7 */ /* 0x0003e20008000011 */
[----:B------:R-:W-:Y:S05]  /*107a0*/  BRA.U !UP2, `(.L_x_312) ;  /* 0x000000010a047547 */ /* 0x000fea000b800000 */
[----:B------:R-:W-:Y:S05]  /*107b0*/  BPT.TRAP 0x1 ;  /* 0x000000040000795c */ /* 0x000fea0000300000 */
.L_x_312:
[----:B------:R-:W-:Y:S04]  /*107c0*/  BSSY.RECONVERGENT B0, `(.L_x_313) ;  /* 0x0000003000007945 */ /* 0x000fe80003800200 */
[----:B------:R-:W-:Y:S05]  /*107d0*/  @P2 BRA `(.L_x_314) ;  /* 0x0000000000042947 */ /* 0x000fea0003800000 */
[----:B------:R-:W-:Y:S05]  /*107e0*/  BPT.TRAP 0x1 ;  /* 0x000000040000795c */ /* 0x000fea0000300000 */
.L_x_314:
[----:B------:R-:W-:Y:S05]  /*107f0*/  BSYNC.RECONVERGENT B0 ;  /* 0x0000000000007941 */ /* 0x000fea0003800200 */
.L_x_313:
        /* <DEDUP_REMOVED lines=19> */
.L_x_315:
[----:B------:R-:W-:Y:S01]  /*10930*/  ULEA UR17, UR10, UR8, 0x3 ;  /* 0x000000080a117291 */ /* 0x000fe2000f8e18ff */
[----:B------:R-:W-:-:S08]  /*10940*/  SHF.L.U32 R3, R2, 0x1f, RZ ;  /* 0x0000001f02037819 */ /* 0x000fd000000006ff */
[----:B------:R-:W2:Y:S02]  /*10950*/  SYNCS.PHASECHK.TRANS64.TRYWAIT P1, [UR17+0x3838], R3 ;  /* 0x00383803ff0075a7 */ /* 0x000ea40008021111 */
[----:B--2---:R-:W-:Y:S05]  /*10960*/  @!P1 BRA `(.L_x_316) ;  /* 0x0000002000849947 */ /* 0x004fea0003800000 */
.L_x_423:
[----:B-1----:R-:W-:-:S04]  /*10970*/  @!P0 MOV R0, 0x800 ;  /* 0x0000080000008802 */ /* 0x002fc80000000f00 */
[----:B------:R1:W-:Y:S01]  /*10980*/  @!P0 SYNCS.ARRIVE.TRANS64 RZ, [UR17+0x3820], R0 ;  /* 0x00382000ffff89a7 */ /* 0x0003e20008000011 */
[----:B------:R-:W-:Y:S05]  /*10990*/  BRA.U !UP2, `(.L_x_317) ;  /* 0x000000010a047547 */ /* 0x000fea000b800000 */
[----:B------:R-:W-:Y:S05]  /*109a0*/  BPT.TRAP 0x1 ;  /* 0x000000040000795c */ /* 0x000fea0000300000 */
.L_x_317:
[----:B------:R-:W-:Y:S04]  /*109b0*/  BSSY.RECONVERGENT B0, `(.L_x_318) ;  /* 0x0000003000007945 */ /* 0x000fe80003800200 */
[----:B------:R-:W-:Y:S05]  /*109c0*/  @P2 BRA `(.L_x_319) ;  /* 0x0000000000042947 */ /* 0x000fea0003800000 */
[----:B------:R-:W-:Y:S05]  /*109d0*/  BPT.TRAP 0x1 ;  /* 0x000000040000795c */ /* 0x000fea0000300000 */
.L_x_319:
[----:B------:R-:W-:Y:S05]  /*109e0*/  BSYNC.RECONVERGENT B0 ;  /* 0x0000000000007941 */ /* 0x000fea0003800200 */
.L_x_318:
        /* <DEDUP_REMOVED lines=19> */
.L_x_320:
[----:B------:R-:W-:Y:S01]  /*10b20*/  ULEA UR17, UR10, UR8, 0x3 ;  /* 0x000000080a117291 */ /* 0x000fe2000f8e18ff */
[----:B------:R-:W-:-:S08]  /*10b30*/  SHF.L.U32 R3, R2, 0x1f, RZ ;  /* 0x0000001f02037819 */ /* 0x000fd000000006ff */
[----:B------:R-:W2:Y:S02]  /*10b40*/  SYNCS.PHASECHK.TRANS64.TRYWAIT P1, [UR17+0x3838], R3 ;  /* 0x00383803ff0075a7 */ /* 0x000ea40008021111 */
[----:B--2---:R-:W-:Y:S05]  /*10b50*/  @!P1 BRA `(.L_x_321) ;  /* 0x0000002000209947 */ /* 0x004fea0003800000 */
.L_x_425:
[----:B-1----:R-:W-:-:S04]  /*10b60*/  @!P0 MOV R0, 0x800 ;  /* 0x0000080000008802 */ /* 0x002fc80000000f00 */
[----:B------:R1:W-:Y:S01]  /*10b70*/  @!P0 SYNCS.ARRIVE.TRANS64 RZ, [UR17+0x3820], R0 ;  /* 0x00382000ffff89a7 */ /* 0x0003e20008000011 */
[----:B------:R-:W-:Y:S05]  /*10b80*/  BRA.U !UP2, `(.L_x_322) ;  /* 0x000000010a047547 */ /* 0x000fea000b800000 */
[----:B------:R-:W-:Y:S05]  /*10b90*/  BPT.TRAP 0x1 ;  /* 0x000000040000795c */ /* 0x000fea0000300000 */
.L_x_322:
[----:B------:R-:W-:Y:S04]  /*10ba0*/  BSSY.RECONVERGENT B0, `(.L_x_323) ;  /* 0x0000003000007945 */ /* 0x000fe80003800200 */
[----:B------:R-:W-:Y:S05]  /*10bb0*/  @P2 BRA `(.L_x_324) ;  /* 0x0000000000042947 */ /* 0x000fea0003800000 */
[----:B------:R-:W-:Y:S05]  /*10bc0*/  BPT.TRAP 0x1 ;  /* 0x000000040000795c */ /* 0x000fea0000300000 */
.L_x_324:
[----:B------:R-:W-:Y:S05]  /*10bd0*/  BSYNC.RECONVERGENT B0 ;  /* 0x0000000000007941 */ /* 0x000fea0003800200 */
.L_x_323:
        /* <DEDUP_REMOVED lines=13> */
[----:B------:R-:W-:Y:S02]  /*10cb0*/  UIADD3 UR9, UPT, UPT, UR9, 0x4, URZ ;  /* 0x0000000409097890 */ /* 0x000fe4000fffe0ff */
[----:B------:R-:W-:Y:S02]  /*10cc0*/  UISETP.NE.AND UP1, UPT, UR10, 0x3, UPT ;  /* 0x000000030a00788c */ /* 0x000fe4000bf25270 */
[----:B------:R-:W-:Y:S02]  /*10cd0*/  UIADD3 UR7, UPT, UPT, UR7, 0x4, URZ ;  /* 0x0000000407077890 */ /* 0x000fe4000fffe0ff */
[----:B------:R-:W-:Y:S02]  /*10ce0*/  USEL UR11, URZ, 0x1, UP1 ;  /* 0x00000001ff0b7887 */ /* 0x000fe40008800000 */
[----:B------:R-:W-:Y:S02]  /*10cf0*/  USEL UR10, UR10, URZ, UP1 ;  /* 0x000000ff0a0a7287 */ /* 0x000fe40008800000 */
[----:B------:R-:W-:-:S02]  /*10d00*/  UISETP.NE.AND UP1, UPT, UR9, URZ, UPT ;  /* 0x000000ff0900728c */ /* 0x000fc4000bf25270 */
[----:B------:R-:W-:Y:S01]  /*10d10*/  LOP3.LUT R2, R2, UR11, RZ, 0x3c, !PT ;  /* 0x0000000b02027c12 */ /* 0x000fe2000f8e3cff */
[----:B------:R-:W-:-:S06]  /*10d20*/  UIADD3 UR27, UPT, UPT, UR27, 0x100, URZ ;  /* 0x000001001b1b7890 */ /* 0x000fcc000fffe0ff */
[----:B---3--:R-:W-:Y:S06]  /*10d30*/  BRA.U UP1, `(.L_x_325) ;  /* 0xfffffff1010c7547 */ /* 0x008fec000b83ffff */
[----:B------:R-:W-:Y:S02]  /*10d40*/  UIADD3 UR9, UPT, UPT, UR7, 0x1, URZ ;  /* 0x0000000107097890 */ /* 0x000fe4000fffe0ff */
.L_x_284:
[----:B------:R-:W-:-:S13]  /*10d50*/  ISETP.NE.AND P1, PT, RZ, UR6, PT ;  /* 0x00000006ff007c0c */ /* 0x000fda000bf25270 */
[----:B--2---:R-:W-:Y:S05]  /*10d60*/  @!P1 EXIT ;  /* 0x000000000000994d */ /* 0x004fea0003800000 */
[----:B------:R-:W-:Y:S02]  /*10d70*/  UIADD3 UR7, UPT, UPT, -UR6, URZ, URZ ;  /* 0x000000ff06077290 */ /* 0x000fe4000fffe1ff */
[----:B------:R-:W-:-:S12]  /*10d80*/  USHF.L.U32 UR27, UR9, 0x6, URZ ;  /* 0x00000006091b7899 */ /* 0x000fd800080006ff */
.L_x_336:
[----:B------:R-:W-:Y:S05]  /*10d90*/  BRA.U !UP0, `(.L_x_326) ;  /* 0x0000000108047547 */ /* 0x000fea000b800000 */
[----:B------:R-:W-:Y:S05]  /*10da0*/  BPT.TRAP 0x1 ;  /* 0x000000040000795c */ /* 0x000fea0000300000 */
.L_x_326:
[----:B------:R-:W-:Y:S01]  /*10db0*/  ULEA UR25, UR10, UR8, 0x3 ;  /* 0x000000080a197291 */ /* 0x000fe2000f8e18ff */
[----:B------:R-:W-:-:S08]  /*10dc0*/  SHF.L.U32 R3, R2, 0x1f, RZ ;  /* 0x0000001f02037819 */ /* 0x000fd000000006ff */
[----:B------:R-:W2:Y:S02]  /*10dd0*/  SYNCS.PHASECHK.TRANS64.TRYWAIT P1, [UR25+0x3838], R3 ;  /* 0x00383803ff0075a7 */ /* 0x000ea40008021119 */
[----:B--2---:R-:W-:Y:S05]  /*10de0*/  @!P1 BRA `(.L_x_327) ;  /* 0x0000001c00949947 */ /* 0x004fea0003800000 */
.L_x_427:
[----:B-1----:R-:W-:-:S04]  /*10df0*/  @!P0 MOV R0, 0x800 ;  /* 0x0000080000008802 */ /* 0x002fc80000000f00 */
[----:B------:R1:W-:Y:S01]  /*10e00*/  @!P0 SYNCS.ARRIVE.TRANS64 RZ, [UR25+0x3820], R0 ;  /* 0x00382000ffff89a7 */ /* 0x0003e20008000019 */
[----:B------:R-:W-:Y:S05]  /*10e10*/  BRA.U !UP2, `(.L_x_328) ;  /* 0x000000010a047547 */ /* 0x000fea000b800000 */
[----:B------:R-:W-:Y:S05]  /*10e20*/  BPT.TRAP 0x1 ;  /* 0x000000040000795c */ /* 0x000fea0000300000 */
.L_x_328:
[----:B------:R-:W-:Y:S04]  /*10e30*/  BSSY.RECONVERGENT B0, `(.L_x_329) ;  /* 0x0000003000007945 */ /* 0x000fe80003800200 */
[----:B------:R-:W-:Y:S05]  /*10e40*/  @P2 BRA `(.L_x_330) ;  /* 0x0000000000042947 */ /* 0x000fea0003800000 */
[----:B------:R-:W-:Y:S05]  /*10e50*/  BPT.TRAP 0x1 ;  /* 0x000000040000795c */ /* 0x000fea0000300000 */
.L_x_330:
[----:B------:R-:W-:Y:S05]  /*10e60*/  BSYNC.RECONVERGENT B0 ;  /* 0x0000000000007941 */ /* 0x000fea0003800200 */
.L_x_329:
        /* <DEDUP_REMOVED lines=18> */
.L_x_331:
[----:B------:R-:W-:Y:S01]  /*10f90*/  ULEA UR17, UR6, UR8, 0x3 ;  /* 0x0000000806117291 */ /* 0x000fe2000f8e18ff */
[----:B------:R-:W-:-:S08]  /*10fa0*/  SHF.L.U32 R3, R2, 0x1f, RZ ;  /* 0x0000001f02037819 */ /* 0x000fd000000006ff */
[----:B------:R-:W2:Y:S02]  /*10fb0*/  SYNCS.PHASECHK.TRANS64.TRYWAIT P1, [UR17+0x3838], R3 ;  /* 0x00383803ff0075a7 */ /* 0x000ea40008021111 */
[----:B--2---:R-:W-:Y:S05]  /*10fc0*/  @!P1 BRA `(.L_x_332) ;  /* 0x0000001c00349947 */ /* 0x004fea0003800000 */
.L_x_429:
[----:B-1----:R-:W-:-:S04]  /*10fd0*/  @!P0 MOV R0, 0x800 ;  /* 0x0000080000008802 */ /* 0x002fc80000000f00 */
[----:B------:R1:W-:Y:S01]  /*10fe0*/  @!P0 SYNCS.ARRIVE.TRANS64 RZ, [UR17+0x3820], R0 ;  /* 0x00382000ffff89a7 */ /* 0x0003e20008000011 */
[----:B------:R-:W-:Y:S05]  /*10ff0*/  BRA.U !UP2, `(.L_x_333) ;  /* 0x000000010a047547 */ /* 0x000fea000b800000 */
[----:B------:R-:W-:Y:S05]  /*11000*/  BPT.TRAP 0x1 ;  /* 0x000000040000795c */ /* 0x000fea0000300000 */
.L_x_333:
[----:B------:R-:W-:Y:S04]  /*11010*/  BSSY.RECONVERGENT B0, `(.L_x_334) ;  /* 0x0000003000007945 */ /* 0x000fe80003800200 */
[----:B------:R-:W-:Y:S05]  /*11020*/  @P2 BRA `(.L_x_335) ;  /* 0x0000000000042947 */ /* 0x000fea0003800000 */
[----:B------:R-:W-:Y:S05]  /*11030*/  BPT.TRAP 0x1 ;  /* 0x000000040000795c */ /* 0x000fea0000300000 */
.L_x_335:
[----:B------:R-:W-:Y:S05]  /*11040*/  BSYNC.RECONVERGENT B0 ;  /* 0x0000000000007941 */ /* 0x000fea0003800200 */
.L_x_334:
        /* <DEDUP_REMOVED lines=12> */
[----:B------:R2:W-:Y:S01]  /*11110*/  UTMALDG.4D [UR16], [UR14], desc[UR12] ;  /* 0x00000c100e0075b4 */ /* 0x0005e20008019000 */
[----:B------:R-:W-:Y:S02]  /*11120*/  UIADD3 UR7, UPT, UPT, UR7, 0x1, URZ ;  /* 0x0000000107077890 */ /* 0x000fe4000fffe0ff */
[----:B------:R-:W-:Y:S02]  /*11130*/  UISETP.NE.AND UP1, UPT, UR10, 0x3, UPT ;  /* 0x000000030a00788c */ /* 0x000fe4000bf25270 */
[----:B------:R-:W-:Y:S02]  /*11140*/  UIADD3 UR27, UPT, UPT, UR27, 0x40, URZ ;  /* 0x000000401b1b7890 */ /* 0x000fe4000fffe0ff */
[----:B------:R-:W-:Y:S02]  /*11150*/  USEL UR6, URZ, 0x1, UP1 ;  /* 0x00000001ff067887 */ /* 0x000fe40008800000 */
[----:B------:R-:W-:Y:S02]  /*11160*/  USEL UR10, UR10, URZ, UP1 ;  /* 0x000000ff0a0a7287 */ /* 0x000fe40008800000 */
[----:B------:R-:W-:-:S02]  /*11170*/  UISETP.NE.AND UP1, UPT, UR7, URZ, UPT ;  /* 0x000000ff0700728c */ /* 0x000fc4000bf25270 */
[----:B------:R-:W-:-:S07]  /*11180*/  LOP3.LUT R2, R2, UR6, RZ, 0x3c, !PT ;  /* 0x0000000602027c12 */ /* 0x000fce000f8e3cff */
[----:B--2---:R-:W-:Y:S05]  /*11190*/  BRA.U UP1, `(.L_x_336) ;  /* 0xfffffff901fc7547 */ /* 0x004fea000b83ffff */
[----:B------:R-:W-:Y:S05]  /*111a0*/  EXIT ;  /* 0x000000000000794d */ /* 0x000fea0003800000 */
.L_x_448:
[----:B------:R-:W-:-:S08]  /*111b0*/  NOP ;  /* 0x0000000000007918 */ /* 0x000fd00000000000 */
[----:B------:R-:W1:-:S00]  /*111c0*/  USETMAXREG.DEALLOC.CTAPOOL 0x20 ;  /* 0x00000020000079c8 */ /* 0x000e4000080e0500 */
[----:B------:R-:W2:Y:S08]  /*111d0*/  S2UR UR18, SR_CTAID.X ;  /* 0x00000000001279c3 */ /* 0x000eb00000002500 */
[----:B-1----:R-:W1:Y:S01]  /*111e0*/  LDC R0, c[0x0][0x380] ;  /* 0x0000e000ff007b82 */ /* 0x002e620000000800 */
[----:B--2---:R-:W-:-:S06]  /*111f0*/  USHF.L.U32 UR18, UR18, 0x8, URZ ;  /* 0x0000000812127899 */ /* 0x004fcc00080006ff */
[----:B-1----:R-:W-:-:S13]  /*11200*/  ISETP.LE.U32.AND P0, PT, R0, UR18, PT ;  /* 0x0000001200007c0c */ /* 0x002fda000bf03070 */
[----:B------:R-:W-:Y:S05]  /*11210*/  @P0 EXIT ;  /* 0x000000000000094d */ /* 0x000fea0003800000 */
[----:B------:R-:W1:Y:S01]  /*11220*/  LDCU UR19, c[0x0][0x38c] ;  /* 0x00007180ff1377ac */ /* 0x000e620008000800 */
[----:B------:R-:W2:Y:S01]  /*11230*/  S2UR UR4, SR_CTAID.Y ;  /* 0x00000000000479c3 */ /* 0x000ea20000002600 */
[----:B------:R-:W-:Y:S01]  /*11240*/  UMOV UR6, URZ ;  /* 0x000000ff00067c82 */ /* 0x000fe20008000000 */
[----:B------:R-:W-:Y:S01]  /*11250*/  ELECT P0, URZ, PT ;  /* 0x0000000000ff782f */ /* 0x000fe20003800000 */
[----:B-1----:R-:W1:Y:S01]  /*11260*/  I2F.U32.RP R2, UR19 ;  /* 0x0000001300027d06 */ /* 0x002e620008209000 */
[----:B------:R-:W-:-:S07]  /*11270*/  UISETP.NE.U32.AND UP0, UPT, UR19, URZ, UPT ;  /* 0x000000ff1300728c */ /* 0x000fce000bf05070 */
[----:B-1----:R-:W1:Y:S02]  /*11280*/  MUFU.RCP R0, R2 ;  /* 0x0000000200007308 */ /* 0x002e640000001000 */
[----:B-1----:R-:W-:-:S06]  /*11290*/  VIADD R0, R0, 0xffffffe ;  /* 0x0ffffffe00007836 */ /* 0x002fcc0000000000 */
[----:B------:R-:W1:Y:S02]  /*112a0*/  F2I.FTZ.U32.TRUNC.NTZ R0, R0 ;  /* 0x0000000000007305 */ /* 0x000e64000021f000 */
[----:B-1----:R-:W-:-:S13]  /*112b0*/  R2UR UR7, R0 ;  /* 0x00000000000772ca */ /* 0x002fda00000e0000 */
[----:B------:R-:W-:-:S04]  /*112c0*/  UIADD3 UR5, UPT, UPT, URZ, -UR7, URZ ;  /* 0x80000007ff057290 */ /* 0x000fc8000fffe0ff */
[----:B------:R-:W-:-:S04]  /*112d0*/  UIMAD UR5, UR5, UR19, URZ ;  /* 0x00000013050572a4 */ /* 0x000fc8000f8e02ff */
[----:B------:R-:W-:-:S04]  /*112e0*/  UIMAD.WIDE.U32 UR6, UR7, UR5, UR6 ;  /* 0x00000005070672a5 */ /* 0x000fc8000f8e0006 */
[----:B--2---:R-:W-:-:S07]  /*112f0*/  UIMAD.WIDE.U32 UR20, UR7, UR4, URZ ;  /* 0x00000004071472a5 */ /* 0x004fce000f8e00ff */
[----:B------:R-:W-:Y:S02]  /*11300*/  UMOV UR20, UR21 ;  /* 0x0000001500147c82 */ /* 0x000fe40008000000 */
[----:B------:R-:W-:Y:S02]  /*11310*/  UIADD3 UR5, UPT, UPT, -UR20, URZ, URZ ;  /* 0x000000ff14057290 */ /* 0x000fe4000fffe1ff */
[----:B------:R-:W1:Y:S02]  /*11320*/  S2UR UR21, SR_CTAID.Z ;  /* 0x00000000001579c3 */ /* 0x000e640000002700 */
[----:B------:R-:W-:-:S04]  /*11330*/  UIMAD UR5, UR19, UR5, UR4 ;  /* 0x00000005130572a4 */ /* 0x000fc8000f8e0204 */
[----:B------:R-:W-:-:S11]  /*11340*/  UISETP.GE.U32.AND UP2, UPT, UR5, UR19, UPT ;  /* 0x000000130500728c */ /* 0x000fd6000bf46070 */
[----:B------:R-:W-:Y:S02]  /*11350*/  @UP2 UIADD3 UR5, UPT, UPT, UR5, -UR19, URZ ;  /* 0x8000001305052290 */ /* 0x000fe4000fffe0ff */
[----:B------:R-:W-:Y:S02]  /*11360*/  @UP2 UIADD3 UR20, UPT, UPT, UR20, 0x1, URZ ;  /* 0x0000000114142890 */ /* 0x000fe4000fffe0ff */
[----:B------:R-:W-:-:S11]  /*11370*/  UISETP.GE.U32.AND UP1, UPT, UR5, UR19, UPT ;  /* 0x000000130500728c */ /* 0x000fd6000bf26070 */
[----:B------:R-:W-:Y:S02]  /*11380*/  @UP1 UIADD3 UR20, UPT, UPT, UR20, 0x1, URZ ;  /* 0x0000000114141890 */ /* 0x000fe4000fffe0ff */
[----:B------:R-:W-:-:S04]  /*11390*/  @!UP0 ULOP3.LUT UR20, URZ, UR19, URZ, 0x33, !UPT ;  /* 0x00000013ff148292 */ /* 0x000fc8000f8e33ff */
[----:B------:R-:W-:-:S04]  /*113a0*/  UIADD3 UR5, UPT, UPT, -UR20, URZ, URZ ;  /* 0x000000ff14057290 */ /* 0x000fc8000fffe1ff */
[----:B------:R-:W-:Y:S01]  /*113b0*/  UIMAD UR19, UR19, UR5, UR4 ;  /* 0x00000005131372a4 */ /* 0x000fe2000f8e0204 */
[----:B-1----:R-:W-:Y:S11]  /*113c0*/  BRA.U UP6, `(.L_x_337) ;  /* 0x0000000106047547 */ /* 0x002ff6000b800000 */
[----:B------:R-:W-:Y:S05]  /*113d0*/  BPT.TRAP 0x1 ;  /* 0x000000040000795c */ /* 0x000fea0000300000 */
.L_x_337:
[----:B------:R-:W1:Y:S01]  /*113e0*/  S2UR UR4, SR_CgaCtaId ;  /* 0x00000000000479c3 */ /* 0x000e620000008800 */
[----:B------:R-:W-:Y:S01]  /*113f0*/  UMOV UR16, 0x400 ;  /* 0x0000040000107882 */ /* 0x000fe20000000000 */
[----:B------:R-:W-:Y:S01]  /*11400*/  SHF.L.U32 R3, RZ, 0x1f, RZ ;  /* 0x0000001fff037819 */ /* 0x000fe200000006ff */
[----:B-1----:R-:W-:-:S09]  /*11410*/  ULEA UR16, UR4, UR16, 0x18 ;  /* 0x0000001004107291 */ /* 0x002fd2000f8ec0ff */
[----:B------:R-:W1:Y:S02]  /*11420*/  SYNCS.PHASECHK.TRANS64.TRYWAIT P0, [UR16+0x38b0], R3 ;  /* 0x0038b003ff0075a7 */ /* 0x000e640008001110 */
[----:B-1----:R-:W-:Y:S05]  /*11430*/  @!P0 BRA `(.L_x_338) ;  /* 0x0000001800308947 */ /* 0x002fea0003800000 */
.L_x_431:
[----:B------:R-:W2:Y:S01]  /*11440*/  LDCU.64 UR6, c[0x0][0x348] ;  /* 0x00006900ff0677ac */ /* 0x000ea20008000a00 */
[----:B------:R-:W-:Y:S01]  /*11450*/  UMOV UR17, URZ ;  /* 0x000000ff00117c82 */ /* 0x000fe20008000000 */
[----:B--2---:R-:W-:-:S04]  /*11460*/  UIADD3 UR6, UP0, UPT, UR6, 0x400, URZ ;  /* 0x0000040006067890 */ /* 0x004fc8000ff1e0ff */
[----:B------:R-:W-:-:S09]  /*11470*/  UIADD3.X UR7, UPT, UPT, URZ, UR7, URZ, UP0, !UPT ;  /* 0x00000007ff077290 */ /* 0x000fd200087fe4ff */
[----:B------:R2:W-:Y:S01]  /*11480*/  UTMASTG.5D [UR16], [UR6] ;  /* 0x00000010060073b5 */ /* 0x0005e20008020000 */
[----:B------:R0:W-:Y:S01]  /*11490*/  UTMACMDFLUSH ;  /* 0x00000000000079b7 */ /* 0x0001e20000000000 */
[----:B--2---:R-:W-:Y:S05]  /*114a0*/  BRA.U UP6, `(.L_x_339) ;  /* 0x0000000106047547 */ /* 0x004fea000b800000 */
[----:B------:R-:W-:Y:S05]  /*114b0*/  BPT.TRAP 0x1 ;  /* 0x000000040000795c */ /* 0x000fea0000300000 */
.L_x_339:
[----:B------:R-:W2:Y:S02]  /*114c0*/  SYNCS.PHASECHK.TRANS64.TRYWAIT P0, [UR16+0x38b8], R3 ;  /* 0x0038b803ff0075a7 */ /* 0x000ea40008001110 */
[----:B--2---:R-:W-:Y:S05]  /*114d0*/  @!P0 BRA `(.L_x_340) ;  /* 0x0000001800208947 */ /* 0x004fea0003800000 */
.L_x_433:
[----:B------:R-:W2:Y:S01]  /*114e0*/  LDCU.64 UR6, c[0x0][0x348] ;  /* 0x00006900ff0677ac */ /* 0x000ea20008000a00 */
[----:B------:R-:W-:Y:S02]  /*114f0*/  UIADD3 UR10, UPT, UPT, UR18, 0x80, URZ ;  /* 0x00000080120a7890 */ /* 0x000fe4000fffe0ff */
[----:B------:R-:W-:Y:S01]  /*11500*/  UIADD3 UR8, UPT, UPT, UR16, 0x1000, URZ ;  /* 0x0000100010087890 */ /* 0x000fe2000fffe0ff */
[----:B------:R-:W-:Y:S01]  /*11510*/  UMOV UR9, URZ ;  /* 0x000000ff00097c82 */ /* 0x000fe20008000000 */
[----:B------:R-:W-:Y:S01]  /*11520*/  UMOV UR11, UR19 ;  /* 0x00000013000b7c82 */ /* 0x000fe20008000000 */
[----:B------:R-:W-:Y:S01]  /*11530*/  UMOV UR12, UR20 ;  /* 0x00000014000c7c82 */ /* 0x000fe20008000000 */
[----:B------:R-:W-:Y:S01]  /*11540*/  UMOV UR13, UR21 ;  /* 0x00000015000d7c82 */ /* 0x000fe20008000000 */
[----:B--2---:R-:W-:-:S04]  /*11550*/  UIADD3 UR6, UP0, UPT, UR6, 0x400, URZ ;  /* 0x0000040006067890 */ /* 0x004fc8000ff1e0ff */
[----:B------:R-:W-:-:S09]  /*11560*/  UIADD3.X UR7, UPT, UPT, URZ, UR7, URZ, UP0, !UPT ;  /* 0x00000007ff077290 */ /* 0x000fd200087fe4ff */
[----:B------:R2:W-:Y:S01]  /*11570*/  UTMASTG.5D [UR8], [UR6] ;  /* 0x00000008060073b5 */ /* 0x0005e20008020000 */
[----:B------:R0:W-:Y:S01]  /*11580*/  UTMACMDFLUSH ;  /* 0x00000000000079b7 */ /* 0x0001e20000000000 */
[----:B------:R-:W-:-:S04]  /*11590*/  DEPBAR.LE SB0, 0x1 ;  /* 0x000080400000791a */ /* 0x000fc80000000000 */
[----:B--2---:R-:W-:Y:S05]  /*115a0*/  BRA.U UP6, `(.L_x_341) ;  /* 0x0000000106047547 */ /* 0x004fea000b800000 */
[----:B------:R-:W-:Y:S05]  /*115b0*/  BPT.TRAP 0x1 ;  /* 0x000000040000795c */ /* 0x000fea0000300000 */
.L_x_341:
[----:B------:R-:W-:-:S04]  /*115c0*/  UIADD3 UR5, UPT, UPT, UR16, 0x38c0, URZ ;  /* 0x000038c010057890 */ /* 0x000fc8000fffe0ff */
[----:B------:R-:W-:-:S09]  /*115d0*/  UPRMT UR5, UR4, 0x654, UR5 ;  /* 0x0000065404057896 */ /* 0x000fd20008000005 */
[----:B------:R-:W-:Y:S01]  /*115e0*/  SYNCS.ARRIVE.TRANS64.RED.A1T0 RZ, [UR5], RZ ;  /* 0x000000ffffff79a7 */ /* 0x000fe20008100405 */
[----:B------:R-:W-:-:S04]  /*115f0*/  DEPBAR.LE SB0, 0x0 ;  /* 0x000080000000791a */ /* 0x000fc80000000000 */
[----:B------:R-:W-:Y:S05]  /*11600*/  BRA.U UP6, `(.L_x_342) ;  /* 0x0000000106047547 */ /* 0x000fea000b800000 */
[----:B------:R-:W-:Y:S05]  /*11610*/  BPT.TRAP 0x1 ;  /* 0x000000040000795c */ /* 0x000fea0000300000 */
.L_x_342:
[----:B------:R-:W-:Y:S01]  /*11620*/  UIADD3 UR5, UPT, UPT, UR16, 0x38c8, URZ ;  /* 0x000038c810057890 */ /* 0x000fe2000fffe0ff */
[----:B------:R-:W-:Y:S02]  /*11630*/  IMAD.MOV.U32 R2, RZ, RZ, 0xffff ;  /* 0x0000ffffff027424 */ /* 0x000fe400078e00ff */
[----:B-1----:R-:W-:Y:S01]  /*11640*/  IMAD.MOV.U32 R0, RZ, RZ, 0x1 ;  /* 0x00000001ff007424 */ /* 0x002fe200078e00ff */
[----:B------:R-:W-:-:S09]  /*11650*/  UPRMT UR5, UR4, 0x654, UR5 ;  /* 0x0000065404057896 */ /* 0x000fd20008000005 */
[----:B------:R-:W-:Y:S01]  /*11660*/  SYNCS.ARRIVE.TRANS64.RED.A1T0 RZ, [UR5], RZ ;  /* 0x000000ffffff79a7 */ /* 0x000fe20008100405 */
[----:B------:R-:W1:Y:S01]  /*11670*/  LDS R3, [UR16+0x38e0] ;  /* 0x0038e010ff037984 */ /* 0x000e620008000800 */
[----:B------:R-:W-:Y:S02]  /*11680*/  UMOV UR6, 0x40 ;  /* 0x0000004000067882 */ /* 0x000fe40000000000 */
[----:B------:R-:W-:Y:S01]  /*11690*/  ULEA UR6, UR4, UR6, 0x18 ;  /* 0x0000000604067291 */ /* 0x000fe2000f8ec0ff */
[----:B------:R-:W-:-:S08]  /*116a0*/  NOP ;  /* 0x0000000000007918 */ /* 0x000fd00000000000 */
[----:B------:R-:W2:Y:S01]  /*116b0*/  LDS R5, [UR6+0x14] ;  /* 0x00001406ff057984 */ /* 0x000ea20008000800 */
[----:B-1----:R-:W-:-:S04]  /*116c0*/  LOP3.LUT R3, R3, 0xffff, RZ, 0xc0, !PT ;  /* 0x0000ffff03037812 */ /* 0x002fc800078ec0ff */
[----:B------:R-:W-:-:S04]  /*116d0*/  SHF.R.U32.HI R3, RZ, 0x5, R3 ;  /* 0x00000005ff037819 */ /* 0x000fc80000011603 */
[-C--:B------:R-:W-:Y:S02]  /*116e0*/  SHF.L.U32 R2, R2, R3.reuse, RZ ;  /* 0x0000000302027219 */ /* 0x080fe400000006ff */
[----:B------:R-:W-:Y:S02]  /*116f0*/  SHF.L.U32 R3, R0, R3, RZ ;  /* 0x0000000300037219 */ /* 0x000fe400000006ff */
[----:B--2---:R-:W-:-:S04]  /*11700*/  LOP3.LUT R5, R5, R2, RZ, 0xc0, !PT ;  /* 0x0000000205057212 */ /* 0x004fc800078ec0ff */
[----:B------:R-:W-:-:S13]  /*11710*/  ISETP.NE.AND P0, PT, R5, R2, PT ;  /* 0x000000020500720c */ /* 0x000fda0003f05270 */
[----:B------:R-:W-:Y:S05]  /*11720*/  @P0 BRA `(.L_x_343) ;  /* 0x00000000005c0947 */ /* 0x000fea0003800000 */
[----:B------:R-:W1:Y:S02]  /*11730*/  LDS R0, [UR6+0x18] ;  /* 0x00001806ff007984 */ /* 0x000e640008000800 */
[----:B-1----:R-:W-:-:S04]  /*11740*/  LOP3.LUT R0, R0, R3, RZ, 0xc0, !PT ;  /* 0x0000000300007212 */ /* 0x002fc800078ec0ff */
[----:B------:R-:W-:-:S13]  /*11750*/  ISETP.NE.AND P0, PT, R0, R3, PT ;  /* 0x000000030000720c */ /* 0x000fda0003f05270 */
[----:B------:R-:W-:Y:S05]  /*11760*/  @P0 BRA `(.L_x_344) ;  /* 0x0000000000400947 */ /* 0x000fea0003800000 */
[----:B------:R-:W-:Y:S01]  /*11770*/  R2UR UR8, R2 ;  /* 0x00000000020872ca */ /* 0x000fe200000e0000 */
[----:B------:R-:W-:Y:S01]  /*11780*/  VOTEU.ANY UR7, UPT, PT ;  /* 0x0000000000077886 */ /* 0x000fe200038e0100 */
[----:B------:R-:W1:Y:S01]  /*11790*/  S2R R2, SR_LANEID ;  /* 0x0000000000027919 */ /* 0x000e620000000000 */
[----:B------:R-:W-:Y:S01]  /*117a0*/  LOP3.LUT R4, RZ, R3, RZ, 0x33, !PT ;  /* 0x00000003ff047212 */ /* 0x000fe200078e33ff */
[----:B------:R-:W-:-:S03]  /*117b0*/  UFLO.U32 UR7, UR7 ;  /* 0x00000007000772bd */ /* 0x000fc600080e0000 */
[----:B------:R-:W2:Y:S06]  /*117c0*/  REDUX UR4, R4 ;  /* 0x00000000040473c4 */ /* 0x000eac0000000000 */
[----:B------:R-:W-:-:S06]  /*117d0*/  ULOP3.LUT UR8, URZ, UR8, URZ, 0x33, !UPT ;  /* 0x00000008ff087292 */ /* 0x000fcc000f8e33ff */
[----:B------:R-:W-:-:S04]  /*117e0*/  IMAD.U32 R0, RZ, RZ, UR8 ;  /* 0x00000008ff007e24 */ /* 0x000fc8000f8e00ff */
[----:B------:R-:W3:Y:S02]  /*117f0*/  REDUX UR5, R0 ;  /* 0x00000000000573c4 */ /* 0x000ee40000000000 */
[----:B------:R4:W-:Y:S01]  /*11800*/  UTCATOMSWS.AND URZ, UR8 ;  /* 0x0000000800ff79e3 */ /* 0x0009e20008000000 */
[----:B-1----:R-:W-:Y:S01]  /*11810*/  ISETP.EQ.U32.AND P0, PT, R2, UR7, PT ;  /* 0x0000000702007c0c */ /* 0x002fe2000bf02070 */
[----:B--2---:R-:W-:Y:S02]  /*11820*/  IMAD.U32 R2, RZ, RZ, UR4 ;  /* 0x00000004ff027e24 */ /* 0x004fe4000f8e00ff */
[----:B---3--:R-:W-:-:S10]  /*11830*/  IMAD.U32 R3, RZ, RZ, UR5 ;  /* 0x00000005ff037e24 */ /* 0x008fd4000f8e00ff */
[----:B------:R4:W-:Y:S04]  /*11840*/  @P0 ATOMS.AND RZ, [UR6+0x14], R3 ;  /* 0x00001403ffff098c */ /* 0x0009e8000a800006 */
[----:B------:R4:W-:Y:S01]  /*11850*/  @P0 ATOMS.AND RZ, [UR6+0x18], R2 ;  /* 0x00001802ffff098c */ /* 0x0009e2000a800006 */
[----:B------:R-:W-:Y:S05]  /*11860*/  BRA `(.L_x_345) ;  /* 0x0000000000147947 */ /* 0x000fea0003800000 */
.L_x_344:
[----:B------:R-:W-:Y:S02]  /*11870*/  MOV R2, 0x11890 ;  /* 0x0001189000027802 */ /* 0x000fe40000000f00 */
[----:B------:R-:W-:Y:S05]  /*11880*/  CALL.REL.NOINC `($__internal_0_$__cuda_sm10x_tcgen05_guardrail_trap_col_being_dealloced_not_returned_by_alloc) ;  /* 0x00000014004c7944 */ /* 0x000fea0003c00000 */
[----:B------:R-:W-:Y:S05]  /*11890*/  BRA `(.L_x_345) ;  /* 0x0000000000087947 */ /* 0x000fea0003800000 */
.L_x_343:
[----:B------:R-:W-:Y:S02]  /*118a0*/  MOV R2, 0x118c0 ;  /* 0x000118c000027802 */ /* 0x000fe40000000f00 */
[----:B------:R-:W-:Y:S05]  /*118b0*/  CALL.REL.NOINC `($__internal_2_$__cuda_sm10x_tcgen05_guardrail_trap_unallocated_columns_being_dealloced) ;  /* 0x0000001400587944 */ /* 0x000fea0003c00000 */
.L_x_345:
[----:B------:R-:W-:Y:S01]  /*118c0*/  NOP ;  /* 0x0000000000007918 */ /* 0x000fe20000000000 */
[----:B----4-:R-:W-:Y:S05]  /*118d0*/  EXIT ;  /* 0x000000000000794d */ /* 0x010fea0003800000 */
.L_x_35:
[----:B------:R-:W-:-:S07]  /*118e0*/  MOV R0, UR4 ;  /* 0x0000000400007c02 */ /* 0x000fce0008000f00 */
.L_x_346:
[----:B-1----:R1:W2:Y:S02]  /*118f0*/  SYNCS.PHASECHK.TRANS64.TRYWAIT P0, [R0+URZ+0x3800], R3 ;  /* 0x00380003000075a7 */ /* 0x0022a400080011ff */
[----:B--2---:R-:W-:Y:S05]  /*11900*/  @!P0 NANOSLEEP.SYNCS 0x989680 ;  /* 0x009896800000895d */ /* 0x004fea0003900000 */
[----:B------:R-:W2:Y:S02]  /*11910*/  @!P0 SYNCS.PHASECHK.TRANS64 P0, [R0+URZ+0x3800], R3 ;  /* 0x00380003000085a7 */ /* 0x000ea400080010ff */
[----:B--2---:R-:W-:Y:S05]  /*11920*/  @!P0 BRA `(.L_x_346) ;  /* 0xfffffffc00f08947 */ /* 0x004fea000383ffff */
[----:B------:R-:W-:Y:S05]  /*11930*/  BRA `(.L_x_347) ;  /* 0xffffff0000a87947 */ /* 0x000fea000383ffff */
.L_x_37:
[----:B-1----:R-:W-:-:S07]  /*11940*/  MOV R0, UR4 ;  /* 0x0000000400007c02 */ /* 0x002fce0008000f00 */
.L_x_348:
[----:B-1----:R1:W2:Y:S02]  /*11950*/  SYNCS.PHASECHK.TRANS64.TRYWAIT P0, [R0+URZ+0x3820], R3 ;  /* 0x00382003000075a7 */ /* 0x0022a400080011ff */
[----:B--2---:R-:W-:Y:S05]  /*11960*/  @!P0 NANOSLEEP.SYNCS 0x989680 ;  /* 0x009896800000895d */ /* 0x004fea0003900000 */
[----:B------:R-:W2:Y:S02]  /*11970*/  @!P0 SYNCS.PHASECHK.TRANS64 P0, [R0+URZ+0x3820], R3 ;  /* 0x00382003000085a7 */ /* 0x000ea400080010ff */
[----:B--2---:R-:W-:Y:S05]  /*11980*/  @!P0 BRA `(.L_x_348) ;  /* 0xfffffffc00f08947 */ /* 0x004fea000383ffff */
[----:B------:R-:W-:Y:S05]  /*11990*/  BRA `(.L_x_349) ;  /* 0xffffff0000a47947 */ /* 0x000fea000383ffff */
.L_x_39:
[----:B------:R-:W-:-:S07]  /*119a0*/  MOV R5, UR4 ;  /* 0x0000000400057c02 */ /* 0x000fce0008000f00 */
.L_x_350:
[----:B--2---:R2:W3:Y:S02]  /*119b0*/  SYNCS.PHASECHK.TRANS64.TRYWAIT P0, [R5+URZ+0x3858], R2 ;  /* 0x00385802050075a7 */ /* 0x0044e400080011ff */
[----:B---3--:R-:W-:Y:S05]  /*119c0*/  @!P0 NANOSLEEP.SYNCS 0x989680 ;  /* 0x009896800000895d */ /* 0x008fea0003900000 */
[----:B------:R-:W3:Y:S02]  /*119d0*/  @!P0 SYNCS.PHASECHK.TRANS64 P0, [R5+URZ+0x3858], R2 ;  /* 0x00385802050085a7 */ /* 0x000ee400080010ff */
[----:B---3--:R-:W-:Y:S05]  /*119e0*/  @!P0 BRA `(.L_x_350) ;  /* 0xfffffffc00f08947 */ /* 0x008fea000383ffff */
[----:B------:R-:W-:Y:S05]  /*119f0*/  BRA `(.L_x_351) ;  /* 0xffffff0000a87947 */ /* 0x000fea000383ffff */
.L_x_43:
[----:B------:R-:W-:-:S07]  /*11a00*/  MOV R0, UR4 ;  /* 0x0000000400007c02 */ /* 0x000fce0008000f00 */
.L_x_352:
[----:B-1----:R1:W3:Y:S02]  /*11a10*/  SYNCS.PHASECHK.TRANS64.TRYWAIT P0, [R0+URZ+0x3808], R3 ;  /* 0x00380803000075a7 */ /* 0x0022e400080011ff */
[----:B---3--:R-:W-:Y:S05]  /*11a20*/  @!P0 NANOSLEEP.SYNCS 0x989680 ;  /* 0x009896800000895d */ /* 0x008fea0003900000 */
[----:B------:R-:W3:Y:S02]  /*11a30*/  @!P0 SYNCS.PHASECHK.TRANS64 P0, [R0+URZ+0x3808], R3 ;  /* 0x00380803000085a7 */ /* 0x000ee400080010ff */
[----:B---3--:R-:W-:Y:S05]  /*11a40*/  @!P0 BRA `(.L_x_352) ;  /* 0xfffffffc00f08947 */ /* 0x008fea000383ffff */
[----:B------:R-:W-:Y:S05]  /*11a50*/  BRA `(.L_x_353) ;  /* 0xffffff0000d47947 */ /* 0x000fea000383ffff */
.L_x_45:
[----:B--2---:R-:W-:-:S07]  /*11a60*/  MOV R5, UR4 ;  /* 0x0000000400057c02 */ /* 0x004fce0008000f00 */
.L_x_354:
[----:B--2---:R2:W3:Y:S02]  /*11a70*/  SYNCS.PHASECHK.TRANS64.TRYWAIT P0, [R5+URZ+0x3868], R2 ;  /* 0x00386802050075a7 */ /* 0x0044e400080011ff */
[----:B---3--:R-:W-:Y:S05]  /*11a80*/  @!P0 NANOSLEEP.SYNCS 0x989680 ;  /* 0x009896800000895d */ /* 0x008fea0003900000 */
[----:B------:R-:W3:Y:S02]  /*11a90*/  @!P0 SYNCS.PHASECHK.TRANS64 P0, [R5+URZ+0x3868], R2 ;  /* 0x00386802050085a7 */ /* 0x000ee400080010ff */
[----:B---3--:R-:W-:Y:S05]  /*11aa0*/  @!P0 BRA `(.L_x_354) ;  /* 0xfffffffc00f08947 */ /* 0x008fea000383ffff */
[----:B------:R-:W-:Y:S05]  /*11ab0*/  BRA `(.L_x_355) ;  /* 0xffffff0000d07947 */ /* 0x000fea000383ffff */
.L_x_49:
[----:B------:R-:W-:-:S07]  /*11ac0*/  MOV R0, UR4 ;  /* 0x0000000400007c02 */ /* 0x000fce0008000f00 */
.L_x_356:
[----:B---3--:R3:W4:Y:S02]  /*11ad0*/  SYNCS.PHASECHK.TRANS64.TRYWAIT P0, [R0+URZ+0x3828], R3 ;  /* 0x00382803000075a7 */ /* 0x00872400080011ff */
[----:B----4-:R-:W-:Y:S05]  /*11ae0*/  @!P0 NANOSLEEP.SYNCS 0x989680 ;  /* 0x009896800000895d */ /* 0x010fea0003900000 */
[----:B------:R-:W4:Y:S02]  /*11af0*/  @!P0 SYNCS.PHASECHK.TRANS64 P0, [R0+URZ+0x3828], R3 ;  /* 0x00382803000085a7 */ /* 0x000f2400080010ff */
[----:B----4-:R-:W-:Y:S05]  /*11b00*/  @!P0 BRA `(.L_x_356) ;  /* 0xfffffffc00f08947 */ /* 0x010fea000383ffff */
[----:B------:R-:W-:Y:S05]  /*11b10*/  BRA `(.L_x_357) ;  /* 0xffffff0400087947 */ /* 0x000fea000383ffff */
.L_x_51:
[----:B--2---:R-:W-:-:S07]  /*11b20*/  MOV R5, UR4 ;  /* 0x0000000400057c02 */ /* 0x004fce0008000f00 */
.L_x_358:
[----:B--2---:R2:W4:Y:S02]  /*11b30*/  SYNCS.PHASECHK.TRANS64.TRYWAIT P0, [R5+URZ+0x38a0], R2 ;  /* 0x0038a002050075a7 */ /* 0x00452400080011ff */
[----:B----4-:R-:W-:Y:S05]  /*11b40*/  @!P0 NANOSLEEP.SYNCS 0x989680 ;  /* 0x009896800000895d */ /* 0x010fea0003900000 */
[----:B------:R-:W4:Y:S02]  /*11b50*/  @!P0 SYNCS.PHASECHK.TRANS64 P0, [R5+URZ+0x38a0], R2 ;  /* 0x0038a002050085a7 */ /* 0x000f2400080010ff */
[----:B----4-:R-:W-:Y:S05]  /*11b60*/  @!P0 BRA `(.L_x_358) ;  /* 0xfffffffc00f08947 */ /* 0x010fea000383ffff */
[----:B------:R-:W-:Y:S05]  /*11b70*/  BRA `(.L_x_359) ;  /* 0xffffff0400007947 */ /* 0x000fea000383ffff */
.L_x_53:
[----:B---3--:R-:W-:-:S07]  /*11b80*/  MOV R0, UR4 ;  /* 0x0000000400007c02 */ /* 0x008fce0008000f00 */
.L_x_360:
[----:B---3--:R3:W4:Y:S02]  /*11b90*/  SYNCS.PHASECHK.TRANS64.TRYWAIT P0, [R0+URZ+0x3858], R3 ;  /* 0x00385803000075a7 */ /* 0x00872400080011ff */
[----:B----4-:R-:W-:Y:S05]  /*11ba0*/  @!P0 NANOSLEEP.SYNCS 0x989680 ;  /* 0x009896800000895d */ /* 0x010fea0003900000 */
[----:B------:R-:W4:Y:S02]  /*11bb0*/  @!P0 SYNCS.PHASECHK.TRANS64 P0, [R0+URZ+0x3858], R3 ;  /* 0x00385803000085a7 */ /* 0x000f2400080010ff */
[----:B----4-:R-:W-:Y:S05]  /*11bc0*/  @!P0 BRA `(.L_x_360) ;  /* 0xfffffffc00f08947 */ /* 0x010fea000383ffff */
[----:B------:R-:W-:Y:S05]  /*11bd0*/  BRA `(.L_x_361) ;  /* 0xffffff0000f87947 */ /* 0x000fea000383ffff */
.L_x_57:
[----:B------:R-:W-:Y:S07]  /*11be0*/  MOV R0, UR7 ;  /* 0x0000000700007c02 */ /* 0x000fee0008000f00 */
.L_x_362:
[----:B--2---:R2:W3:Y:S02]  /*11bf0*/  SYNCS.PHASECHK.TRANS64.TRYWAIT P0, [R0+URZ+0x3820], R3 ;  /* 0x00382003000075a7 */ /* 0x0044e400080011ff */
[----:B---3--:R-:W-:Y:S05]  /*11c00*/  @!P0 NANOSLEEP.SYNCS 0x989680 ;  /* 0x009896800000895d */ /* 0x008fea0003900000 */
[----:B------:R-:W3:Y:S02]  /*11c10*/  @!P0 SYNCS.PHASECHK.TRANS64 P0, [R0+URZ+0x3820], R3 ;  /* 0x00382003000085a7 */ /* 0x000ee400080010ff */
[----:B---3--:R-:W-:Y:S05]  /*11c20*/  @!P0 BRA `(.L_x_362) ;  /* 0xfffffffc00f08947 */ /* 0x008fea000383ffff */
[----:B------:R-:W-:Y:S05]  /*11c30*/  BRA `(.L_x_363) ;  /* 0xffffff0400d47947 */ /* 0x000fea000383ffff */
.L_x_60:
[----:B------:R-:W-:Y:S07]  /*11c40*/  MOV R0, UR4 ;  /* 0x0000000400007c02 */ /* 0x000fee0008000f00 */
.L_x_364:
[----:B--2---:R2:W3:Y:S02]  /*11c50*/  SYNCS.PHASECHK.TRANS64.TRYWAIT P0, [R0+URZ+0x38a8], R3 ;  /* 0x0038a803000075a7 */ /* 0x0044e400080011ff */
[----:B---3--:R-:W-:Y:S05]  /*11c60*/  @!P0 NANOSLEEP.SYNCS 0x989680 ;  /* 0x009896800000895d */ /* 0x008fea0003900000 */
[----:B------:R-:W3:Y:S02]  /*11c70*/  @!P0 SYNCS.PHASECHK.TRANS64 P0, [R0+URZ+0x38a8], R3 ;  /* 0x0038a803000085a7 */ /* 0x000ee400080010ff */
[----:B---3--:R-:W-:Y:S05]  /*11c80*/  @!P0 BRA `(.L_x_364) ;  /* 0xfffffffc00f08947 */ /* 0x008fea000383ffff */
[----:B------:R-:W-:Y:S05]  /*11c90*/  BRA `(.L_x_365) ;  /* 0xffffff08001c7947 */ /* 0x000fea000383ffff */
.L_x_62:
[----:B------:R-:W-:Y:S07]  /*11ca0*/  MOV R0, UR4 ;  /* 0x0000000400007c02 */ /* 0x000fee0008000f00 */
.L_x_366:
[----:B--2---:R2:W3:Y:S02]  /*11cb0*/  SYNCS.PHASECHK.TRANS64.TRYWAIT P0, [R0+URZ+0x3868], R3 ;  /* 0x00386803000075a7 */ /* 0x0044e400080011ff */
[----:B---3--:R-:W-:Y:S05]  /*11cc0*/  @!P0 NANOSLEEP.SYNCS 0x989680 ;  /* 0x009896800000895d */ /* 0x008fea0003900000 */
[----:B------:R-:W3:Y:S02]  /*11cd0*/  @!P0 SYNCS.PHASECHK.TRANS64 P0, [R0+URZ+0x3868], R3 ;  /* 0x00386803000085a7 */ /* 0x000ee400080010ff */
[----:B---3--:R-:W-:Y:S05]  /*11ce0*/  @!P0 BRA `(.L_x_366) ;  /* 0xfffffffc00f08947 */ /* 0x008fea000383ffff */
[----:B------:R-:W-:Y:S05]  /*11cf0*/  BRA `(.L_x_367) ;  /* 0xffffff0800187947 */ /* 0x000fea000383ffff */
.L_x_68:
[----:B------:R-:W-:Y:S07]  /*11d00*/  MOV R0, UR7 ;  /* 0x0000000700007c02 */ /* 0x000fee0008000f00 */
.L_x_368:
[----:B--2---:R2:W3:Y:S02]  /*11d10*/  SYNCS.PHASECHK.TRANS64.TRYWAIT P0, [R0+URZ+0x3820], R3 ;  /* 0x00382003000075a7 */ /* 0x0044e400080011ff */
[----:B---3--:R-:W-:Y:S05]  /*11d20*/  @!P0 NANOSLEEP.SYNCS 0x989680 ;  /* 0x009896800000895d */ /* 0x008fea0003900000 */
[----:B------:R-:W3:Y:S02]  /*11d30*/  @!P0 SYNCS.PHASECHK.TRANS64 P0, [R0+URZ+0x3820], R3 ;  /* 0x00382003000085a7 */ /* 0x000ee400080010ff */
[----:B---3--:R-:W-:Y:S05]  /*11d40*/  @!P0 BRA `(.L_x_368) ;  /* 0xfffffffc00f08947 */ /* 0x008fea000383ffff */
[----:B------:R-:W-:Y:S05]  /*11d50*/  BRA `(.L_x_369) ;  /* 0xffffff0c002c7947 */ /* 0x000fea000383ffff */
.L_x_70:
[----:B------:R-:W-:Y:S07]  /*11d60*/  MOV R0, UR4 ;  /* 0x0000000400007c02 */ /* 0x000fee0008000f00 */
.L_x_370:
[----:B--2---:R2:W3:Y:S02]  /*11d70*/  SYNCS.PHASECHK.TRANS64.TRYWAIT P0, [R0+URZ+0x38a0], R3 ;  /* 0x0038a003000075a7 */ /* 0x0044e400080011ff */
[----:B---3--:R-:W-:Y:S05]  /*11d80*/  @!P0 NANOSLEEP.SYNCS 0x989680 ;  /* 0x009896800000895d */ /* 0x008fea0003900000 */
[----:B------:R-:W3:Y:S02]  /*11d90*/  @!P0 SYNCS.PHASECHK.TRANS64 P0, [R0+URZ+0x38a0], R3 ;  /* 0x0038a003000085a7 */ /* 0x000ee400080010ff */
[----:B---3--:R-:W-:Y:S05]  /*11da0*/  @!P0 BRA `(.L_x_370) ;  /* 0xfffffffc00f08947 */ /* 0x008fea000383ffff */
[----:B------:R-:W-:Y:S05]  /*11db0*/  BRA `(.L_x_371) ;  /* 0xffffff0c00287947 */ /* 0x000fea000383ffff */
.L_x_72:
[----:B------:R-:W-:Y:S07]  /*11dc0*/  MOV R0, UR4 ;  /* 0x0000000400007c02 */ /* 0x000fee0008000f00 */
.L_x_372:
[----:B--2---:R2:W3:Y:S02]  /*11dd0*/  SYNCS.PHASECHK.TRANS64.TRYWAIT P0, [R0+URZ+0x3858], R3 ;  /* 0x00385803000075a7 */ /* 0x0044e400080011ff */
[----:B---3--:R-:W-:Y:S05]  /*11de0*/  @!P0 NANOSLEEP.SYNCS 0x989680 ;  /* 0x009896800000895d */ /* 0x008fea0003900000 */
[----:B------:R-:W3:Y:S02]  /*11df0*/  @!P0 SYNCS.PHASECHK.TRANS64 P0, [R0+URZ+0x3858], R3 ;  /* 0x00385803000085a7 */ /* 0x000ee400080010ff */
[----:B---3--:R-:W-:Y:S05]  /*11e00*/  @!P0 BRA `(.L_x_372) ;  /* 0xfffffffc00f08947 */ /* 0x008fea000383ffff */
[----:B------:R-:W-:Y:S05]  /*11e10*/  BRA `(.L_x_373) ;  /* 0xffffff0c00247947 */ /* 0x000fea000383ffff */
.L_x_80:
[----:B------:R-:W-:-:S07]  /*11e20*/  MOV R0, UR4 ;  /* 0x0000000400007c02 */ /* 0x000fce0008000f00 */
.L_x_374:
[----:B--2---:R2:W3:Y:S02]  /*11e30*/  SYNCS.PHASECHK.TRANS64.TRYWAIT P0, [R0+URZ+0x38a8], R3 ;  /* 0x0038a803000075a7 */ /* 0x0044e400080011ff */
[----:B---3--:R-:W-:Y:S05]  /*11e40*/  @!P0 NANOSLEEP.SYNCS 0x989680 ;  /* 0x009896800000895d */ /* 0x008fea0003900000 */
[----:B------:R-:W3:Y:S02]  /*11e50*/  @!P0 SYNCS.PHASECHK.TRANS64 P0, [R0+URZ+0x38a8], R3 ;  /* 0x0038a803000085a7 */ /* 0x000ee400080010ff */
[----:B---3--:R-:W-:Y:S05]  /*11e60*/  @!P0 BRA `(.L_x_374) ;  /* 0xfffffffc00f08947 */ /* 0x008fea000383ffff */
[----:B------:R-:W-:Y:S05]  /*11e70*/  BRA `(.L_x_375) ;  /* 0xffffff1000247947 */ /* 0x000fea000383ffff */
.L_x_82:
[----:B--2---:R-:W-:-:S07]  /*11e80*/  MOV R0, UR4 ;  /* 0x0000000400007c02 */ /* 0x004fce0008000f00 */
.L_x_376:
[----:B--2---:R2:W3:Y:S02]  /*11e90*/  SYNCS.PHASECHK.TRANS64.TRYWAIT P0, [R0+URZ+0x3868], R5 ;  /* 0x00386805000075a7 */ /* 0x0044e400080011ff */
[----:B---3--:R-:W-:Y:S05]  /*11ea0*/  @!P0 NANOSLEEP.SYNCS 0x989680 ;  /* 0x009896800000895d */ /* 0x008fea0003900000 */
[----:B------:R-:W3:Y:S02]  /*11eb0*/  @!P0 SYNCS.PHASECHK.TRANS64 P0, [R0+URZ+0x3868], R5 ;  /* 0x00386805000085a7 */ /* 0x000ee400080010ff */
[----:B---3--:R-:W-:Y:S05]  /*11ec0*/  @!P0 BRA `(.L_x_376) ;  /* 0xfffffffc00f08947 */ /* 0x008fea000383ffff */
[----:B------:R-:W-:Y:S05]  /*11ed0*/  BRA `(.L_x_377) ;  /* 0xffffff1000207947 */ /* 0x000fea000383ffff */
.L_x_89:
[----:B-1----:R1:W2:Y:S02]  /*11ee0*/  SYNCS.PHASECHK.TRANS64.TRYWAIT P0, [R17+URZ+0x38c0], R0 ;  /* 0x0038c000110075a7 */ /* 0x0022a400080011ff */
[----:B--2---:R-:W-:Y:S05]  /*11ef0*/  @!P0 NANOSLEEP.SYNCS 0x989680 ;  /* 0x009896800000895d */ /* 0x004fea0003900000 */
[----:B------:R-:W2:Y:S02]  /*11f00*/  @!P0 SYNCS.PHASECHK.TRANS64 P0, [R17+URZ+0x38c0], R0 ;  /* 0x0038c000110085a7 */ /* 0x000ea400080010ff */
[----:B--2---:R-:W-:Y:S05]  /*11f10*/  @!P0 BRA `(.L_x_89) ;  /* 0xfffffffc00f08947 */ /* 0x004fea000383ffff */
[----:B------:R-:W-:Y:S05]  /*11f20*/  BRA `(.L_x_378) ;  /* 0xffffff1400507947 */ /* 0x000fea000383ffff */
.L_x_155:
[----:B--2---:R2:W5:Y:S02]  /*11f30*/  SYNCS.PHASECHK.TRANS64.TRYWAIT P0, [R17+URZ+0x38c8], R4 ;  /* 0x0038c804110075a7 */ /* 0x00456400080011ff */
[----:B-----5:R-:W-:Y:S05]  /*11f40*/  @!P0 NANOSLEEP.SYNCS 0x989680 ;  /* 0x009896800000895d */ /* 0x020fea0003900000 */
[----:B------:R-:W5:Y:S02]  /*11f50*/  @!P0 SYNCS.PHASECHK.TRANS64 P0, [R17+URZ+0x38c8], R4 ;  /* 0x0038c804110085a7 */ /* 0x000f6400080010ff */
[----:B-----5:R-:W-:Y:S05]  /*11f60*/  @!P0 BRA `(.L_x_155) ;  /* 0xfffffffc00f08947 */ /* 0x020fea000383ffff */
[----:B------:R-:W-:Y:S05]  /*11f70*/  BRA `(.L_x_379) ;  /* 0xffffff4000787947 */ /* 0x000fea000383ffff */
.L_x_160:
[----:B-1----:R-:W-:-:S04]  /*11f80*/  MOV R0, UR39 ;  /* 0x0000002700007c02 */ /* 0x002fc80008000f00 */
[----:B------:R1:W2:Y:S03]  /*11f90*/  SYNCS.PHASECHK.TRANS64.TRYWAIT P0, [R0+URZ+0x3870], R3 ;  /* 0x00387003000075a7 */ /* 0x0002a600080011ff */
[----:B--2---:R-:W-:Y:S05]  /*11fa0*/  @!P0 NANOSLEEP.SYNCS 0x989680 ;  /* 0x009896800000895d */ /* 0x004fea0003900000 */
[----:B------:R-:W2:Y:S02]  /*11fb0*/  @!P0 SYNCS.PHASECHK.TRANS64 P0, [R0+URZ+0x3870], R3 ;  /* 0x00387003000085a7 */ /* 0x000ea400080010ff */
[----:B--2---:R-:W-:Y:S05]  /*11fc0*/  @!P0 BRA `(.L_x_160) ;  /* 0xfffffffc00ec8947 */ /* 0x004fea000383ffff */
[----:B------:R-:W-:Y:S05]  /*11fd0*/  BRA `(.L_x_380) ;  /* 0xffffff44007c7947 */ /* 0x000fea000383ffff */
.L_x_163:
[----:B-1----:R-:W-:-:S04]  /*11fe0*/  MOV R0, UR39 ;  /* 0x0000002700007c02 */ /* 0x002fc80008000f00 */
[----:B------:R1:W2:Y:S03]  /*11ff0*/  SYNCS.PHASECHK.TRANS64.TRYWAIT P0, [R0+URZ+0x3880], R3 ;  /* 0x00388003000075a7 */ /* 0x0002a600080011ff */
[----:B--2---:R-:W-:Y:S05]  /*12000*/  @!P0 NANOSLEEP.SYNCS 0x989680 ;  /* 0x009896800000895d */ /* 0x004fea0003900000 */
[----:B------:R-:W2:Y:S02]  /*12010*/  @!P0 SYNCS.PHASECHK.TRANS64 P0, [R0+URZ+0x3880], R3 ;  /* 0x00388003000085a7 */ /* 0x000ea400080010ff */
[----:B--2---:R-:W-:Y:S05]  /*12020*/  @!P0 BRA `(.L_x_163) ;  /* 0xfffffffc00ec8947 */ /* 0x004fea000383ffff */
[----:B------:R-:W-:Y:S05]  /*12030*/  BRA `(.L_x_381) ;  /* 0xffffff4400947947 */ /* 0x000fea000383ffff */
.L_x_166:
[----:B-1----:R-:W-:-:S04]  /*12040*/  MOV R0, UR39 ;  /* 0x0000002700007c02 */ /* 0x002fc80008000f00 */
[----:B------:R1:W2:Y:S03]  /*12050*/  SYNCS.PHASECHK.TRANS64.TRYWAIT P0, [R0+URZ+0x3870], R3 ;  /* 0x00387003000075a7 */ /* 0x0002a600080011ff */
[----:B--2---:R-:W-:Y:S05]  /*12060*/  @!P0 NANOSLEEP.SYNCS 0x989680 ;  /* 0x009896800000895d */ /* 0x004fea0003900000 */
[----:B------:R-:W2:Y:S02]  /*12070*/  @!P0 SYNCS.PHASECHK.TRANS64 P0, [R0+URZ+0x3870], R3 ;  /* 0x00387003000085a7 */ /* 0x000ea400080010ff */
[----:B--2---:R-:W-:Y:S05]  /*12080*/  @!P0 BRA `(.L_x_166) ;  /* 0xfffffffc00ec8947 */ /* 0x004fea000383ffff */
[----:B------:R-:W-:Y:S05]  /*12090*/  BRA `(.L_x_382) ;  /* 0xffffff4400dc7947 */ /* 0x000fea000383ffff */
.L_x_168:
[----:B-1----:R-:W-:-:S04]  /*120a0*/  MOV R0, UR39 ;  /* 0x0000002700007c02 */ /* 0x002fc80008000f00 */
[----:B------:R1:W2:Y:S03]  /*120b0*/  SYNCS.PHASECHK.TRANS64.TRYWAIT P0, [R0+URZ+0x3890], R3 ;  /* 0x00389003000075a7 */ /* 0x0002a600080011ff */
[----:B--2---:R-:W-:Y:S05]  /*120c0*/  @!P0 NANOSLEEP.SYNCS 0x989680 ;  /* 0x009896800000895d */ /* 0x004fea0003900000 */
[----:B------:R-:W2:Y:S02]  /*120d0*/  @!P0 SYNCS.PHASECHK.TRANS64 P0, [R0+URZ+0x3890], R3 ;  /* 0x00389003000085a7 */ /* 0x000ea400080010ff */
[----:B--2---:R-:W-:Y:S05]  /*120e0*/  @!P0 BRA `(.L_x_168) ;  /* 0xfffffffc00ec8947 */ /* 0x004fea000383ffff */
[----:B------:R-:W-:Y:S05]  /*120f0*/  BRA `(.L_x_383) ;  /* 0xffffff48001c7947 */ /* 0x000fea000383ffff */
.L_x_175:
[----:B-1----:R-:W-:-:S04]  /*12100*/  MOV R0, UR39 ;  /* 0x0000002700007c02 */ /* 0x002fc80008000f00 */
[----:B------:R1:W3:Y:S03]  /*12110*/  SYNCS.PHASECHK.TRANS64.TRYWAIT P1, [R0+URZ+0x3880], R3 ;  /* 0x00388003000075a7 */ /* 0x0002e600080211ff */
[----:B---3--:R-:W-:Y:S05]  /*12120*/  @!P1 NANOSLEEP.SYNCS 0x989680 ;  /* 0x009896800000995d */ /* 0x008fea0003900000 */
[----:B------:R-:W3:Y:S02]  /*12130*/  @!P1 SYNCS.PHASECHK.TRANS64 P1, [R0+URZ+0x3880], R3 ;  /* 0x00388003000095a7 */ /* 0x000ee400080210ff */
[----:B---3--:R-:W-:Y:S05]  /*12140*/  @!P1 BRA `(.L_x_175) ;  /* 0xfffffffc00ec9947 */ /* 0x008fea000383ffff */
[----:B------:R-:W-:Y:S05]  /*12150*/  BRA `(.L_x_384) ;  /* 0xffffff4c00347947 */ /* 0x000fea000383ffff */
.L_x_178:
[----:B-1----:R-:W-:-:S04]  /*12160*/  MOV R0, UR39 ;  /* 0x0000002700007c02 */ /* 0x002fc80008000f00 */
[----:B------:R1:W3:Y:S03]  /*12170*/  SYNCS.PHASECHK.TRANS64.TRYWAIT P0, [R0+URZ+0x3898], R3 ;  /* 0x00389803000075a7 */ /* 0x0002e600080011ff */
[----:B---3--:R-:W-:Y:S05]  /*12180*/  @!P0 NANOSLEEP.SYNCS 0x989680 ;  /* 0x009896800000895d */ /* 0x008fea0003900000 */
[----:B------:R-:W3:Y:S02]  /*12190*/  @!P0 SYNCS.PHASECHK.TRANS64 P0, [R0+URZ+0x3898], R3 ;  /* 0x00389803000085a7 */ /* 0x000ee400080010ff */
[----:B---3--:R-:W-:Y:S05]  /*121a0*/  @!P0 BRA `(.L_x_178) ;  /* 0xfffffffc00ec8947 */ /* 0x008fea000383ffff */
[----:B------:R-:W-:Y:S05]  /*121b0*/  BRA `(.L_x_385) ;  /* 0xffffff4c00bc7947 */ /* 0x000fea000383ffff */
.L_x_187:
[----:B-1----:R-:W-:-:S04]  /*121c0*/  MOV R0, UR40 ;  /* 0x0000002800007c02 */ /* 0x002fc80008000f00 */
[----:B------:R1:W4:Y:S03]  /*121d0*/  SYNCS.PHASECHK.TRANS64.TRYWAIT P0, [R0+URZ+0x3870], R43 ;  /* 0x0038702b000075a7 */ /* 0x00032600080011ff */
[----:B----4-:R-:W-:Y:S05]  /*121e0*/  @!P0 NANOSLEEP.SYNCS 0x989680 ;  /* 0x009896800000895d */ /* 0x010fea0003900000 */
[----:B------:R-:W4:Y:S02]  /*121f0*/  @!P0 SYNCS.PHASECHK.TRANS64 P0, [R0+URZ+0x3870], R43 ;  /* 0x0038702b000085a7 */ /* 0x000f2400080010ff */
[----:B----4-:R-:W-:Y:S05]  /*12200*/  @!P0 BRA `(.L_x_187) ;  /* 0xfffffffc00ec8947 */ /* 0x010fea000383ffff */
[----:B------:R-:W-:Y:S05]  /*12210*/  BRA `(.L_x_386) ;  /* 0xffffff5000f87947 */ /* 0x000fea000383ffff */
.L_x_190:
[----:B-1----:R-:W-:-:S04]  /*12220*/  MOV R0, UR40 ;  /* 0x0000002800007c02 */ /* 0x002fc80008000f00 */
[----:B------:R1:W4:Y:S03]  /*12230*/  SYNCS.PHASECHK.TRANS64.TRYWAIT P0, [R0+URZ+0x3890], R3 ;  /* 0x00389003000075a7 */ /* 0x00032600080011ff */
[----:B----4-:R-:W-:Y:S05]  /*12240*/  @!P0 NANOSLEEP.SYNCS 0x989680 ;  /* 0x009896800000895d */ /* 0x010fea0003900000 */
[----:B------:R-:W4:Y:S02]  /*12250*/  @!P0 SYNCS.PHASECHK.TRANS64 P0, [R0+URZ+0x3890], R3 ;  /* 0x00389003000085a7 */ /* 0x000f2400080010ff */
[----:B----4-:R-:W-:Y:S05]  /*12260*/  @!P0 BRA `(.L_x_190) ;  /* 0xfffffffc00ec8947 */ /* 0x010fea000383ffff */
[----:B------:R-:W-:Y:S05]  /*12270*/  BRA `(.L_x_387) ;  /* 0xffffff5400147947 */ /* 0x000fea000383ffff */
.L_x_192:
[----:B-1----:R-:W-:-:S04]  /*12280*/  MOV R3, UR40 ;  /* 0x0000002800037c02 */ /* 0x002fc80008000f00 */
[----:B------:R1:W2:Y:S03]  /*12290*/  SYNCS.PHASECHK.TRANS64.TRYWAIT P1, [R3+URZ+0x38c0], R0 ;  /* 0x0038c000030075a7 */ /* 0x0002a600080211ff */
[----:B--2---:R-:W-:Y:S05]  /*122a0*/  @!P1 NANOSLEEP.SYNCS 0x989680 ;  /* 0x009896800000995d */ /* 0x004fea0003900000 */
[----:B------:R-:W2:Y:S02]  /*122b0*/  @!P1 SYNCS.PHASECHK.TRANS64 P1, [R3+URZ+0x38c0], R0 ;  /* 0x0038c000030095a7 */ /* 0x000ea400080210ff */
[----:B--2---:R-:W-:Y:S05]  /*122c0*/  @!P1 BRA `(.L_x_192) ;  /* 0xfffffffc00ec9947 */ /* 0x004fea000383ffff */
[----:B------:R-:W-:Y:S05]  /*122d0*/  BRA `(.L_x_388) ;  /* 0xffffff5400307947 */ /* 0x000fea000383ffff */
.L_x_201:
[----:B-1----:R-:W-:-:S04]  /*122e0*/  MOV R0, UR40 ;  /* 0x0000002800007c02 */ /* 0x002fc80008000f00 */
[----:B------:R1:W2:Y:S03]  /*122f0*/  SYNCS.PHASECHK.TRANS64.TRYWAIT P1, [R0+URZ+0x3880], R3 ;  /* 0x00388003000075a7 */ /* 0x0002a600080211ff */
[----:B--2---:R-:W-:Y:S05]  /*12300*/  @!P1 NANOSLEEP.SYNCS 0x989680 ;  /* 0x009896800000995d */ /* 0x004fea0003900000 */
[----:B------:R-:W2:Y:S02]  /*12310*/  @!P1 SYNCS.PHASECHK.TRANS64 P1, [R0+URZ+0x3880], R3 ;  /* 0x00388003000095a7 */ /* 0x000ea400080210ff */
[----:B--2---:R-:W-:Y:S05]  /*12320*/  @!P1 BRA `(.L_x_201) ;  /* 0xfffffffc00ec9947 */ /* 0x004fea000383ffff */
[----:B------:R-:W-:Y:S05]  /*12330*/  BRA `(.L_x_389) ;  /* 0xffffff5c00a07947 */ /* 0x000fea000383ffff */
.L_x_205:
[----:B-1----:R-:W-:-:S04]  /*12340*/  MOV R0, UR40 ;  /* 0x0000002800007c02 */ /* 0x002fc80008000f00 */
[----:B------:R1:W2:Y:S03]  /*12350*/  SYNCS.PHASECHK.TRANS64.TRYWAIT P0, [R0+URZ+0x3898], R3 ;  /* 0x00389803000075a7 */ /* 0x0002a600080011ff */
[----:B--2---:R-:W-:Y:S05]  /*12360*/  @!P0 NANOSLEEP.SYNCS 0x989680 ;  /* 0x009896800000895d */ /* 0x004fea0003900000 */
[----:B------:R-:W2:Y:S02]  /*12370*/  @!P0 SYNCS.PHASECHK.TRANS64 P0, [R0+URZ+0x3898], R3 ;  /* 0x00389803000085a7 */ /* 0x000ea400080010ff */
[----:B--2---:R-:W-:Y:S05]  /*12380*/  @!P0 BRA `(.L_x_205) ;  /* 0xfffffffc00ec8947 */ /* 0x004fea000383ffff */
[----:B------:R-:W-:Y:S05]  /*12390*/  BRA `(.L_x_390) ;  /* 0xffffff6000087947 */ /* 0x000fea000383ffff */
.L_x_207:
[----:B-1----:R-:W-:-:S04]  /*123a0*/  MOV R3, UR40 ;  /* 0x0000002800037c02 */ /* 0x002fc80008000f00 */
[----:B------:R1:W2:Y:S03]  /*123b0*/  SYNCS.PHASECHK.TRANS64.TRYWAIT P1, [R3+URZ+0x38c8], R0 ;  /* 0x0038c800030075a7 */ /* 0x0002a600080211ff */
[----:B--2---:R-:W-:Y:S05]  /*123c0*/  @!P1 NANOSLEEP.SYNCS 0x989680 ;  /* 0x009896800000995d */ /* 0x004fea0003900000 */
[----:B------:R-:W2:Y:S02]  /*123d0*/  @!P1 SYNCS.PHASECHK.TRANS64 P1, [R3+URZ+0x38c8], R0 ;  /* 0x0038c800030095a7 */ /* 0x000ea400080210ff */
[----:B--2---:R-:W-:Y:S05]  /*123e0*/  @!P1 BRA `(.L_x_207) ;  /* 0xfffffffc00ec9947 */ /* 0x004fea000383ffff */
[----:B------:R-:W-:Y:S05]  /*123f0*/  BRA `(.L_x_391) ;  /* 0xffffff6000187947 */ /* 0x000fea000383ffff */
.L_x_216:
[----:B-1----:R-:W-:-:S04]  /*12400*/  MOV R0, UR59 ;  /* 0x0000003b00007c02 */ /* 0x002fc80008000f00 */
[----:B------:R1:W2:Y:S03]  /*12410*/  SYNCS.PHASECHK.TRANS64.TRYWAIT P0, [R0+URZ], R3 ;  /* 0x00000003000075a7 */ /* 0x0002a600080011ff */
[----:B--2---:R-:W-:Y:S05]  /*12420*/  @!P0 NANOSLEEP.SYNCS 0x989680 ;  /* 0x009896800000895d */ /* 0x004fea0003900000 */
[----:B------:R-:W2:Y:S02]  /*12430*/  @!P0 SYNCS.PHASECHK.TRANS64 P0, [R0+URZ], R3 ;  /* 0x00000003000085a7 */ /* 0x000ea400080010ff */
[----:B--2---:R-:W-:Y:S05]  /*12440*/  @!P0 BRA `(.L_x_216) ;  /* 0xfffffffc00ec8947 */ /* 0x004fea000383ffff */
[----:B------:R-:W-:Y:S05]  /*12450*/  BRA `(.L_x_392) ;  /* 0xffffff6800f87947 */ /* 0x000fea000383ffff */
.L_x_219:
[----:B-1----:R-:W-:-:S04]  /*12460*/  MOV R0, UR44 ;  /* 0x0000002c00007c02 */ /* 0x002fc80008000f00 */
[----:B------:R1:W3:Y:S03]  /*12470*/  SYNCS.PHASECHK.TRANS64.TRYWAIT P1, [R0+URZ], R3 ;  /* 0x00000003000075a7 */ /* 0x0002e600080211ff */
[----:B---3--:R-:W-:Y:S05]  /*12480*/  @!P1 NANOSLEEP.SYNCS 0x989680 ;  /* 0x009896800000995d */ /* 0x008fea0003900000 */
[----:B------:R-:W3:Y:S02]  /*12490*/  @!P1 SYNCS.PHASECHK.TRANS64 P1, [R0+URZ], R3 ;  /* 0x00000003000095a7 */ /* 0x000ee400080210ff */
[----:B---3--:R-:W-:Y:S05]  /*124a0*/  @!P1 BRA `(.L_x_219) ;  /* 0xfffffffc00ec9947 */ /* 0x008fea000383ffff */
[----:B------:R-:W-:Y:S05]  /*124b0*/  BRA `(.L_x_393) ;  /* 0xffffff6c00987947 */ /* 0x000fea000383ffff */
.L_x_224:
[----:B-1----:R-:W-:-:S04]  /*124c0*/  MOV R4, UR47 ;  /* 0x0000002f00047c02 */ /* 0x002fc80008000f00 */
[----:B------:R1:W2:Y:S03]  /*124d0*/  SYNCS.PHASECHK.TRANS64.TRYWAIT P2, [R4+URZ+0x38d0], R3 ;  /* 0x0038d003040075a7 */ /* 0x0002a600080411ff */
[----:B--2---:R-:W-:Y:S05]  /*124e0*/  @!P2 NANOSLEEP.SYNCS 0x989680 ;  /* 0x009896800000a95d */ /* 0x004fea0003900000 */
[----:B------:R-:W2:Y:S02]  /*124f0*/  @!P2 SYNCS.PHASECHK.TRANS64 P2, [R4+URZ+0x38d0], R3 ;  /* 0x0038d0030400a5a7 */ /* 0x000ea400080410ff */
[----:B--2---:R-:W-:Y:S05]  /*12500*/  @!P2 BRA `(.L_x_224) ;  /* 0xfffffffc00eca947 */ /* 0x004fea000383ffff */
[----:B------:R-:W-:Y:S05]  /*12510*/  BRA `(.L_x_394) ;  /* 0xffffff74008c7947 */ /* 0x000fea000383ffff */
.L_x_228:
[----:B--2---:R-:W-:-:S04]  /*12520*/  MOV R3, UR59 ;  /* 0x0000003b00037c02 */ /* 0x004fc80008000f00 */
[----:B------:R2:W3:Y:S03]  /*12530*/  SYNCS.PHASECHK.TRANS64.TRYWAIT P2, [R3+URZ], R0 ;  /* 0x00000000030075a7 */ /* 0x0004e600080411ff */
[----:B---3--:R-:W-:Y:S05]  /*12540*/  @!P2 NANOSLEEP.SYNCS 0x989680 ;  /* 0x009896800000a95d */ /* 0x008fea0003900000 */
[----:B------:R-:W3:Y:S02]  /*12550*/  @!P2 SYNCS.PHASECHK.TRANS64 P2, [R3+URZ], R0 ;  /* 0x000000000300a5a7 */ /* 0x000ee400080410ff */
[----:B---3--:R-:W-:Y:S05]  /*12560*/  @!P2 BRA `(.L_x_228) ;  /* 0xfffffffc00eca947 */ /* 0x008fea000383ffff */
[----:B------:R-:W-:Y:S05]  /*12570*/  BRA `(.L_x_395) ;  /* 0xffffff8c00147947 */ /* 0x000fea000383ffff */
.L_x_233:
[----:B--2---:R-:W-:-:S04]  /*12580*/  MOV R0, UR44 ;  /* 0x0000002c00007c02 */ /* 0x004fc80008000f00 */
[----:B------:R2:W3:Y:S03]  /*12590*/  SYNCS.PHASECHK.TRANS64.TRYWAIT P1, [R0+URZ], R3 ;  /* 0x00000003000075a7 */ /* 0x0004e600080211ff */
[----:B---3--:R-:W-:Y:S05]  /*125a0*/  @!P1 NANOSLEEP.SYNCS 0x989680 ;  /* 0x009896800000995d */ /* 0x008fea0003900000 */
[----:B------:R-:W3:Y:S02]  /*125b0*/  @!P1 SYNCS.PHASECHK.TRANS64 P1, [R0+URZ], R3 ;  /* 0x00000003000095a7 */ /* 0x000ee400080210ff */
[----:B---3--:R-:W-:Y:S05]  /*125c0*/  @!P1 BRA `(.L_x_233) ;  /* 0xfffffffc00ec9947 */ /* 0x008fea000383ffff */
[----:B------:R-:W-:Y:S05]  /*125d0*/  BRA `(.L_x_396) ;  /* 0xffffff8c00c07947 */ /* 0x000fea000383ffff */
.L_x_238:
[----:B----4-:R-:W-:-:S04]  /*125e0*/  MOV R0, UR42 ;  /* 0x0000002a00007c02 */ /* 0x010fc80008000f00 */
[----:B------:R4:W5:Y:S03]  /*125f0*/  SYNCS.PHASECHK.TRANS64.TRYWAIT P1, [R0+URZ], R3 ;  /* 0x00000003000075a7 */ /* 0x00096600080211ff */
[----:B-----5:R-:W-:Y:S05]  /*12600*/  @!P1 NANOSLEEP.SYNCS 0x989680 ;  /* 0x009896800000995d */ /* 0x020fea0003900000 */
[----:B------:R-:W5:Y:S02]  /*12610*/  @!P1 SYNCS.PHASECHK.TRANS64 P1, [R0+URZ], R3 ;  /* 0x00000003000095a7 */ /* 0x000f6400080210ff */
[----:B-----5:R-:W-:Y:S05]  /*12620*/  @!P1 BRA `(.L_x_238) ;  /* 0xfffffffc00ec9947 */ /* 0x020fea000383ffff */
[----:B------:R-:W-:Y:S05]  /*12630*/  BRA `(.L_x_397) ;  /* 0xffffff9000987947 */ /* 0x000fea000383ffff */
.L_x_244:
[----:B-1----:R-:W-:-:S04]  /*12640*/  MOV R4, UR47 ;  /* 0x0000002f00047c02 */ /* 0x002fc80008000f00 */
[----:B------:R1:W2:Y:S03]  /*12650*/  SYNCS.PHASECHK.TRANS64.TRYWAIT P2, [R4+URZ+0x38d0], R3 ;  /* 0x0038d003040075a7 */ /* 0x0002a600080411ff */
[----:B--2---:R-:W-:Y:S05]  /*12660*/  @!P2 NANOSLEEP.SYNCS 0x989680 ;  /* 0x009896800000a95d */ /* 0x004fea0003900000 */
[----:B------:R-:W2:Y:S02]  /*12670*/  @!P2 SYNCS.PHASECHK.TRANS64 P2, [R4+URZ+0x38d0], R3 ;  /* 0x0038d0030400a5a7 */ /* 0x000ea400080410ff */
[----:B--2---:R-:W-:Y:S05]  /*12680*/  @!P2 BRA `(.L_x_244) ;  /* 0xfffffffc00eca947 */ /* 0x004fea000383ffff */
[----:B------:R-:W-:Y:S05]  /*12690*/  BRA `(.L_x_398) ;  /* 0xffffffac00947947 */ /* 0x000fea000383ffff */
.L_x_248:
[----:B--2---:R-:W-:-:S04]  /*126a0*/  MOV R3, UR59 ;  /* 0x0000003b00037c02 */ /* 0x004fc80008000f00 */
[----:B------:R2:W3:Y:S03]  /*126b0*/  SYNCS.PHASECHK.TRANS64.TRYWAIT P2, [R3+URZ], R0 ;  /* 0x00000000030075a7 */ /* 0x0004e600080411ff */
[----:B---3--:R-:W-:Y:S05]  /*126c0*/  @!P2 NANOSLEEP.SYNCS 0x989680 ;  /* 0x009896800000a95d */ /* 0x008fea0003900000 */
[----:B------:R-:W3:Y:S02]  /*126d0*/  @!P2 SYNCS.PHASECHK.TRANS64 P2, [R3+URZ], R0 ;  /* 0x000000000300a5a7 */ /* 0x000ee400080410ff */
[----:B---3--:R-:W-:Y:S05]  /*126e0*/  @!P2 BRA `(.L_x_248) ;  /* 0xfffffffc00eca947 */ /* 0x008fea000383ffff */
[----:B------:R-:W-:Y:S05]  /*126f0*/  BRA `(.L_x_399) ;  /* 0xffffffc400107947 */ /* 0x000fea000383ffff */
.L_x_253:
[----:B--2---:R-:W-:-:S04]  /*12700*/  MOV R0, UR42 ;  /* 0x0000002a00007c02 */ /* 0x004fc80008000f00 */
[----:B------:R2:W3:Y:S03]  /*12710*/  SYNCS.PHASECHK.TRANS64.TRYWAIT P1, [R0+URZ], R3 ;  /* 0x00000003000075a7 */ /* 0x0004e600080211ff */
[----:B---3--:R-:W-:Y:S05]  /*12720*/  @!P1 NANOSLEEP.SYNCS 0x989680 ;  /* 0x009896800000995d */ /* 0x008fea0003900000 */
[----:B------:R-:W3:Y:S02]  /*12730*/  @!P1 SYNCS.PHASECHK.TRANS64 P1, [R0+URZ], R3 ;  /* 0x00000003000095a7 */ /* 0x000ee400080210ff */
[----:B---3--:R-:W-:Y:S05]  /*12740*/  @!P1 BRA `(.L_x_253) ;  /* 0xfffffffc00ec9947 */ /* 0x008fea000383ffff */
[----:B------:R-:W-:Y:S05]  /*12750*/  BRA `(.L_x_400) ;  /* 0xffffffc400bc7947 */ /* 0x000fea000383ffff */
.L_x_258:
[----:B-1----:R-:W-:-:S04]  /*12760*/  MOV R0, UR59 ;  /* 0x0000003b00007c02 */ /* 0x002fc80008000f00 */
[----:B------:R1:W2:Y:S03]  /*12770*/  SYNCS.PHASECHK.TRANS64.TRYWAIT P0, [R0+URZ], R3 ;  /* 0x00000003000075a7 */ /* 0x0002a600080011ff */
[----:B--2---:R-:W-:Y:S05]  /*12780*/  @!P0 NANOSLEEP.SYNCS 0x989680 ;  /* 0x009896800000895d */ /* 0x004fea0003900000 */
[----:B------:R-:W2:Y:S02]  /*12790*/  @!P0 SYNCS.PHASECHK.TRANS64 P0, [R0+URZ], R3 ;  /* 0x00000003000085a7 */ /* 0x000ea400080010ff */
[----:B--2---:R-:W-:Y:S05]  /*127a0*/  @!P0 BRA `(.L_x_258) ;  /* 0xfffffffc00ec8947 */ /* 0x004fea000383ffff */
[----:B------:R-:W-:Y:S05]  /*127b0*/  BRA `(.L_x_401) ;  /* 0xffffffc800607947 */ /* 0x000fea000383ffff */
.L_x_262:
[----:B------:R-:W-:-:S07]  /*127c0*/  MOV R0, UR8 ;  /* 0x0000000800007c02 */ /* 0x000fce0008000f00 */
.L_x_402:
[----:B-1----:R1:W2:Y:S02]  /*127d0*/  SYNCS.PHASECHK.TRANS64.TRYWAIT P1, [R0+URZ+0x3810], R3 ;  /* 0x00381003000075a7 */ /* 0x0022a400080211ff */
[----:B--2---:R-:W-:Y:S05]  /*127e0*/  @!P1 NANOSLEEP.SYNCS 0x989680 ;  /* 0x009896800000995d */ /* 0x004fea0003900000 */
[----:B------:R-:W2:Y:S02]  /*127f0*/  @!P1 SYNCS.PHASECHK.TRANS64 P1, [R0+URZ+0x3810], R3 ;  /* 0x00381003000095a7 */ /* 0x000ea400080210ff */
[----:B--2---:R-:W-:Y:S05]  /*12800*/  @!P1 BRA `(.L_x_402) ;  /* 0xfffffffc00f09947 */ /* 0x004fea000383ffff */
[----:B------:R-:W-:Y:S05]  /*12810*/  BRA `(.L_x_403) ;  /* 0xffffffcc00707947 */ /* 0x000fea000383ffff */
.L_x_268:
[----:B-1----:R-:W-:-:S07]  /*12820*/  MOV R0, UR8 ;  /* 0x0000000800007c02 */ /* 0x002fce0008000f00 */
.L_x_404:
[----:B-1----:R1:W2:Y:S02]  /*12830*/  SYNCS.PHASECHK.TRANS64.TRYWAIT P1, [R0+URZ+0x3838], R3 ;  /* 0x00383803000075a7 */ /* 0x0022a400080211ff */
[----:B--2---:R-:W-:Y:S05]  /*12840*/  @!P1 NANOSLEEP.SYNCS 0x989680 ;  /* 0x009896800000995d */ /* 0x004fea0003900000 */
[----:B------:R-:W2:Y:S02]  /*12850*/  @!P1 SYNCS.PHASECHK.TRANS64 P1, [R0+URZ+0x3838], R3 ;  /* 0x00383803000095a7 */ /* 0x000ea400080210ff */
[----:B--2---:R-:W-:Y:S05]  /*12860*/  @!P1 BRA `(.L_x_404) ;  /* 0xfffffffc00f09947 */ /* 0x004fea000383ffff */
[----:B------:R-:W-:Y:S05]  /*12870*/  BRA `(.L_x_405) ;  /* 0xffffffcc00c47947 */ /* 0x000fea000383ffff */
.L_x_274:
[----:B-1----:R-:W-:-:S07]  /*12880*/  MOV R0, UR8 ;  /* 0x0000000800007c02 */ /* 0x002fce0008000f00 */
.L_x_406:
[----:B-1----:R1:W2:Y:S02]  /*12890*/  SYNCS.PHASECHK.TRANS64.TRYWAIT P1, [R0+URZ+0x3818], R3 ;  /* 0x00381803000075a7 */ /* 0x0022a400080211ff */
[----:B--2---:R-:W-:Y:S05]  /*128a0*/  @!P1 NANOSLEEP.SYNCS 0x989680 ;  /* 0x009896800000995d */ /* 0x004fea0003900000 */
[----:B------:R-:W2:Y:S02]  /*128b0*/  @!P1 SYNCS.PHASECHK.TRANS64 P1, [R0+URZ+0x3818], R3 ;  /* 0x00381803000095a7 */ /* 0x000ea400080210ff */
[----:B--2---:R-:W-:Y:S05]  /*128c0*/  @!P1 BRA `(.L_x_406) ;  /* 0xfffffffc00f09947 */ /* 0x004fea000383ffff */
[----:B------:R-:W-:Y:S05]  /*128d0*/  BRA `(.L_x_407) ;  /* 0xffffffd000207947 */ /* 0x000fea000383ffff */
.L_x_280:
[----:B-1----:R-:W-:-:S07]  /*128e0*/  MOV R0, UR8 ;  /* 0x0000000800007c02 */ /* 0x002fce0008000f00 */
.L_x_408:
[----:B-1----:R1:W2:Y:S02]  /*128f0*/  SYNCS.PHASECHK.TRANS64.TRYWAIT P1, [R0+URZ+0x3840], R3 ;  /* 0x00384003000075a7 */ /* 0x0022a400080211ff */
[----:B--2---:R-:W-:Y:S05]  /*12900*/  @!P1 NANOSLEEP.SYNCS 0x989680 ;  /* 0x009896800000995d */ /* 0x004fea0003900000 */
[----:B------:R-:W2:Y:S02]  /*12910*/  @!P1 SYNCS.PHASECHK.TRANS64 P1, [R0+URZ+0x3840], R3 ;  /* 0x00384003000095a7 */ /* 0x000ea400080210ff */
[----:B--2---:R-:W-:Y:S05]  /*12920*/  @!P1 BRA `(.L_x_408) ;  /* 0xfffffffc00f09947 */ /* 0x004fea000383ffff */
[----:B------:R-:W-:Y:S05]  /*12930*/  BRA `(.L_x_409) ;  /* 0xffffffd000787947 */ /* 0x000fea000383ffff */
.L_x_286:
[----:B-1----:R-:W-:-:S07]  /*12940*/  MOV R0, UR33 ;  /* 0x0000002100007c02 */ /* 0x002fce0008000f00 */
.L_x_410:
[----:B-1----:R1:W3:Y:S02]  /*12950*/  SYNCS.PHASECHK.TRANS64.TRYWAIT P1, [R0+URZ+0x3838], R3 ;  /* 0x00383803000075a7 */ /* 0x0022e400080211ff */
[----:B---3--:R-:W-:Y:S05]  /*12960*/  @!P1 NANOSLEEP.SYNCS 0x989680 ;  /* 0x009896800000995d */ /* 0x008fea0003900000 */
[----:B------:R-:W3:Y:S02]  /*12970*/  @!P1 SYNCS.PHASECHK.TRANS64 P1, [R0+URZ+0x3838], R3 ;  /* 0x00383803000095a7 */ /* 0x000ee400080210ff */
[----:B---3--:R-:W-:Y:S05]  /*12980*/  @!P1 BRA `(.L_x_410) ;  /* 0xfffffffc00f09947 */ /* 0x008fea000383ffff */
[----:B------:R-:W-:Y:S05]  /*12990*/  BRA `(.L_x_411) ;  /* 0xffffffd400187947 */ /* 0x000fea000383ffff */
.L_x_291:
[----:B-1----:R-:W-:-:S07]  /*129a0*/  MOV R0, UR17 ;  /* 0x0000001100007c02 */ /* 0x002fce0008000f00 */
.L_x_412:
[----:B-1----:R1:W2:Y:S02]  /*129b0*/  SYNCS.PHASECHK.TRANS64.TRYWAIT P1, [R0+URZ+0x3838], R3 ;  /* 0x00383803000075a7 */ /* 0x0022a400080211ff */
[----:B--2---:R-:W-:Y:S05]  /*129c0*/  @!P1 NANOSLEEP.SYNCS 0x989680 ;  /* 0x009896800000995d */ /* 0x004fea0003900000 */
[----:B------:R-:W2:Y:S02]  /*129d0*/  @!P1 SYNCS.PHASECHK.TRANS64 P1, [R0+URZ+0x3838], R3 ;  /* 0x00383803000095a7 */ /* 0x000ea400080210ff */
[----:B--2---:R-:W-:Y:S05]  /*129e0*/  @!P1 BRA `(.L_x_412) ;  /* 0xfffffffc00f09947 */ /* 0x004fea000383ffff */
[----:B------:R-:W-:Y:S05]  /*129f0*/  BRA `(.L_x_413) ;  /* 0xffffffd400747947 */ /* 0x000fea000383ffff */
.L_x_296:
[----:B-1----:R-:W-:-:S07]  /*12a00*/  MOV R0, UR25 ;  /* 0x0000001900007c02 */ /* 0x002fce0008000f00 */
.L_x_414:
[----:B-1----:R1:W2:Y:S02]  /*12a10*/  SYNCS.PHASECHK.TRANS64.TRYWAIT P1, [R0+URZ+0x3838], R3 ;  /* 0x00383803000075a7 */ /* 0x0022a400080211ff */
[----:B--2---:R-:W-:Y:S05]  /*12a20*/  @!P1 NANOSLEEP.SYNCS 0x989680 ;  /* 0x009896800000995d */ /* 0x004fea0003900000 */
[----:B------:R-:W2:Y:S02]  /*12a30*/  @!P1 SYNCS.PHASECHK.TRANS64 P1, [R0+URZ+0x3838], R3 ;  /* 0x00383803000095a7 */ /* 0x000ea400080210ff */
[----:B--2---:R-:W-:Y:S05]  /*12a40*/  @!P1 BRA `(.L_x_414) ;  /* 0xfffffffc00f09947 */ /* 0x004fea000383ffff */
[----:B------:R-:W-:Y:S05]  /*12a50*/  BRA `(.L_x_415) ;  /* 0xffffffd400d87947 */ /* 0x000fea000383ffff */
.L_x_301:
[----:B-1----:R-:W-:-:S07]  /*12a60*/  MOV R0, UR17 ;  /* 0x0000001100007c02 */ /* 0x002fce0008000f00 */
.L_x_416:
[----:B-1----:R1:W2:Y:S02]  /*12a70*/  SYNCS.PHASECHK.TRANS64.TRYWAIT P1, [R0+URZ+0x3838], R3 ;  /* 0x00383803000075a7 */ /* 0x0022a400080211ff */
[----:B--2---:R-:W-:Y:S05]  /*12a80*/  @!P1 NANOSLEEP.SYNCS 0x989680 ;  /* 0x009896800000995d */ /* 0x004fea0003900000 */
[----:B------:R-:W2:Y:S02]  /*12a90*/  @!P1 SYNCS.PHASECHK.TRANS64 P1, [R0+URZ+0x3838], R3 ;  /* 0x00383803000095a7 */ /* 0x000ea400080210ff */
[----:B--2---:R-:W-:Y:S05]  /*12aa0*/  @!P1 BRA `(.L_x_416) ;  /* 0xfffffffc00f09947 */ /* 0x004fea000383ffff */
[----:B------:R-:W-:Y:S05]  /*12ab0*/  BRA `(.L_x_417) ;  /* 0xffffffd800387947 */ /* 0x000fea000383ffff */
.L_x_306:
[----:B-1----:R-:W-:-:S07]  /*12ac0*/  MOV R0, UR17 ;  /* 0x0000001100007c02 */ /* 0x002fce0008000f00 */
.L_x_418:
[----:B-1----:R1:W2:Y:S02]  /*12ad0*/  SYNCS.PHASECHK.TRANS64.TRYWAIT P1, [R0+URZ+0x3838], R3 ;  /* 0x00383803000075a7 */ /* 0x0022a400080211ff */
[----:B--2---:R-:W-:Y:S05]  /*12ae0*/  @!P1 NANOSLEEP.SYNCS 0x989680 ;  /* 0x009896800000995d */ /* 0x004fea0003900000 */
[----:B------:R-:W2:Y:S02]  /*12af0*/  @!P1 SYNCS.PHASECHK.TRANS64 P1, [R0+URZ+0x3838], R3 ;  /* 0x00383803000095a7 */ /* 0x000ea400080210ff */
[----:B--2---:R-:W-:Y:S05]  /*12b00*/  @!P1 BRA `(.L_x_418) ;  /* 0xfffffffc00f09947 */ /* 0x004fea000383ffff */
[----:B------:R-:W-:Y:S05]  /*12b10*/  BRA `(.L_x_419) ;  /* 0xffffffd8009c7947 */ /* 0x000fea000383ffff */
.L_x_311:
[----:B-1----:R-:W-:-:S07]  /*12b20*/  MOV R0, UR17 ;  /* 0x0000001100007c02 */ /* 0x002fce0008000f00 */
.L_x_420:
[----:B-1----:R1:W2:Y:S02]  /*12b30*/  SYNCS.PHASECHK.TRANS64.TRYWAIT P1, [R0+URZ+0x3838], R3 ;  /* 0x00383803000075a7 */ /* 0x0022a400080211ff */
[----:B--2---:R-:W-:Y:S05]  /*12b40*/  @!P1 NANOSLEEP.SYNCS 0x989680 ;  /* 0x009896800000995d */ /* 0x004fea0003900000 */
[----:B------:R-:W2:Y:S02]  /*12b50*/  @!P1 SYNCS.PHASECHK.TRANS64 P1, [R0+URZ+0x3838], R3 ;  /* 0x00383803000095a7 */ /* 0x000ea400080210ff */
[----:B--2---:R-:W-:Y:S05]  /*12b60*/  @!P1 BRA `(.L_x_420) ;  /* 0xfffffffc00f09947 */ /* 0x004fea000383ffff */
[----:B------:R-:W-:Y:S05]  /*12b70*/  BRA `(.L_x_421) ;  /* 0xffffffdc00007947 */ /* 0x000fea000383ffff */
.L_x_316:
[----:B-1----:R-:W-:-:S07]  /*12b80*/  MOV R0, UR17 ;  /* 0x0000001100007c02 */ /* 0x002fce0008000f00 */
.L_x_422:
[----:B-1----:R1:W2:Y:S02]  /*12b90*/  SYNCS.PHASECHK.TRANS64.TRYWAIT P1, [R0+URZ+0x3838], R3 ;  /* 0x00383803000075a7 */ /* 0x0022a400080211ff */
[----:B--2---:R-:W-:Y:S05]  /*12ba0*/  @!P1 NANOSLEEP.SYNCS 0x989680 ;  /* 0x009896800000995d */ /* 0x004fea0003900000 */
[----:B------:R-:W2:Y:S02]  /*12bb0*/  @!P1 SYNCS.PHASECHK.TRANS64 P1, [R0+URZ+0x3838], R3 ;  /* 0x00383803000095a7 */ /* 0x000ea400080210ff */
[----:B--2---:R-:W-:Y:S05]  /*12bc0*/  @!P1 BRA `(.L_x_422) ;  /* 0xfffffffc00f09947 */ /* 0x004fea000383ffff */
[----:B------:R-:W-:Y:S05]  /*12bd0*/  BRA `(.L_x_423) ;  /* 0xffffffdc00647947 */ /* 0x000fea000383ffff */
.L_x_321:
[----:B-1----:R-:W-:-:S07]  /*12be0*/  MOV R0, UR17 ;  /* 0x0000001100007c02 */ /* 0x002fce0008000f00 */
.L_x_424:
[----:B-1----:R1:W2:Y:S02]  /*12bf0*/  SYNCS.PHASECHK.TRANS64.TRYWAIT P1, [R0+URZ+0x3838], R3 ;  /* 0x00383803000075a7 */ /* 0x0022a400080211ff */
[----:B--2---:R-:W-:Y:S05]  /*12c00*/  @!P1 NANOSLEEP.SYNCS 0x989680 ;  /* 0x009896800000995d */ /* 0x004fea0003900000 */
[----:B------:R-:W2:Y:S02]  /*12c10*/  @!P1 SYNCS.PHASECHK.TRANS64 P1, [R0+URZ+0x3838], R3 ;  /* 0x00383803000095a7 */ /* 0x000ea400080210ff */
[----:B--2---:R-:W-:Y:S05]  /*12c20*/  @!P1 BRA `(.L_x_424) ;  /* 0xfffffffc00f09947 */ /* 0x004fea000383ffff */
[----:B------:R-:W-:Y:S05]  /*12c30*/  BRA `(.L_x_425) ;  /* 0xffffffdc00c87947 */ /* 0x000fea000383ffff */
.L_x_327:
[----:B-1----:R-:W-:-:S07]  /*12c40*/  MOV R0, UR25 ;  /* 0x0000001900007c02 */ /* 0x002fce0008000f00 */
.L_x_426:
[----:B-1----:R1:W2:Y:S02]  /*12c50*/  SYNCS.PHASECHK.TRANS64.TRYWAIT P1, [R0+URZ+0x3838], R3 ;  /* 0x00383803000075a7 */ /* 0x0022a400080211ff */
[----:B--2---:R-:W-:Y:S05]  /*12c60*/  @!P1 NANOSLEEP.SYNCS 0x989680 ;  /* 0x009896800000995d */ /* 0x004fea0003900000 */
[----:B------:R-:W2:Y:S02]  /*12c70*/  @!P1 SYNCS.PHASECHK.TRANS64 P1, [R0+URZ+0x3838], R3 ;  /* 0x00383803000095a7 */ /* 0x000ea400080210ff */
[----:B--2---:R-:W-:Y:S05]  /*12c80*/  @!P1 BRA `(.L_x_426) ;  /* 0xfffffffc00f09947 */ /* 0x004fea000383ffff */
[----:B------:R-:W-:Y:S05]  /*12c90*/  BRA `(.L_x_427) ;  /* 0xffffffe000547947 */ /* 0x000fea000383ffff */
.L_x_332:
[----:B-1----:R-:W-:-:S07]  /*12ca0*/  MOV R0, UR17 ;  /* 0x0000001100007c02 */ /* 0x002fce0008000f00 */
.L_x_428:
[----:B-1----:R1:W2:Y:S02]  /*12cb0*/  SYNCS.PHASECHK.TRANS64.TRYWAIT P1, [R0+URZ+0x3838], R3 ;  /* 0x00383803000075a7 */ /* 0x0022a400080211ff */
[----:B--2---:R-:W-:Y:S05]  /*12cc0*/  @!P1 NANOSLEEP.SYNCS 0x989680 ;  /* 0x009896800000995d */ /* 0x004fea0003900000 */
[----:B------:R-:W2:Y:S02]  /*12cd0*/  @!P1 SYNCS.PHASECHK.TRANS64 P1, [R0+URZ+0x3838], R3 ;  /* 0x00383803000095a7 */ /* 0x000ea400080210ff */
[----:B--2---:R-:W-:Y:S05]  /*12ce0*/  @!P1 BRA `(.L_x_428) ;  /* 0xfffffffc00f09947 */ /* 0x004fea000383ffff */
[----:B------:R-:W-:Y:S05]  /*12cf0*/  BRA `(.L_x_429) ;  /* 0xffffffe000b47947 */ /* 0x000fea000383ffff */
.L_x_338:
[----:B------:R-:W-:-:S07]  /*12d00*/  MOV R0, UR16 ;  /* 0x0000001000007c02 */ /* 0x000fce0008000f00 */
.L_x_430:
[----:B-1----:R1:W2:Y:S02]  /*12d10*/  SYNCS.PHASECHK.TRANS64.TRYWAIT P0, [R0+URZ+0x38b0], R3 ;  /* 0x0038b003000075a7 */ /* 0x0022a400080011ff */
[----:B--2---:R-:W-:Y:S05]  /*12d20*/  @!P0 NANOSLEEP.SYNCS 0x989680 ;  /* 0x009896800000895d */ /* 0x004fea0003900000 */
[----:B------:R-:W2:Y:S02]  /*12d30*/  @!P0 SYNCS.PHASECHK.TRANS64 P0, [R0+URZ+0x38b0], R3 ;  /* 0x0038b003000085a7 */ /* 0x000ea400080010ff */
[----:B--2---:R-:W-:Y:S05]  /*12d40*/  @!P0 BRA `(.L_x_430) ;  /* 0xfffffffc00f08947 */ /* 0x004fea000383ffff */
[----:B------:R-:W-:Y:S05]  /*12d50*/  BRA `(.L_x_431) ;  /* 0xffffffe400b87947 */ /* 0x000fea000383ffff */
.L_x_340:
[----:B-1----:R-:W-:-:S07]  /*12d60*/  MOV R0, UR16 ;  /* 0x0000001000007c02 */ /* 0x002fce0008000f00 */
.L_x_432:
[----:B-1----:R1:W2:Y:S02]  /*12d70*/  SYNCS.PHASECHK.TRANS64.TRYWAIT P0, [R0+URZ+0x38b8], R3 ;  /* 0x0038b803000075a7 */ /* 0x0022a400080011ff */
[----:B--2---:R-:W-:Y:S05]  /*12d80*/  @!P0 NANOSLEEP.SYNCS 0x989680 ;  /* 0x009896800000895d */ /* 0x004fea0003900000 */
[----:B------:R-:W2:Y:S02]  /*12d90*/  @!P0 SYNCS.PHASECHK.TRANS64 P0, [R0+URZ+0x38b8], R3 ;  /* 0x0038b803000085a7 */ /* 0x000ea400080010ff */
[----:B--2---:R-:W-:Y:S05]  /*12da0*/  @!P0 BRA `(.L_x_432) ;  /* 0xfffffffc00f08947 */ /* 0x004fea000383ffff */
[----:B------:R-:W-:Y:S05]  /*12db0*/  BRA `(.L_x_433) ;  /* 0xffffffe400c87947 */ /* 0x000fea000383ffff */
        .weak           $__internal_0_$__cuda_sm10x_tcgen05_guardrail_trap_col_being_dealloced_not_returned_by_alloc
        .type           $__internal_0_$__cuda_sm10x_tcgen05_guardrail_trap_col_being_dealloced_not_returned_by_alloc,@function
        .size           $__internal_0_$__cuda_sm10x_tcgen05_guardrail_trap_col_being_dealloced_not_returned_by_alloc,($__internal_1_$__cuda_sm10x_tcgen05_guardrail_trap_phase_invalid_during_alloc - $__internal_0_$__cuda_sm10x_tcgen05_guardrail_trap_col_being_dealloced_not_returned_by_alloc)
$__internal_0_$__cuda_sm10x_tcgen05_guardrail_trap_col_being_dealloced_not_returned_by_alloc:
[----:B------:R-:W-:Y:S05]  /*12dc0*/  BPT.TRAP 0x1 ;  /* 0x000000040000795c */ /* 0x000fea0000300000 */
[----:B------:R-:W-:-:S04]  /*12dd0*/  HFMA2 R3, -RZ, RZ, 0, 0 ;  /* 0x00000000ff037431 */ /* 0x000fc800000001ff */
[----:B------:R-:W-:Y:S05]  /*12de0*/  RET.REL.NODEC R2 `(_ZN7cutlass13device_kernelINS_4fmha6kernel36Sm100FmhaFwdKernelTmaWarpspecializedIN4cute5tupleIJiiiNS5_IJNS5_IJiiEEEiEEEEEENS1_10collective38Sm100FmhaFwdMainloopTmaWarpspecializedINS_10bfloat16_tEffNS5_IJNS4_1CILi256EEENSC_ILi64EEENSC_ILi16EEEEEENS5_IJiNSC_ILi1EEES7_EEENS5_IJiSH_NS5_IJNS5_IJNSC_ILi0EEEiEEEiEEEEEESM_NS9_10CausalMaskILb1EEENS5_IJNSC_ILi2EEESH_SH_EEENSC_ILb0EEEEENS9_38Sm100FmhaFwdEpilogueTmaWarpspecializedINS_6half_tEfNS5_IJNSC_ILi128EEESF_SE_EEESI_NS5_IJSH_S7_EEESR_EENS2_23IndividualTileSchedulerENS2_41Sm100FmhaCtxKernelWarpspecializedScheduleEEEEEvNT_6ParamsE) ;  /* 0xfffffed002847950 */ /* 0x000fea0003c3ffff */
        .weak           $__internal_1_$__cuda_sm10x_tcgen05_guardrail_trap_phase_invalid_during_alloc
        .type           $__internal_1_$__cuda_sm10x_tcgen05_guardrail_trap_phase_invalid_during_alloc,@function
        .size           $__internal_1_$__cuda_sm10x_tcgen05_guardrail_trap_phase_invalid_during_alloc,($__internal_2_$__cuda_sm10x_tcgen05_guardrail_trap_unallocated_columns_being_dealloced - $__internal_1_$__cuda_sm10x_tcgen05_guardrail_trap_phase_invalid_during_alloc)
$__internal_1_$__cuda_sm10x_tcgen05_guardrail_trap_phase_invalid_during_alloc:
[----:B------:R-:W-:Y:S05]  /*12df0*/  BPT.TRAP 0x1 ;  /* 0x000000040000795c */ /* 0x000fea0000300000 */
[----:B------:R-:W-:-:S04]  /*12e00*/  MOV R3, 0x0 ;  /* 0x0000000000037802 */ /* 0x000fc80000000f00 */
[----:B------:R-:W-:Y:S05]  /*12e10*/  RET.REL.NODEC R2 `(_ZN7cutlass13device_kernelINS_4fmha6kernel36Sm100FmhaFwdKernelTmaWarpspecializedIN4cute5tupleIJiiiNS5_IJNS5_IJiiEEEiEEEEEENS1_10collective38Sm100FmhaFwdMainloopTmaWarpspecializedINS_10bfloat16_tEffNS5_IJNS4_1CILi256EEENSC_ILi64EEENSC_ILi16EEEEEENS5_IJiNSC_ILi1EEES7_EEENS5_IJiSH_NS5_IJNS5_IJNSC_ILi0EEEiEEEiEEEEEESM_NS9_10CausalMaskILb1EEENS5_IJNSC_ILi2EEESH_SH_EEENSC_ILb0EEEEENS9_38Sm100FmhaFwdEpilogueTmaWarpspecializedINS_6half_tEfNS5_IJNSC_ILi128EEESF_SE_EEESI_NS5_IJSH_S7_EEESR_EENS2_23IndividualTileSchedulerENS2_41Sm100FmhaCtxKernelWarpspecializedScheduleEEEEEvNT_6ParamsE) ;  /* 0xfffffed002787950 */ /* 0x000fea0003c3ffff */
        .weak           $__internal_2_$__cuda_sm10x_tcgen05_guardrail_trap_unallocated_columns_being_dealloced
        .type           $__internal_2_$__cuda_sm10x_tcgen05_guardrail_trap_unallocated_columns_being_dealloced,@function
        .size           $__internal_2_$__cuda_sm10x_tcgen05_guardrail_trap_unallocated_columns_being_dealloced,($__internal_3_$__cuda_sm3x_div_rn_noftz_f32_slowpath - $__internal_2_$__cuda_sm10x_tcgen05_guardrail_trap_unallocated_columns_being_dealloced)
$__internal_2_$__cuda_sm10x_tcgen05_guardrail_trap_unallocated_columns_being_dealloced:
[----:B------:R-:W-:Y:S05]  /*12e20*/  BPT.TRAP 0x1 ;  /* 0x000000040000795c */ /* 0x000fea0000300000 */
[----:B------:R-:W-:-:S04]  /*12e30*/  HFMA2 R3, -RZ, RZ, 0, 0 ;  /* 0x00000000ff037431 */ /* 0x000fc800000001ff */
[----:B------:R-:W-:Y:S05]  /*12e40*/  RET.REL.NODEC R2 `(_ZN7cutlass13device_kernelINS_4fmha6kernel36Sm100FmhaFwdKernelTmaWarpspecializedIN4cute5tupleIJiiiNS5_IJNS5_IJiiEEEiEEEEEENS1_10collective38Sm100FmhaFwdMainloopTmaWarpspecializedINS_10bfloat16_tEffNS5_IJNS4_1CILi256EEENSC_ILi64EEENSC_ILi16EEEEEENS5_IJiNSC_ILi1EEES7_EEENS5_IJiSH_NS5_IJNS5_IJNSC_ILi0EEEiEEEiEEEEEESM_NS9_10CausalMaskILb1EEENS5_IJNSC_ILi2EEESH_SH_EEENSC_ILb0EEEEENS9_38Sm100FmhaFwdEpilogueTmaWarpspecializedINS_6half_tEfNS5_IJNSC_ILi128EEESF_SE_EEESI_NS5_IJSH_S7_EEESR_EENS2_23IndividualTileSchedulerENS2_41Sm100FmhaCtxKernelWarpspecializedScheduleEEEEEvNT_6ParamsE) ;  /* 0xfffffed0026c7950 */ /* 0x000fea0003c3ffff */
        .weak           $__internal_3_$__cuda_sm3x_div_rn_noftz_f32_slowpath
        .type           $__internal_3_$__cuda_sm3x_div_rn_noftz_f32_slowpath,@function
        .size           $__internal_3_$__cuda_sm3x_div_rn_noftz_f32_slowpath,(.L_x_450 - $__internal_3_$__cuda_sm3x_div_rn_noftz_f32_slowpath)
$__internal_3_$__cuda_sm3x_div_rn_noftz_f32_slowpath:
[----:B------:R-:W-:Y:S01]  /*12e50*/  SHF.R.U32.HI R2, RZ, 0x17, R22 ;  /* 0x00000017ff027819 */ /* 0x000fe20000011616 */
[----:B------:R-:W-:Y:S01]  /*12e60*/  BSSY.RECONVERGENT B1, `(.L_x_434) ;  /* 0x0000065000017945 */ /* 0x000fe20003800200 */
[--C-:B------:R-:W-:Y:S01]  /*12e70*/  SHF.R.U32.HI R35, RZ, 0x17, R26.reuse ;  /* 0x00000017ff237819 */ /* 0x100fe2000001161a */
[----:B------:R-:W-:Y:S01]  /*12e80*/  IMAD.MOV.U32 R36, RZ, RZ, R26 ;  /* 0x000000ffff247224 */ /* 0x000fe200078e001a */
[----:B------:R-:W-:Y:S01]  /*12e90*/  LOP3.LUT R2, R2, 0xff, RZ, 0xc0, !PT ;  /* 0x000000ff02027812 */ /* 0x000fe200078ec0ff */
[----:B------:R-:W-:Y:S01]  /*12ea0*/  IMAD.MOV.U32 R3, RZ, RZ, R22 ;  /* 0x000000ffff037224 */ /* 0x000fe200078e0016 */
[----:B------:R-:W-:-:S03]  /*12eb0*/  LOP3.LUT R35, R35, 0xff, RZ, 0xc0, !PT ;  /* 0x000000ff23237812 */ /* 0x000fc600078ec0ff */
[----:B------:R-:W-:Y:S02]  /*12ec0*/  VIADD R0, R2, 0xffffffff ;  /* 0xffffffff02007836 */ /* 0x000fe40000000000 */
[----:B------:R-:W-:-:S03]  /*12ed0*/  VIADD R21, R35, 0xffffffff ;  /* 0xffffffff23157836 */ /* 0x000fc60000000000 */
[----:B------:R-:W-:-:S04]  /*12ee0*/  ISETP.GT.U32.AND P0, PT, R0, 0xfd, PT ;  /* 0x000000fd0000780c */ /* 0x000fc80003f04070 */
[----:B------:R-:W-:-:S13]  /*12ef0*/  ISETP.GT.U32.OR P0, PT, R21, 0xfd, P0 ;  /* 0x000000fd1500780c */ /* 0x000fda0000704470 */
[----:B------:R-:W-:Y:S01]  /*12f00*/  @!P0 IMAD.MOV.U32 R34, RZ, RZ, RZ ;  /* 0x000000ffff228224 */ /* 0x000fe200078e00ff */
[----:B------:R-:W-:Y:S06]  /*12f10*/  @!P0 BRA `(.L_x_435) ;  /* 0x00000000005c8947 */ /* 0x000fec0003800000 */
[----:B------:R-:W-:Y:S02]  /*12f20*/  FSETP.GTU.FTZ.AND P2, PT, |R26|, +INF , PT ;  /* 0x7f8000001a00780b */ /* 0x000fe40003f5c200 */
[----:B------:R-:W-:-:S04]  /*12f30*/  FSETP.GTU.FTZ.AND P0, PT, |R22|, +INF , PT ;  /* 0x7f8000001600780b */ /* 0x000fc80003f1c200 */
[----:B------:R-:W-:-:S13]  /*12f40*/  PLOP3.LUT P0, PT, P2, P0, PT, 0xf8, 0x8f ;  /* 0x00000000008f781c */ /* 0x000fda0001701f70 */
[----:B------:R-:W-:Y:S05]  /*12f50*/  @P0 BRA `(.L_x_436) ;  /* 0x0000000400500947 */ /* 0x000fea0003800000 */
[----:B------:R-:W-:-:S13]  /*12f60*/  LOP3.LUT P0, RZ, R3, 0x7fffffff, R36, 0xc8, !PT ;  /* 0x7fffffff03ff7812 */ /* 0x000fda000780c824 */
[----:B------:R-:W-:Y:S05]  /*12f70*/  @!P0 BRA `(.L_x_437) ;  /* 0x0000000400408947 */ /* 0x000fea0003800000 */
[----:B------:R-:W-:Y:S02]  /*12f80*/  FSETP.NEU.FTZ.AND P0, PT, |R26|, +INF , PT ;  /* 0x7f8000001a00780b */ /* 0x000fe40003f1d200 */
[----:B------:R-:W-:Y:S02]  /*12f90*/  FSETP.NEU.FTZ.AND P2, PT, |R22|, +INF , PT ;  /* 0x7f8000001600780b */ /* 0x000fe40003f5d200 */
[----:B------:R-:W-:-:S11]  /*12fa0*/  FSETP.NEU.FTZ.AND P3, PT, |R26|, +INF , PT ;  /* 0x7f8000001a00780b */ /* 0x000fd60003f7d200 */
[----:B------:R-:W-:Y:S05]  /*12fb0*/  @!P2 BRA !P0, `(.L_x_437) ;  /* 0x000000040030a947 */ /* 0x000fea0004000000 */
[----:B------:R-:W-:-:S04]  /*12fc0*/  LOP3.LUT P0, RZ, R36, 0x7fffffff, RZ, 0xc0, !PT ;  /* 0x7fffffff24ff7812 */ /* 0x000fc8000780c0ff */
[----:B------:R-:W-:-:S13]  /*12fd0*/  PLOP3.LUT P0, PT, P2, P0, PT, 0x2f, 0xf2 ;  /* 0x0000000000f2781c */ /* 0x000fda0001700577 */
[----:B------:R-:W-:Y:S05]  /*12fe0*/  @P0 BRA `(.L_x_438) ;  /* 0x00000004001c0947 */ /* 0x000fea0003800000 */
[----:B------:R-:W-:-:S04]  /*12ff0*/  LOP3.LUT P0, RZ, R3, 0x7fffffff, RZ, 0xc0, !PT ;  /* 0x7fffffff03ff7812 */ /* 0x000fc8000780c0ff */
[----:B------:R-:W-:-:S13]  /*13000*/  PLOP3.LUT P0, PT, P3, P0, PT, 0x2f, 0xf2 ;  /* 0x0000000000f2781c */ /* 0x000fda0001f00577 */
[----:B------:R-:W-:Y:S05]  /*13010*/  @P0 BRA `(.L_x_439) ;  /* 0x0000000400040947 */ /* 0x000fea0003800000 */
[----:B------:R-:W-:Y:S02]  /*13020*/  ISETP.GE.AND P2, PT, R21, RZ, PT ;  /* 0x000000ff1500720c */ /* 0x000fe40003f46270 */
[----:B------:R-:W-:-:S11]  /*13030*/  ISETP.GE.AND P0, PT, R0, RZ, PT ;  /* 0x000000ff0000720c */ /* 0x000fd60003f06270 */
[----:B------:R-:W-:Y:S01]  /*13040*/  @P2 MOV R34, RZ ;  /* 0x000000ff00222202 */ /* 0x000fe20000000f00 */
[----:B------:R-:W-:Y:S01]  /*13050*/  @!P2 FFMA R36, R26, 1.84467440737095516160e+19, RZ ;  /* 0x5f8000001a24a823 */ /* 0x000fe200000000ff */
[----:B------:R-:W-:Y:S01]  /*13060*/  @!P2 MOV R34, 0xffffffc0 ;  /* 0xffffffc00022a802 */ /* 0x000fe20000000f00 */
[----:B------:R-:W-:-:S03]  /*13070*/  @!P0 FFMA R3, R22, 1.84467440737095516160e+19, RZ ;  /* 0x5f80000016038823 */ /* 0x000fc600000000ff */
[----:B------:R-:W-:-:S07]  /*13080*/  @!P0 IADD3 R34, PT, PT, R34, 0x40, RZ ;  /* 0x0000004022228810 */ /* 0x000fce0007ffe0ff */
.L_x_435:
[----:B------:R-:W-:Y:S01]  /*13090*/  LEA R0, R2, 0xc0800000, 0x17 ;  /* 0xc080000002007811 */ /* 0x000fe200078eb8ff */
[----:B------:R-:W-:Y:S01]  /*130a0*/  BSSY.RECONVERGENT B0, `(.L_x_440) ;  /* 0x0000036000007945 */ /* 0x000fe20003800200 */
[----:B------:R-:W-:Y:S02]  /*130b0*/  IADD3 R35, PT, PT, R35, -0x7f, RZ ;  /* 0xffffff8123237810 */ /* 0x000fe40007ffe0ff */
[----:B------:R-:W-:-:S03]  /*130c0*/  IADD3 R37, PT, PT, -R0, R3, RZ ;  /* 0x0000000300257210 */ /* 0x000fc60007ffe1ff */
[----:B------:R-:W-:Y:S01]  /*130d0*/  IMAD R33, R35, -0x800000, R36 ;  /* 0xff80000023217824 */ /* 0x000fe200078e0224 */
[----:B------:R-:W1:Y:S01]  /*130e0*/  MUFU.RCP R3, R37 ;  /* 0x0000002500037308 */ /* 0x000e620000001000 */
[----:B------:R-:W-:Y:S01]  /*130f0*/  FADD.FTZ R32, -R37, -RZ ;  /* 0x800000ff25207221 */ /* 0x000fe20000010100 */
[----:B------:R-:W-:-:S04]  /*13100*/  IADD3 R35, PT, PT, R35, 0x7f, -R2 ;  /* 0x0000007f23237810 */ /* 0x000fc80007ffe802 */
[----:B------:R-:W-:Y:S01]  /*13110*/  IADD3 R34, PT, PT, R35, R34, RZ ;  /* 0x0000002223227210 */ /* 0x000fe20007ffe0ff */
[----:B-1----:R-:W-:-:S04]  /*13120*/  FFMA R0, R3, R32, 1 ;  /* 0x3f80000003007423 */ /* 0x002fc80000000020 */
[----:B------:R-:W-:-:S04]  /*13130*/  FFMA R0, R3, R0, R3 ;  /* 0x0000000003007223 */ /* 0x000fc80000000003 */
[----:B------:R-:W-:-:S04]  /*13140*/  FFMA R21, R33, R0, RZ ;  /* 0x0000000021157223 */ /* 0x000fc800000000ff */
[----:B------:R-:W-:-:S04]  /*13150*/  FFMA R3, R32, R21, R33 ;  /* 0x0000001520037223 */ /* 0x000fc80000000021 */
[----:B------:R-:W-:-:S04]  /*13160*/  FFMA R3, R0, R3, R21 ;  /* 0x0000000300037223 */ /* 0x000fc80000000015 */
[----:B------:R-:W-:-:S04]  /*13170*/  FFMA R32, R32, R3, R33 ;  /* 0x0000000320207223 */ /* 0x000fc80000000021 */
[----:B------:R-:W-:-:S05]  /*13180*/  FFMA R21, R0, R32, R3 ;  /* 0x0000002000157223 */ /* 0x000fca0000000003 */
[----:B------:R-:W-:-:S04]  /*13190*/  SHF.R.U32.HI R2, RZ, 0x17, R21 ;  /* 0x00000017ff027819 */ /* 0x000fc80000011615 */
[----:B------:R-:W-:-:S04]  /*131a0*/  LOP3.LUT R33, R2, 0xff, RZ, 0xc0, !PT ;  /* 0x000000ff02217812 */ /* 0x000fc800078ec0ff */
[----:B------:R-:W-:-:S04]  /*131b0*/  IADD3 R2, PT, PT, R33, R34, RZ ;  /* 0x0000002221027210 */ /* 0x000fc80007ffe0ff */
[----:B------:R-:W-:-:S04]  /*131c0*/  IADD3 R33, PT, PT, R2, -0x1, RZ ;  /* 0xffffffff02217810 */ /* 0x000fc80007ffe0ff */
[----:B------:R-:W-:-:S13]  /*131d0*/  ISETP.GE.U32.AND P0, PT, R33, 0xfe, PT ;  /* 0x000000fe2100780c */ /* 0x000fda0003f06070 */
[----:B------:R-:W-:Y:S05]  /*131e0*/  @!P0 BRA `(.L_x_441) ;  /* 0x0000000000808947 */ /* 0x000fea0003800000 */
[----:B------:R-:W-:-:S13]  /*131f0*/  ISETP.GT.AND P0, PT, R2, 0xfe, PT ;  /* 0x000000fe0200780c */ /* 0x000fda0003f04270 */
[----:B------:R-:W-:Y:S05]  /*13200*/  @P0 BRA `(.L_x_442) ;  /* 0x00000000006c0947 */ /* 0x000fea0003800000 */
[----:B------:R-:W-:-:S13]  /*13210*/  ISETP.GE.AND P0, PT, R2, 0x1, PT ;  /* 0x000000010200780c */ /* 0x000fda0003f06270 */
[----:B------:R-:W-:Y:S05]  /*13220*/  @P0 BRA `(.L_x_443) ;  /* 0x0000000000740947 */ /* 0x000fea0003800000 */
[----:B------:R-:W-:Y:S02]  /*13230*/  ISETP.GE.AND P0, PT, R2, -0x18, PT ;  /* 0xffffffe80200780c */ /* 0x000fe40003f06270 */
[----:B------:R-:W-:-:S11]  /*13240*/  LOP3.LUT R21, R21, 0x80000000, RZ, 0xc0, !PT ;  /* 0x8000000015157812 */ /* 0x000fd600078ec0ff */
[----:B------:R-:W-:Y:S05]  /*13250*/  @!P0 BRA `(.L_x_443) ;  /* 0x0000000000688947 */ /* 0x000fea0003800000 */
[CCC-:B------:R-:W-:Y:S01]  /*13260*/  FFMA.RZ R33, R0.reuse, R32.reuse, R3.reuse ;  /* 0x0000002000217223 */ /* 0x1c0fe2000000c003 */
[CCC-:B------:R-:W-:Y:S01]  /*13270*/  FFMA.RP R34, R0.reuse, R32.reuse, R3.reuse ;  /* 0x0000002000227223 */ /* 0x1c0fe20000008003 */
[----:B------:R-:W-:Y:S01]  /*13280*/  FFMA.RM R3, R0, R32, R3 ;  /* 0x0000002000037223 */ /* 0x000fe20000004003 */
[C---:B------:R-:W-:Y:S01]  /*13290*/  VIADD R0, R2.reuse, 0x20 ;  /* 0x0000002002007836 */ /* 0x040fe20000000000 */
[C---:B------:R-:W-:Y:S02]  /*132a0*/  ISETP.NE.AND P0, PT, R2.reuse, RZ, PT ;  /* 0x000000ff0200720c */ /* 0x040fe40003f05270 */
[----:B------:R-:W-:Y:S02]  /*132b0*/  LOP3.LUT R33, R33, 0x7fffff, RZ, 0xc0, !PT ;  /* 0x007fffff21217812 */ /* 0x000fe400078ec0ff */
[----:B------:R-:W-:Y:S01]  /*132c0*/  ISETP.NE.AND P2, PT, R2, RZ, PT ;  /* 0x000000ff0200720c */ /* 0x000fe20003f45270 */
[----:B------:R-:W-:Y:S01]  /*132d0*/  IMAD.MOV R2, RZ, RZ, -R2 ;  /* 0x000000ffff027224 */ /* 0x000fe200078e0a02 */
[----:B------:R-:W-:-:S02]  /*132e0*/  LOP3.LUT R33, R33, 0x800000, RZ, 0xfc, !PT ;  /* 0x0080000021217812 */ /* 0x000fc400078efcff */
[----:B------:R-:W-:Y:S02]  /*132f0*/  FSETP.NEU.FTZ.AND P3, PT, R34, R3, PT ;  /* 0x000000032200720b */ /* 0x000fe40003f7d000 */
[----:B------:R-:W-:Y:S02]  /*13300*/  SHF.L.U32 R0, R33, R0, RZ ;  /* 0x0000000021007219 */ /* 0x000fe400000006ff */
[----:B------:R-:W-:Y:S02]  /*13310*/  SEL R2, R2, RZ, P0 ;  /* 0x000000ff02027207 */ /* 0x000fe40000000000 */
[----:B------:R-:W-:Y:S02]  /*13320*/  ISETP.NE.AND P2, PT, R0, RZ, P2 ;  /* 0x000000ff0000720c */ /* 0x000fe40001745270 */
[----:B------:R-:W-:Y:S02]  /*13330*/  SHF.R.U32.HI R33, RZ, R2, R33 ;  /* 0x00000002ff217219 */ /* 0x000fe40000011621 */
[----:B------:R-:W-:-:S02]  /*13340*/  PLOP3.LUT P2, PT, P3, P2, PT, 0xf8, 0x8f ;  /* 0x00000000008f781c */ /* 0x000fc40001f45f70 */
[----:B------:R-:W-:Y:S02]  /*13350*/  SHF.R.U32.HI R2, RZ, 0x1, R33 ;  /* 0x00000001ff027819 */ /* 0x000fe40000011621 */
[----:B------:R-:W-:-:S04]  /*13360*/  SEL R3, RZ, 0x1, !P2 ;  /* 0x00000001ff037807 */ /* 0x000fc80005000000 */
[----:B------:R-:W-:-:S04]  /*13370*/  LOP3.LUT R0, R3, 0x1, R2, 0xf8, !PT ;  /* 0x0000000103007812 */ /* 0x000fc800078ef802 */
[----:B------:R-:W-:-:S05]  /*13380*/  LOP3.LUT R33, R0, R33, RZ, 0xc0, !PT ;  /* 0x0000002100217212 */ /* 0x000fca00078ec0ff */
[----:B------:R-:W-:-:S05]  /*13390*/  IMAD.IADD R2, R2, 0x1, R33 ;  /* 0x0000000102027824 */ /* 0x000fca00078e0221 */
[----:B------:R-:W-:Y:S01]  /*133a0*/  LOP3.LUT R21, R2, R21, RZ, 0xfc, !PT ;  /* 0x0000001502157212 */ /* 0x000fe200078efcff */
[----:B------:R-:W-:Y:S05]  /*133b0*/  BRA `(.L_x_443) ;  /* 0x0000000000107947 */ /* 0x000fea0003800000 */
.L_x_442:
[----:B------:R-:W-:-:S04]  /*133c0*/  LOP3.LUT R21, R21, 0x80000000, RZ, 0xc0, !PT ;  /* 0x8000000015157812 */ /* 0x000fc800078ec0ff */
[----:B------:R-:W-:Y:S01]  /*133d0*/  LOP3.LUT R21, R21, 0x7f800000, RZ, 0xfc, !PT ;  /* 0x7f80000015157812 */ /* 0x000fe200078efcff */
[----:B------:R-:W-:Y:S05]  /*133e0*/  BRA `(.L_x_443) ;  /* 0x0000000000047947 */ /* 0x000fea0003800000 */
.L_x_441:
[----:B------:R-:W-:Y:S02]  /*133f0*/  LEA R21, R34, R21, 0x17 ;  /* 0x0000001522157211 */ /* 0x000fe400078eb8ff */
.L_x_443:
[----:B------:R-:W-:Y:S05]  /*13400*/  BSYNC.RECONVERGENT B0 ;  /* 0x0000000000007941 */ /* 0x000fea0003800200 */
.L_x_440:
[----:B------:R-:W-:Y:S01]  /*13410*/  MOV R0, R21 ;  /* 0x0000001500007202 */ /* 0x000fe20000000f00 */
[----:B------:R-:W-:Y:S05]  /*13420*/  BRA `(.L_x_444) ;  /* 0x0000000000207947 */ /* 0x000fea0003800000 */
.L_x_439:
[----:B------:R-:W-:-:S04]  /*13430*/  LOP3.LUT R3, R3, 0x80000000, R36, 0x48, !PT ;  /* 0x8000000003037812 */ /* 0x000fc800078e4824 */
[----:B------:R-:W-:Y:S01]  /*13440*/  LOP3.LUT R0, R3, 0x7f800000, RZ, 0xfc, !PT ;  /* 0x7f80000003007812 */ /* 0x000fe200078efcff */
[----:B------:R-:W-:Y:S05]  /*13450*/  BRA `(.L_x_444) ;  /* 0x0000000000147947 */ /* 0x000fea0003800000 */
.L_x_438:
[----:B------:R-:W-:Y:S01]  /*13460*/  LOP3.LUT R0, R3, 0x80000000, R36, 0x48, !PT ;  /* 0x8000000003007812 */ /* 0x000fe200078e4824 */
[----:B------:R-:W-:Y:S05]  /*13470*/  BRA `(.L_x_444) ;  /* 0x00000000000c7947 */ /* 0x000fea0003800000 */
.L_x_437:
[----:B------:R-:W1:Y:S01]  /*13480*/  MUFU.RSQ R0, -QNAN ;  /* 0xffc0000000007908 */ /* 0x000e620000001400 */
[----:B------:R-:W-:Y:S05]  /*13490*/  BRA `(.L_x_444) ;  /* 0x0000000000047947 */ /* 0x000fea0003800000 */
.L_x_436:
[----:B------:R-:W-:-:S07]  /*134a0*/  FADD.FTZ R0, R26, R22 ;  /* 0x000000161a007221 */ /* 0x000fce0000010000 */
.L_x_444:
[----:B------:R-:W-:Y:S05]  /*134b0*/  BSYNC.RECONVERGENT B1 ;  /* 0x0000000000017941 */ /* 0x000fea0003800200 */
.L_x_434:
[----:B------:R-:W-:-:S04]  /*134c0*/  HFMA2 R21, -RZ, RZ, 0, 0 ;  /* 0x00000000ff157431 */ /* 0x000fc800000001ff */
[----:B-1----:R-:W-:Y:S05]  /*134d0*/  RET.REL.NODEC R20 `(_ZN7cutlass13device_kernelINS_4fmha6kernel36Sm100FmhaFwdKernelTmaWarpspecializedIN4cute5tupleIJiiiNS5_IJNS5_IJiiEEEiEEEEEENS1_10collective38Sm100FmhaFwdMainloopTmaWarpspecializedINS_10bfloat16_tEffNS5_IJNS4_1CILi256EEENSC_ILi64EEENSC_ILi16EEEEEENS5_IJiNSC_ILi1EEES7_EEENS5_IJiSH_NS5_IJNS5_IJNSC_ILi0EEEiEEEiEEEEEESM_NS9_10CausalMaskILb1EEENS5_IJNSC_ILi2EEESH_SH_EEENSC_ILb0EEEEENS9_38Sm100FmhaFwdEpilogueTmaWarpspecializedINS_6half_tEfNS5_IJNSC_ILi128EEESF_SE_EEESI_NS5_IJSH_S7_EEESR_EENS2_23IndividualTileSchedulerENS2_41Sm100FmhaCtxKernelWarpspecializedScheduleEEEEEvNT_6ParamsE) ;  /* 0xfffffec814c87950 */ /* 0x002fea0003c3ffff */
.L_x_445:
[----:B------:R-:W-:-:S00]  /*134e0*/  BRA `(.L_x_445) ;  /* 0xfffffffc00fc7947 */ /* 0x000fc0000383ffff */
[----:B------:R-:W-:-:S00]  /*134f0*/  NOP ;  /* 0x0000000000007918 */ /* 0x000fc00000000000 */
        /* <DEDUP_REMOVED lines=8> */
.L_x_450:


//--------------------- .nv.global.init           --------------------------
	.section	.nv.global.init,"aw",@progbits
.nv.global.init:
	.type		$str$23,@object
	.size		$str$23,($str$37 - $str$23)
$str$23:
        /*0000*/ 	.byte	0x0a, 0x00
	.type		$str$37,@object
	.size		$str$37,($str$32 - $str$37)
$str$37:
        /*0002*/ 	.byte	0x3a, 0x00
	.type		$str$32,@object
	.size		$str$32,($str$29 - $str$32)
$str$32:
        /*0004*/ 	.byte	0x5f, 0x00
	.type		$str$29,@object
	.size		$str$29,($str$28 - $str$29)
$str$29:
        /*0006*/ 	.byte	0x25, 0x64, 0x00
	.type		$str$28,@object
	.size		$str$28,($str$30 - $str$28)
$str$28:
        /*0009*/ 	.byte	0x25, 0x63, 0x00
	.type		$str$30,@object
	.size		$str$30,($str$31 - $str$30)
$str$30:
        /*000c*/ 	.byte	0x25, 0x73, 0x00
	.type		$str$31,@object
	.size		$str$31,($str$35 - $str$31)
$str$31:
        /*000f*/ 	.byte	0x20, 0x6f, 0x20, 0x00
	.type		$str$35,@object
	.size		$str$35,($str$22 - $str$35)
$str$35:
        /*0013*/ 	.byte	0x70, 0x74, 0x72, 0x5b, 0x00
	.type		$str$22,@object
	.size		$str$22,($str$34 - $str$22)
$str$22:
        /*0018*/ 	.byte	0x73, 0x4f, 0x3a, 0x20, 0x00
	.type		$str$34,@object
	.size		$str$34,($str$36 - $str$34)
$str$34:
        /*001d*/ 	.byte	0x73, 0x6d, 0x65, 0x6d, 0x5f, 0x00
	.type		$str$36,@object
	.size		$str$36,($str$33 - $str$36)
$str$36:
        /*0023*/ 	.byte	0x62, 0x5d, 0x28, 0x25, 0x70, 0x29, 0x00
	.type		$str$33,@object
	.size		$str$33,($str$27 - $str$33)
$str$33:
        /*002a*/ 	.byte	0x53, 0x77, 0x3c, 0x25, 0x64, 0x2c, 0x25, 0x64, 0x2c, 0x25, 0x64, 0x3e, 0x00
	.type		$str$27,@object
	.size		$str$27,($str$26 - $str$27)
$str$27:
        /*0037*/ 	.byte	0x2f, 0x74, 0x6d, 0x70, 0x2f, 0x63, 0x75, 0x74, 0x6c, 0x61, 0x73, 0x73, 0x5f, 0x73, 0x77, 0x65
        /*0047*/ 	.byte	0x65, 0x70, 0x5f, 0x73, 0x72, 0x63, 0x2f, 0x69, 0x6e, 0x63, 0x6c, 0x75, 0x64, 0x65, 0x2f, 0x63
        /*0057*/ 	.byte	0x75, 0x74, 0x65, 0x2f, 0x61, 0x74, 0x6f, 0x6d, 0x2f, 0x63, 0x6f, 0x70, 0x79, 0x5f, 0x74, 0x72
        /*0067*/ 	.byte	0x61, 0x69, 0x74, 0x73, 0x5f, 0x73, 0x6d, 0x31, 0x30, 0x30, 0x2e, 0x68, 0x70, 0x70, 0x00
	.type		$str$26,@object
	.size		$str$26,(__unnamed_4 - $str$26)
$str$26:
        /*0076*/ 	.byte	0x28, 0x28, 0x75, 0x69, 0x6e, 0x74, 0x33, 0x32, 0x5f, 0x74, 0x28, 0x74, 0x68, 0x72, 0x65, 0x61
        /*0086*/ 	.byte	0x64, 0x49, 0x64, 0x78, 0x2e, 0x78, 0x29, 0x20, 0x2f, 0x20, 0x33, 0x32, 0x29, 0x20, 0x25, 0x20
        /*0096*/ 	.byte	0x34, 0x29, 0x20, 0x3d, 0x3d, 0x20, 0x28, 0x28, 0x28, 0x74, 0x6d, 0x65, 0x6d, 0x5f, 0x61, 0x64
        /*00a6*/ 	.byte	0x64, 0x72, 0x20, 0x3e, 0x3e, 0x20, 0x31, 0x36, 0x29, 0x20, 0x2f, 0x20, 0x33, 0x32, 0x29, 0x20
        /*00b6*/ 	.byte	0x25, 0x20, 0x34, 0x29, 0x00
	.type		__unnamed_4,@object
	.size		__unnamed_4,(__unnamed_1 - __unnamed_4)
__unnamed_4:
        /*00bb*/ 	.byte	0x63, 0x6f, 0x6e, 0x73, 0x74, 0x65, 0x78, 0x70, 0x72, 0x20, 0x76, 0x6f, 0x69, 0x64, 0x20, 0x63
        /* <DEDUP_REMOVED lines=36> */
        /*030b*/ 	.byte	0x30, 0x3e, 0x3e, 0x3e, 0x3e, 0x5d, 0x00
	.type		__unnamed_1,@object
	.size		__unnamed_1,(__unnamed_5 - __unnamed_1)
__unnamed_1:
        /* <DEDUP_REMOVED lines=37> */
        /*0562*/ 	.byte	0x3a, 0x43, 0x3c, 0x30, 0x3e, 0x3e, 0x3e, 0x3e, 0x5d, 0x00
	.type		__unnamed_5,@object
	.size		__unnamed_5,(__unnamed_6 - __unnamed_5)
__unnamed_5:
        /* <DEDUP_REMOVED lines=38> */
	.type		__unnamed_6,@object
	.size		__unnamed_6,(__unnamed_7 - __unnamed_6)
__unnamed_6:
        /* <DEDUP_REMOVED lines=37> */
        /*0a16*/ 	.byte	0x74, 0x65, 0x3a, 0x3a, 0x43, 0x3c, 0x30, 0x3e, 0x3e, 0x3e, 0x3e, 0x5d, 0x00
	.type		__unnamed_7,@object
	.size		__unnamed_7,(__unnamed_2 - __unnamed_7)
__unnamed_7:
        /* <DEDUP_REMOVED lines=37> */
        /*0c73*/ 	.byte	0x63, 0x75, 0x74, 0x65, 0x3a, 0x3a, 0x43, 0x3c, 0x30, 0x3e, 0x3e, 0x3e, 0x3e, 0x5d, 0x00
	.type		__unnamed_2,@object
	.size		__unnamed_2,(__unnamed_3 - __unnamed_2)
__unnamed_2:
        /* <DEDUP_REMOVED lines=38> */
	.type		__unnamed_3,@object
	.size		__unnamed_3,(.L_3 - __unnamed_3)
__unnamed_3:
        /* <DEDUP_REMOVED lines=38> */
        /*1142*/ 	.byte	0x3e, 0x3e, 0x5d, 0x00
.L_3:


//--------------------- .nv.shared._ZN7cutlass13device_kernelINS_4fmha6kernel36Sm100FmhaFwdKernelTmaWarpspecializedIN4cute5tupleIJiiiNS5_IJNS5_IJiiEEEiEEEEEENS1_10collective38Sm100FmhaFwdMainloopTmaWarpspecializedINS_10bfloat16_tEffNS5_IJNS4_1CILi256EEENSC_ILi64EEENSC_ILi16EEEEEENS5_IJiNSC_ILi1EEES7_EEENS5_IJiSH_NS5_IJNS5_IJNSC_ILi0EEEiEEEiEEEEEESM_NS9_10CausalMaskILb1EEENS5_IJNSC_ILi2EEESH_SH_EEENSC_ILb0EEEEENS9_38Sm100FmhaFwdEpilogueTmaWarpspecializedINS_6half_tEfNS5_IJNSC_ILi128EEESF_SE_EEESI_NS5_IJSH_S7_EEESR_EENS2_23IndividualTileSchedulerENS2_41Sm100FmhaCtxKernelWarpspecializedScheduleEEEEEvNT_6ParamsE --------------------------
	.section	.nv.shared._ZN7cutlass13device_kernelINS_4fmha6kernel36Sm100FmhaFwdKernelTmaWarpspecializedIN4cute5tupleIJiiiNS5_IJNS5_IJiiEEEiEEEEEENS1_10collective38Sm100FmhaFwdMainloopTmaWarpspecializedINS_10bfloat16_tEffNS5_IJNS4_1CILi256EEENSC_ILi64EEENSC_ILi16EEEEEENS5_IJiNSC_ILi1EEES7_EEENS5_IJiSH_NS5_IJNS5_IJNSC_ILi0EEEiEEEiEEEEEESM_NS9_10CausalMaskILb1EEENS5_IJNSC_ILi2EEESH_SH_EEENSC_ILb0EEEEENS9_38Sm100FmhaFwdEpilogueTmaWarpspecializedINS_6half_tEfNS5_IJNSC_ILi128EEESF_SE_EEESI_NS5_IJSH_S7_EEESR_EENS2_23IndividualTileSchedulerENS2_41Sm100FmhaCtxKernelWarpspecializedScheduleEEEEEvNT_6ParamsE,"aw",@nobits
	.sectionflags	@""
	.align	16
	.zero		1024


//--------------------- .nv.shared.reserved.0     --------------------------
	.section	.nv.shared.reserved.0,"aw",@nobits
	.weak		__nv_reservedSMEM_offset_0_alias
	.size		__nv_reservedSMEM_offset_0_alias, 0, 64
	.other		__nv_reservedSMEM_offset_0_alias,@"STO_CUDA_RESERVED_SHARED STV_DEFAULT"
__nv_reservedSMEM_offset_0_alias:
	.zero		0
.nv.shared.reserved.0:
	.zero		64
	.weak		__nv_reservedSMEM_tcgen05_partition
	.type		__nv_reservedSMEM_tcgen05_partition,@object
	.size		__nv_reservedSMEM_tcgen05_partition,(.L_0 - __nv_reservedSMEM_tcgen05_partition)
__nv_reservedSMEM_tcgen05_partition:
	.zero		32
.L_0:


//--------------------- .nv.global                --------------------------
	.section	.nv.global,"aw",@nobits
.nv.global:
	.type		_ZN39_INTERNAL_1d7df917_4_k_cu_d9ac3381_32074cute1_E,@object
	.size		_ZN39_INTERNAL_1d7df917_4_k_cu_d9ac3381_32074cute1_E,(_ZN39_INTERNAL_1d7df917_4_k_cu_d9ac3381_32074cuda3std3__45__cpo6cbeginE - _ZN39_INTERNAL_1d7df917_4_k_cu_d9ac3381_32074cute1_E)
_ZN39_INTERNAL_1d7df917_4_k_cu_d9ac3381_32074cute1_E:
	.zero		1
	.type		_ZN39_INTERNAL_1d7df917_4_k_cu_d9ac3381_32074cuda3std3__45__cpo6cbeginE,@object
	.size		_ZN39_INTERNAL_1d7df917_4_k_cu_d9ac3381_32074cuda3std3__45__cpo6cbeginE,(_ZN39_INTERNAL_1d7df917_4_k_cu_d9ac3381_32074cuda3std3__48in_placeE - _ZN39_INTERNAL_1d7df917_4_k_cu_d9ac3381_32074cuda3std3__45__cpo6cbeginE)
_ZN39_INTERNAL_1d7df917_4_k_cu_d9ac3381_32074cuda3std3__45__cpo6cbeginE:
	.zero		1
	.type		_ZN39_INTERNAL_1d7df917_4_k_cu_d9ac3381_32074cuda3std3__48in_placeE,@object
	.size		_ZN39_INTERNAL_1d7df917_4_k_cu_d9ac3381_32074cuda3std3__48in_placeE,(_ZN39_INTERNAL_1d7df917_4_k_cu_d9ac3381_32074cuda3std6ranges3__45__cpo9iter_moveE - _ZN39_INTERNAL_1d7df917_4_k_cu_d9ac3381_32074cuda3std3__48in_placeE)
_ZN39_INTERNAL_1d7df917_4_k_cu_d9ac3381_32074cuda3std3__48in_placeE:
	.zero		1
	.type		_ZN39_INTERNAL_1d7df917_4_k_cu_d9ac3381_32074cuda3std6ranges3__45__cpo9iter_moveE,@object
	.size		_ZN39_INTERNAL_1d7df917_4_k_cu_d9ac3381_32074cuda3std6ranges3__45__cpo9iter_moveE,(_ZN39_INTERNAL_1d7df917_4_k_cu_d9ac3381_32074cuda3std3__45__cpo5beginE - _ZN39_INTERNAL_1d7df917_4_k_cu_d9ac3381_32074cuda3std6ranges3__45__cpo9iter_moveE)
_ZN39_INTERNAL_1d7df917_4_k_cu_d9ac3381_32074cuda3std6ranges3__45__cpo9iter_moveE:
	.zero		1
	.type		_ZN39_INTERNAL_1d7df917_4_k_cu_d9ac3381_32074cuda3std3__45__cpo5beginE,@object
	.size		_ZN39_INTERNAL_1d7df917_4_k_cu_d9ac3381_32074cuda3std3__45__cpo5beginE,(_ZN39_INTERNAL_1d7df917_4_k_cu_d9ac3381_32074cuda3std3__441_GLOBAL__N__1d7df917_4_k_cu_d9ac3381_32076ignoreE - _ZN39_INTERNAL_1d7df917_4_k_cu_d9ac3381_32074cuda3std3__45__cpo5beginE)
_ZN39_INTERNAL_1d7df917_4_k_cu_d9ac3381_32074cuda3std3__45__cpo5beginE:
	.zero		1
	.type		_ZN39_INTERNAL_1d7df917_4_k_cu_d9ac3381_32074cuda3std3__441_GLOBAL__N__1d7df917_4_k_cu_d9ac3381_32076ignoreE,@object
	.size		_ZN39_INTERNAL_1d7df917_4_k_cu_d9ac3381_32074cuda3std3__441_GLOBAL__N__1d7df917_4_k_cu_d9ac3381_32076ignoreE,(_ZN39_INTERNAL_1d7df917_4_k_cu_d9ac3381_32074cute7productE - _ZN39_INTERNAL_1d7df917_4_k_cu_d9ac3381_32074cuda3std3__441_GLOBAL__N__1d7df917_4_k_cu_d9ac3381_32076ignoreE)
_ZN39_INTERNAL_1d7df917_4_k_cu_d9ac3381_32074cuda3std3__441_GLOBAL__N__1d7df917_4_k_cu_d9ac3381_32076ignoreE:
	.zero		1
	.type		_ZN39_INTERNAL_1d7df917_4_k_cu_d9ac3381_32074cute7productE,@object
	.size		_ZN39_INTERNAL_1d7df917_4_k_cu_d9ac3381_32074cute7productE,(_ZN39_INTERNAL_1d7df917_4_k_cu_d9ac3381_32074cuda3std3__45__cpo3endE - _ZN39_INTERNAL_1d7df917_4_k_cu_d9ac3381_32074cute7productE)
_ZN39_INTERNAL_1d7df917_4_k_cu_d9ac3381_32074cute7productE:
	.zero		1
	.type		_ZN39_INTERNAL_1d7df917_4_k_cu_d9ac3381_32074cuda3std3__45__cpo3endE,@object
	.size		_ZN39_INTERNAL_1d7df917_4_k_cu_d9ac3381_32074cuda3std3__45__cpo3endE,(_ZN39_INTERNAL_1d7df917_4_k_cu_d9ac3381_32074cuda3std3__419piecewise_constructE - _ZN39_INTERNAL_1d7df917_4_k_cu_d9ac3381_32074cuda3std3__45__cpo3endE)
_ZN39_INTERNAL_1d7df917_4_k_cu_d9ac3381_32074cuda3std3__45__cpo3endE:
	.zero		1
	.type		_ZN39_INTERNAL_1d7df917_4_k_cu_d9ac3381_32074cuda3std3__419piecewise_constructE,@object
	.size		_ZN39_INTERNAL_1d7df917_4_k_cu_d9ac3381_32074cuda3std3__419piecewise_constructE,(_ZN39_INTERNAL_1d7df917_4_k_cu_d9ac3381_32074cuda3std3__45__cpo4cendE - _ZN39_INTERNAL_1d7df917_4_k_cu_d9ac3381_32074cuda3std3__419piecewise_constructE)
_ZN39_INTERNAL_1d7df917_4_k_cu_d9ac3381_32074cuda3std3__419piecewise_constructE:
	.zero		1
	.type		_ZN39_INTERNAL_1d7df917_4_k_cu_d9ac3381_32074cuda3std3__45__cpo4cendE,@object
	.size		_ZN39_INTERNAL_1d7df917_4_k_cu_d9ac3381_32074cuda3std3__45__cpo4cendE,(_ZN39_INTERNAL_1d7df917_4_k_cu_d9ac3381_32074cuda3std6ranges3__45__cpo4swapE - _ZN39_INTERNAL_1d7df917_4_k_cu_d9ac3381_32074cuda3std3__45__cpo4cendE)
_ZN39_INTERNAL_1d7df917_4_k_cu_d9ac3381_32074cuda3std3__45__cpo4cendE:
	.zero		1
	.type		_ZN39_INTERNAL_1d7df917_4_k_cu_d9ac3381_32074cuda3std6ranges3__45__cpo4swapE,@object
	.size		_ZN39_INTERNAL_1d7df917_4_k_cu_d9ac3381_32074cuda3std6ranges3__45__cpo4swapE,(.L_15 - _ZN39_INTERNAL_1d7df917_4_k_cu_d9ac3381_32074cuda3std6ranges3__45__cpo4swapE)
_ZN39_INTERNAL_1d7df917_4_k_cu_d9ac3381_32074cuda3std6ranges3__45__cpo4swapE:
	.zero		1
.L_15:


//--------------------- .nv.constant0._ZN7cutlass13device_kernelINS_4fmha6kernel36Sm100FmhaFwdKernelTmaWarpspecializedIN4cute5tupleIJiiiNS5_IJNS5_IJiiEEEiEEEEEENS1_10collective38Sm100FmhaFwdMainloopTmaWarpspecializedINS_10bfloat16_tEffNS5_IJNS4_1CILi256EEENSC_ILi64EEENSC_ILi16EEEEEENS5_IJiNSC_ILi1EEES7_EEENS5_IJiSH_NS5_IJNS5_IJNSC_ILi0EEEiEEEiEEEEEESM_NS9_10CausalMaskILb1EEENS5_IJNSC_ILi2EEESH_SH_EEENSC_ILb0EEEEENS9_38Sm100FmhaFwdEpilogueTmaWarpspecializedINS_6half_tEfNS5_IJNSC_ILi128EEESF_SE_EEESI_NS5_IJSH_S7_EEESR_EENS2_23IndividualTileSchedulerENS2_41Sm100FmhaCtxKernelWarpspecializedScheduleEEEEEvNT_6ParamsE --------------------------
	.section	.nv.constant0._ZN7cutlass13device_kernelINS_4fmha6kernel36Sm100FmhaFwdKernelTmaWarpspecializedIN4cute5tupleIJiiiNS5_IJNS5_IJiiEEEiEEEEEENS1_10collective38Sm100FmhaFwdMainloopTmaWarpspecializedINS_10bfloat16_tEffNS5_IJNS4_1CILi256EEENSC_ILi64EEENSC_ILi16EEEEEENS5_IJiNSC_ILi1EEES7_EEENS5_IJiSH_NS5_IJNS5_IJNSC_ILi0EEEiEEEiEEEEEESM_NS9_10CausalMaskILb1EEENS5_IJNSC_ILi2EEESH_SH_EEENSC_ILb0EEEEENS9_38Sm100FmhaFwdEpilogueTmaWarpspecializedINS_6half_tEfNS5_IJNSC_ILi128EEESF_SE_EEESI_NS5_IJSH_S7_EEESR_EENS2_23IndividualTileSchedulerENS2_41Sm100FmhaCtxKernelWarpspecializedScheduleEEEEEvNT_6ParamsE,"a",@progbits
	.sectionflags	@""
	.align	4
.nv.constant0._ZN7cutlass13device_kernelINS_4fmha6kernel36Sm100FmhaFwdKernelTmaWarpspecializedIN4cute5tupleIJiiiNS5_IJNS5_IJiiEEEiEEEEEENS1_10collective38Sm100FmhaFwdMainloopTmaWarpspecializedINS_10bfloat16_tEffNS5_IJNS4_1CILi256EEENSC_ILi64EEENSC_ILi16EEEEEENS5_IJiNSC_ILi1EEES7_EEENS5_IJiSH_NS5_IJNS5_IJNSC_ILi0EEEiEEEiEEEEEESM_NS9_10CausalMaskILb1EEENS5_IJNSC_ILi2EEESH_SH_EEENSC_ILb0EEEEENS9_38Sm100FmhaFwdEpilogueTmaWarpspecializedINS_6half_tEfNS5_IJNSC_ILi128EEESF_SE_EEESI_NS5_IJSH_S7_EEESR_EENS2_23IndividualTileSchedulerENS2_41Sm100FmhaCtxKernelWarpspecializedScheduleEEEEEvNT_6ParamsE:
	.zero		2432


//--------------------- SYMBOLS --------------------------

	.type		.nv.reservedSmem.offset0,@object
	.size		.nv.reservedSmem.offset0,0x4
	.type		.nv.reservedSmem.cap,@object
	.size		.nv.reservedSmem.cap,0x4
	.type		vprintf,@function
	.type		__assertfail,@function
